//
// Generated by NVIDIA NVVM Compiler
//
// Compiler Build ID: CL-36424714
// Cuda compilation tools, release 13.0, V13.0.88
// Based on NVVM 20.0.0
//

.version 9.0
.target sm_100
.address_size 64

	// .globl	_Z14Short_to_FloatPKsPKhiiiiPfS3_

.visible .entry _Z14Short_to_FloatPKsPKhiiiiPfS3_(
	.param .u64 .ptr .align 1 _Z14Short_to_FloatPKsPKhiiiiPfS3__param_0,
	.param .u64 .ptr .align 1 _Z14Short_to_FloatPKsPKhiiiiPfS3__param_1,
	.param .u32 _Z14Short_to_FloatPKsPKhiiiiPfS3__param_2,
	.param .u32 _Z14Short_to_FloatPKsPKhiiiiPfS3__param_3,
	.param .u32 _Z14Short_to_FloatPKsPKhiiiiPfS3__param_4,
	.param .u32 _Z14Short_to_FloatPKsPKhiiiiPfS3__param_5,
	.param .u64 .ptr .align 1 _Z14Short_to_FloatPKsPKhiiiiPfS3__param_6,
	.param .u64 .ptr .align 1 _Z14Short_to_FloatPKsPKhiiiiPfS3__param_7
)
{
	.reg .pred 	%p<32>;
	.reg .b16 	%rs<36>;
	.reg .b32 	%r<64>;
	.reg .b32 	%f<43>;
	.reg .b64 	%rd<58>;

	ld.param.u64 	%rd5, [_Z14Short_to_FloatPKsPKhiiiiPfS3__param_0];
	ld.param.u64 	%rd6, [_Z14Short_to_FloatPKsPKhiiiiPfS3__param_1];
	ld.param.u32 	%r27, [_Z14Short_to_FloatPKsPKhiiiiPfS3__param_2];
	ld.param.u32 	%r28, [_Z14Short_to_FloatPKsPKhiiiiPfS3__param_3];
	ld.param.u32 	%r29, [_Z14Short_to_FloatPKsPKhiiiiPfS3__param_4];
	ld.param.u32 	%r30, [_Z14Short_to_FloatPKsPKhiiiiPfS3__param_5];
	ld.param.u64 	%rd7, [_Z14Short_to_FloatPKsPKhiiiiPfS3__param_6];
	ld.param.u64 	%rd8, [_Z14Short_to_FloatPKsPKhiiiiPfS3__param_7];
	cvta.to.global.u64 	%rd1, %rd8;
	cvta.to.global.u64 	%rd2, %rd6;
	cvta.to.global.u64 	%rd3, %rd7;
	cvta.to.global.u64 	%rd4, %rd5;
	mov.u32 	%r31, %ctaid.x;
	mov.u32 	%r32, %ntid.x;
	mov.u32 	%r33, %tid.x;
	mad.lo.s32 	%r1, %r31, %r32, %r33;
	setp.ge.s32 	%p1, %r1, %r27;
	@%p1 bra 	$L__BB0_11;
	mov.u32 	%r34, %ctaid.y;
	mov.u32 	%r35, %ntid.y;
	mov.u32 	%r36, %tid.y;
	mad.lo.s32 	%r2, %r34, %r35, %r36;
	setp.ge.s32 	%p2, %r2, %r28;
	min.s32 	%r37, %r29, %r30;
	setp.lt.s32 	%p3, %r37, 1;
	or.pred  	%p4, %p3, %p2;
	@%p4 bra 	$L__BB0_11;
	and.b32  	%r3, %r30, 3;
	and.b32  	%r4, %r30, 2147483644;
	neg.s32 	%r5, %r4;
	mul.lo.s32 	%r39, %r29, %r28;
	mul.lo.s32 	%r40, %r39, %r27;
	shl.b32 	%r6, %r40, 2;
	mul.lo.s32 	%r7, %r29, 3;
	mov.b32 	%r57, 0;
$L__BB0_3:
	setp.lt.u32 	%p5, %r30, 4;
	mov.b32 	%r63, 0;
	@%p5 bra 	$L__BB0_6;
	add.s32 	%r42, %r29, %r57;
	mad.lo.s32 	%r43, %r28, %r42, %r2;
	mad.lo.s32 	%r61, %r27, %r43, %r1;
	shl.b32 	%r44, %r29, 1;
	add.s32 	%r45, %r44, %r57;
	mad.lo.s32 	%r46, %r28, %r45, %r2;
	mad.lo.s32 	%r60, %r27, %r46, %r1;
	add.s32 	%r47, %r7, %r57;
	mad.lo.s32 	%r48, %r28, %r47, %r2;
	mad.lo.s32 	%r59, %r27, %r48, %r1;
	mad.lo.s32 	%r49, %r28, %r57, %r2;
	mad.lo.s32 	%r58, %r27, %r49, %r1;
	mov.u32 	%r62, %r5;
$L__BB0_5:
	cvt.s64.s32 	%rd9, %r58;
	mul.wide.s32 	%rd10, %r58, 2;
	add.s64 	%rd11, %rd4, %rd10;
	ld.global.nc.u16 	%rs1, [%rd11];
	cvt.rn.f32.s16 	%f1, %rs1;
	div.rn.f32 	%f2, %f1, 0f461C4000;
	mul.wide.s32 	%rd12, %r58, 4;
	add.s64 	%rd13, %rd3, %rd12;
	st.global.f32 	[%rd13], %f2;
	add.s64 	%rd14, %rd2, %rd9;
	ld.global.nc.u8 	%rs2, [%rd14];
	cvt.u16.u8 	%rs3, %rs2;
	and.b16  	%rs5, %rs3, 255;
	cvt.rn.f32.u16 	%f3, %rs5;
	add.s64 	%rd15, %rd1, %rd12;
	setp.lt.f32 	%p6, %f2, 0fBE4CCCCD;
	setp.gt.f32 	%p7, %f2, 0f3F800000;
	setp.gt.u16 	%p8, %rs5, 3;
	selp.f32 	%f4, 0fBF800000, %f3, %p8;
	selp.f32 	%f5, 0fBF800000, %f4, %p7;
	selp.f32 	%f6, 0fBF800000, %f5, %p6;
	st.global.f32 	[%rd15], %f6;
	cvt.s64.s32 	%rd16, %r61;
	mul.wide.s32 	%rd17, %r61, 2;
	add.s64 	%rd18, %rd4, %rd17;
	ld.global.nc.u16 	%rs6, [%rd18];
	cvt.rn.f32.s16 	%f7, %rs6;
	div.rn.f32 	%f8, %f7, 0f461C4000;
	mul.wide.s32 	%rd19, %r61, 4;
	add.s64 	%rd20, %rd3, %rd19;
	st.global.f32 	[%rd20], %f8;
	add.s64 	%rd21, %rd2, %rd16;
	ld.global.nc.u8 	%rs7, [%rd21];
	cvt.u16.u8 	%rs8, %rs7;
	and.b16  	%rs10, %rs8, 255;
	cvt.rn.f32.u16 	%f9, %rs10;
	add.s64 	%rd22, %rd1, %rd19;
	setp.lt.f32 	%p9, %f8, 0fBE4CCCCD;
	setp.gt.f32 	%p10, %f8, 0f3F800000;
	setp.gt.u16 	%p11, %rs10, 3;
	selp.f32 	%f10, 0fBF800000, %f9, %p11;
	selp.f32 	%f11, 0fBF800000, %f10, %p10;
	selp.f32 	%f12, 0fBF800000, %f11, %p9;
	st.global.f32 	[%rd22], %f12;
	cvt.s64.s32 	%rd23, %r60;
	mul.wide.s32 	%rd24, %r60, 2;
	add.s64 	%rd25, %rd4, %rd24;
	ld.global.nc.u16 	%rs11, [%rd25];
	cvt.rn.f32.s16 	%f13, %rs11;
	div.rn.f32 	%f14, %f13, 0f461C4000;
	mul.wide.s32 	%rd26, %r60, 4;
	add.s64 	%rd27, %rd3, %rd26;
	st.global.f32 	[%rd27], %f14;
	add.s64 	%rd28, %rd2, %rd23;
	ld.global.nc.u8 	%rs12, [%rd28];
	cvt.u16.u8 	%rs13, %rs12;
	and.b16  	%rs15, %rs13, 255;
	cvt.rn.f32.u16 	%f15, %rs15;
	add.s64 	%rd29, %rd1, %rd26;
	setp.lt.f32 	%p12, %f14, 0fBE4CCCCD;
	setp.gt.f32 	%p13, %f14, 0f3F800000;
	setp.gt.u16 	%p14, %rs15, 3;
	selp.f32 	%f16, 0fBF800000, %f15, %p14;
	selp.f32 	%f17, 0fBF800000, %f16, %p13;
	selp.f32 	%f18, 0fBF800000, %f17, %p12;
	st.global.f32 	[%rd29], %f18;
	cvt.s64.s32 	%rd30, %r59;
	mul.wide.s32 	%rd31, %r59, 2;
	add.s64 	%rd32, %rd4, %rd31;
	ld.global.nc.u16 	%rs16, [%rd32];
	cvt.rn.f32.s16 	%f19, %rs16;
	div.rn.f32 	%f20, %f19, 0f461C4000;
	mul.wide.s32 	%rd33, %r59, 4;
	add.s64 	%rd34, %rd3, %rd33;
	st.global.f32 	[%rd34], %f20;
	add.s64 	%rd35, %rd2, %rd30;
	ld.global.nc.u8 	%rs17, [%rd35];
	cvt.u16.u8 	%rs18, %rs17;
	and.b16  	%rs20, %rs18, 255;
	cvt.rn.f32.u16 	%f21, %rs20;
	add.s64 	%rd36, %rd1, %rd33;
	setp.lt.f32 	%p15, %f20, 0fBE4CCCCD;
	setp.gt.f32 	%p16, %f20, 0f3F800000;
	setp.gt.u16 	%p17, %rs20, 3;
	selp.f32 	%f22, 0fBF800000, %f21, %p17;
	selp.f32 	%f23, 0fBF800000, %f22, %p16;
	selp.f32 	%f24, 0fBF800000, %f23, %p15;
	st.global.f32 	[%rd36], %f24;
	add.s32 	%r62, %r62, 4;
	add.s32 	%r61, %r61, %r6;
	add.s32 	%r60, %r60, %r6;
	add.s32 	%r59, %r59, %r6;
	add.s32 	%r58, %r58, %r6;
	setp.ne.s32 	%p18, %r62, 0;
	mov.u32 	%r63, %r4;
	@%p18 bra 	$L__BB0_5;
$L__BB0_6:
	setp.eq.s32 	%p19, %r3, 0;
	@%p19 bra 	$L__BB0_10;
	setp.eq.s32 	%p20, %r3, 1;
	mad.lo.s32 	%r24, %r63, %r29, %r57;
	mad.lo.s32 	%r50, %r24, %r28, %r2;
	mad.lo.s32 	%r51, %r50, %r27, %r1;
	cvt.s64.s32 	%rd37, %r51;
	mul.wide.s32 	%rd38, %r51, 2;
	add.s64 	%rd39, %rd4, %rd38;
	ld.global.nc.u16 	%rs21, [%rd39];
	cvt.rn.f32.s16 	%f25, %rs21;
	div.rn.f32 	%f26, %f25, 0f461C4000;
	mul.wide.s32 	%rd40, %r51, 4;
	add.s64 	%rd41, %rd3, %rd40;
	st.global.f32 	[%rd41], %f26;
	add.s64 	%rd42, %rd2, %rd37;
	ld.global.nc.u8 	%rs22, [%rd42];
	cvt.u16.u8 	%rs23, %rs22;
	and.b16  	%rs25, %rs23, 255;
	cvt.rn.f32.u16 	%f27, %rs25;
	add.s64 	%rd43, %rd1, %rd40;
	setp.lt.f32 	%p21, %f26, 0fBE4CCCCD;
	setp.gt.f32 	%p22, %f26, 0f3F800000;
	setp.gt.u16 	%p23, %rs25, 3;
	selp.f32 	%f28, 0fBF800000, %f27, %p23;
	selp.f32 	%f29, 0fBF800000, %f28, %p22;
	selp.f32 	%f30, 0fBF800000, %f29, %p21;
	st.global.f32 	[%rd43], %f30;
	@%p20 bra 	$L__BB0_10;
	setp.eq.s32 	%p24, %r3, 2;
	add.s32 	%r25, %r24, %r29;
	mad.lo.s32 	%r52, %r25, %r28, %r2;
	mad.lo.s32 	%r53, %r52, %r27, %r1;
	cvt.s64.s32 	%rd44, %r53;
	mul.wide.s32 	%rd45, %r53, 2;
	add.s64 	%rd46, %rd4, %rd45;
	ld.global.nc.u16 	%rs26, [%rd46];
	cvt.rn.f32.s16 	%f31, %rs26;
	div.rn.f32 	%f32, %f31, 0f461C4000;
	mul.wide.s32 	%rd47, %r53, 4;
	add.s64 	%rd48, %rd3, %rd47;
	st.global.f32 	[%rd48], %f32;
	add.s64 	%rd49, %rd2, %rd44;
	ld.global.nc.u8 	%rs27, [%rd49];
	cvt.u16.u8 	%rs28, %rs27;
	and.b16  	%rs30, %rs28, 255;
	cvt.rn.f32.u16 	%f33, %rs30;
	add.s64 	%rd50, %rd1, %rd47;
	setp.lt.f32 	%p25, %f32, 0fBE4CCCCD;
	setp.gt.f32 	%p26, %f32, 0f3F800000;
	setp.gt.u16 	%p27, %rs30, 3;
	selp.f32 	%f34, 0fBF800000, %f33, %p27;
	selp.f32 	%f35, 0fBF800000, %f34, %p26;
	selp.f32 	%f36, 0fBF800000, %f35, %p25;
	st.global.f32 	[%rd50], %f36;
	@%p24 bra 	$L__BB0_10;
	add.s32 	%r54, %r25, %r29;
	mad.lo.s32 	%r55, %r54, %r28, %r2;
	mad.lo.s32 	%r56, %r55, %r27, %r1;
	cvt.s64.s32 	%rd51, %r56;
	mul.wide.s32 	%rd52, %r56, 2;
	add.s64 	%rd53, %rd4, %rd52;
	ld.global.nc.u16 	%rs31, [%rd53];
	cvt.rn.f32.s16 	%f37, %rs31;
	div.rn.f32 	%f38, %f37, 0f461C4000;
	mul.wide.s32 	%rd54, %r56, 4;
	add.s64 	%rd55, %rd3, %rd54;
	st.global.f32 	[%rd55], %f38;
	add.s64 	%rd56, %rd2, %rd51;
	ld.global.nc.u8 	%rs32, [%rd56];
	cvt.u16.u8 	%rs33, %rs32;
	and.b16  	%rs35, %rs33, 255;
	cvt.rn.f32.u16 	%f39, %rs35;
	add.s64 	%rd57, %rd1, %rd54;
	setp.lt.f32 	%p28, %f38, 0fBE4CCCCD;
	setp.gt.f32 	%p29, %f38, 0f3F800000;
	setp.gt.u16 	%p30, %rs35, 3;
	selp.f32 	%f40, 0fBF800000, %f39, %p30;
	selp.f32 	%f41, 0fBF800000, %f40, %p29;
	selp.f32 	%f42, 0fBF800000, %f41, %p28;
	st.global.f32 	[%rd57], %f42;
$L__BB0_10:
	add.s32 	%r57, %r57, 1;
	setp.ne.s32 	%p31, %r57, %r29;
	@%p31 bra 	$L__BB0_3;
$L__BB0_11:
	ret;

}
	// .globl	_Z23Generate_NDVI_referencefiPKfS0_iiiiPfS1_Pi
.visible .entry _Z23Generate_NDVI_referencefiPKfS0_iiiiPfS1_Pi(
	.param .f32 _Z23Generate_NDVI_referencefiPKfS0_iiiiPfS1_Pi_param_0,
	.param .u32 _Z23Generate_NDVI_referencefiPKfS0_iiiiPfS1_Pi_param_1,
	.param .u64 .ptr .align 1 _Z23Generate_NDVI_referencefiPKfS0_iiiiPfS1_Pi_param_2,
	.param .u64 .ptr .align 1 _Z23Generate_NDVI_referencefiPKfS0_iiiiPfS1_Pi_param_3,
	.param .u32 _Z23Generate_NDVI_referencefiPKfS0_iiiiPfS1_Pi_param_4,
	.param .u32 _Z23Generate_NDVI_referencefiPKfS0_iiiiPfS1_Pi_param_5,
	.param .u32 _Z23Generate_NDVI_referencefiPKfS0_iiiiPfS1_Pi_param_6,
	.param .u32 _Z23Generate_NDVI_referencefiPKfS0_iiiiPfS1_Pi_param_7,
	.param .u64 .ptr .align 1 _Z23Generate_NDVI_referencefiPKfS0_iiiiPfS1_Pi_param_8,
	.param .u64 .ptr .align 1 _Z23Generate_NDVI_referencefiPKfS0_iiiiPfS1_Pi_param_9,
	.param .u64 .ptr .align 1 _Z23Generate_NDVI_referencefiPKfS0_iiiiPfS1_Pi_param_10
)
{
	.reg .pred 	%p<262>;
	.reg .b32 	%r<558>;
	.reg .b32 	%f<426>;
	.reg .b64 	%rd<414>;
	.reg .b64 	%fd<316>;

	ld.param.f32 	%f65, [_Z23Generate_NDVI_referencefiPKfS0_iiiiPfS1_Pi_param_0];
	ld.param.u64 	%rd28, [_Z23Generate_NDVI_referencefiPKfS0_iiiiPfS1_Pi_param_2];
	ld.param.u64 	%rd29, [_Z23Generate_NDVI_referencefiPKfS0_iiiiPfS1_Pi_param_3];
	ld.param.u32 	%r263, [_Z23Generate_NDVI_referencefiPKfS0_iiiiPfS1_Pi_param_4];
	ld.param.u32 	%r264, [_Z23Generate_NDVI_referencefiPKfS0_iiiiPfS1_Pi_param_5];
	ld.param.u32 	%r265, [_Z23Generate_NDVI_referencefiPKfS0_iiiiPfS1_Pi_param_6];
	ld.param.u32 	%r266, [_Z23Generate_NDVI_referencefiPKfS0_iiiiPfS1_Pi_param_7];
	ld.param.u64 	%rd30, [_Z23Generate_NDVI_referencefiPKfS0_iiiiPfS1_Pi_param_8];
	ld.param.u64 	%rd26, [_Z23Generate_NDVI_referencefiPKfS0_iiiiPfS1_Pi_param_9];
	cvta.to.global.u64 	%rd1, %rd28;
	cvta.to.global.u64 	%rd2, %rd29;
	cvta.to.global.u64 	%rd3, %rd30;
	mov.u32 	%r267, %ctaid.x;
	mov.u32 	%r268, %ntid.x;
	mov.u32 	%r269, %tid.x;
	mad.lo.s32 	%r1, %r267, %r268, %r269;
	setp.ge.s32 	%p1, %r1, %r263;
	@%p1 bra 	$L__BB1_240;
	mov.u32 	%r270, %ctaid.y;
	mov.u32 	%r271, %ntid.y;
	mov.u32 	%r272, %tid.y;
	mad.lo.s32 	%r2, %r270, %r271, %r272;
	setp.ge.s32 	%p2, %r2, %r264;
	@%p2 bra 	$L__BB1_240;
	mad.lo.s32 	%r550, %r263, %r2, %r1;
	add.s32 	%r508, %r266, 1;
	mul.lo.s32 	%r273, %r266, %r550;
	mad.lo.s32 	%r274, %r273, %r266, %r273;
	cvta.to.global.u64 	%rd31, %rd26;
	mul.wide.s32 	%rd32, %r274, 4;
	add.s64 	%rd4, %rd31, %rd32;
	setp.lt.s32 	%p3, %r266, 1;
	mul.lo.s32 	%r5, %r266, %r266;
	mul.wide.u32 	%rd33, %r5, 4;
	add.s64 	%rd5, %rd4, %rd33;
	@%p3 bra 	$L__BB1_44;
	setp.lt.s32 	%p4, %r265, 1;
	mul.lo.s32 	%r6, %r264, %r263;
	mul.lo.s32 	%r7, %r6, %r265;
	add.s32 	%r8, %r266, -1;
	cvt.rn.f32.u32 	%f1, %r8;
	@%p4 bra 	$L__BB1_38;
	and.b32  	%r9, %r265, 3;
	and.b32  	%r10, %r265, 2147483644;
	mov.b32 	%r472, 0;
	mul.wide.s32 	%rd11, %r6, 4;
$L__BB1_5:
	add.s32 	%r12, %r472, 1;
	setp.lt.s32 	%p9, %r12, %r266;
	@%p9 bra 	$L__BB1_7;
$L__BB1_6:
	mad.lo.s32 	%r297, %r472, %r266, %r472;
	mul.wide.u32 	%rd105, %r297, 4;
	add.s64 	%rd106, %rd4, %rd105;
	ld.global.f32 	%f140, [%rd106];
	div.rn.f32 	%f141, %f140, %f1;
	st.global.f32 	[%rd106], %f141;
	ld.global.f32 	%f142, [%rd5];
	add.f32 	%f143, %f141, %f142;
	st.global.f32 	[%rd5], %f143;
	setp.eq.s32 	%p61, %r12, %r266;
	mov.u32 	%r472, %r12;
	@%p61 bra 	$L__BB1_44;
	bra.uni 	$L__BB1_5;
$L__BB1_7:
	mul.lo.s32 	%r13, %r472, %r266;
	mov.u32 	%r473, %r12;
$L__BB1_8:
	add.s32 	%r286, %r265, -1;
	setp.lt.u32 	%p10, %r286, 3;
	mov.b32 	%r475, 0;
	mov.f64 	%fd252, 0d0000000000000000;
	mov.f64 	%fd251, %fd252;
	mov.f64 	%fd250, %fd252;
	@%p10 bra 	$L__BB1_23;
	mov.b32 	%r474, 0;
	mov.f64 	%fd252, 0d0000000000000000;
$L__BB1_10:
	mad.lo.s32 	%r288, %r6, %r474, %r550;
	mad.lo.s32 	%r16, %r7, %r472, %r288;
	mad.lo.s32 	%r17, %r7, %r473, %r288;
	mul.wide.s32 	%rd51, %r16, 4;
	add.s64 	%rd6, %rd2, %rd51;
	ld.global.nc.f32 	%f86, [%rd6];
	setp.neu.f32 	%p11, %f86, 0f00000000;
	setp.neu.f32 	%p12, %f86, 0f3F800000;
	and.pred  	%p13, %p11, %p12;
	@%p13 bra 	$L__BB1_13;
	mul.wide.s32 	%rd52, %r17, 4;
	add.s64 	%rd53, %rd2, %rd52;
	ld.global.nc.f32 	%f87, [%rd53];
	setp.neu.f32 	%p14, %f87, 0f00000000;
	setp.neu.f32 	%p15, %f87, 0f3F800000;
	and.pred  	%p16, %p14, %p15;
	@%p16 bra 	$L__BB1_13;
	mul.wide.s32 	%rd54, %r16, 4;
	add.s64 	%rd55, %rd1, %rd54;
	ld.global.nc.f32 	%f88, [%rd55];
	mul.wide.s32 	%rd56, %r17, 4;
	add.s64 	%rd57, %rd1, %rd56;
	ld.global.nc.f32 	%f89, [%rd57];
	mul.f32 	%f90, %f88, %f89;
	cvt.f64.f32 	%fd125, %f90;
	add.f64 	%fd252, %fd252, %fd125;
	mul.f32 	%f91, %f88, %f88;
	cvt.f64.f32 	%fd126, %f91;
	add.f64 	%fd251, %fd251, %fd126;
	mul.f32 	%f92, %f89, %f89;
	cvt.f64.f32 	%fd127, %f92;
	add.f64 	%fd250, %fd250, %fd127;
$L__BB1_13:
	add.s32 	%r18, %r16, %r6;
	add.s32 	%r19, %r17, %r6;
	mul.wide.s32 	%rd7, %r6, 4;
	add.s64 	%rd8, %rd6, %rd7;
	ld.global.nc.f32 	%f93, [%rd8];
	setp.neu.f32 	%p17, %f93, 0f00000000;
	setp.neu.f32 	%p18, %f93, 0f3F800000;
	and.pred  	%p19, %p17, %p18;
	@%p19 bra 	$L__BB1_16;
	mul.wide.s32 	%rd58, %r19, 4;
	add.s64 	%rd59, %rd2, %rd58;
	ld.global.nc.f32 	%f94, [%rd59];
	setp.neu.f32 	%p20, %f94, 0f00000000;
	setp.neu.f32 	%p21, %f94, 0f3F800000;
	and.pred  	%p22, %p20, %p21;
	@%p22 bra 	$L__BB1_16;
	mul.wide.s32 	%rd60, %r18, 4;
	add.s64 	%rd61, %rd1, %rd60;
	ld.global.nc.f32 	%f95, [%rd61];
	mul.wide.s32 	%rd62, %r19, 4;
	add.s64 	%rd63, %rd1, %rd62;
	ld.global.nc.f32 	%f96, [%rd63];
	mul.f32 	%f97, %f95, %f96;
	cvt.f64.f32 	%fd128, %f97;
	add.f64 	%fd252, %fd252, %fd128;
	mul.f32 	%f98, %f95, %f95;
	cvt.f64.f32 	%fd129, %f98;
	add.f64 	%fd251, %fd251, %fd129;
	mul.f32 	%f99, %f96, %f96;
	cvt.f64.f32 	%fd130, %f99;
	add.f64 	%fd250, %fd250, %fd130;
$L__BB1_16:
	add.s32 	%r20, %r18, %r6;
	add.s32 	%r21, %r19, %r6;
	add.s64 	%rd9, %rd8, %rd7;
	ld.global.nc.f32 	%f100, [%rd9];
	setp.neu.f32 	%p23, %f100, 0f00000000;
	setp.neu.f32 	%p24, %f100, 0f3F800000;
	and.pred  	%p25, %p23, %p24;
	@%p25 bra 	$L__BB1_19;
	mul.wide.s32 	%rd64, %r21, 4;
	add.s64 	%rd65, %rd2, %rd64;
	ld.global.nc.f32 	%f101, [%rd65];
	setp.neu.f32 	%p26, %f101, 0f00000000;
	setp.neu.f32 	%p27, %f101, 0f3F800000;
	and.pred  	%p28, %p26, %p27;
	@%p28 bra 	$L__BB1_19;
	mul.wide.s32 	%rd66, %r20, 4;
	add.s64 	%rd67, %rd1, %rd66;
	ld.global.nc.f32 	%f102, [%rd67];
	mul.wide.s32 	%rd68, %r21, 4;
	add.s64 	%rd69, %rd1, %rd68;
	ld.global.nc.f32 	%f103, [%rd69];
	mul.f32 	%f104, %f102, %f103;
	cvt.f64.f32 	%fd131, %f104;
	add.f64 	%fd252, %fd252, %fd131;
	mul.f32 	%f105, %f102, %f102;
	cvt.f64.f32 	%fd132, %f105;
	add.f64 	%fd251, %fd251, %fd132;
	mul.f32 	%f106, %f103, %f103;
	cvt.f64.f32 	%fd133, %f106;
	add.f64 	%fd250, %fd250, %fd133;
$L__BB1_19:
	add.s32 	%r22, %r21, %r6;
	add.s64 	%rd70, %rd9, %rd7;
	ld.global.nc.f32 	%f107, [%rd70];
	setp.neu.f32 	%p29, %f107, 0f00000000;
	setp.neu.f32 	%p30, %f107, 0f3F800000;
	and.pred  	%p31, %p29, %p30;
	@%p31 bra 	$L__BB1_22;
	mul.wide.s32 	%rd71, %r22, 4;
	add.s64 	%rd72, %rd2, %rd71;
	ld.global.nc.f32 	%f108, [%rd72];
	setp.neu.f32 	%p32, %f108, 0f00000000;
	setp.neu.f32 	%p33, %f108, 0f3F800000;
	and.pred  	%p34, %p32, %p33;
	@%p34 bra 	$L__BB1_22;
	add.s32 	%r289, %r20, %r6;
	mul.wide.s32 	%rd73, %r289, 4;
	add.s64 	%rd74, %rd1, %rd73;
	ld.global.nc.f32 	%f109, [%rd74];
	add.s64 	%rd76, %rd1, %rd71;
	ld.global.nc.f32 	%f110, [%rd76];
	mul.f32 	%f111, %f109, %f110;
	cvt.f64.f32 	%fd134, %f111;
	add.f64 	%fd252, %fd252, %fd134;
	mul.f32 	%f112, %f109, %f109;
	cvt.f64.f32 	%fd135, %f112;
	add.f64 	%fd251, %fd251, %fd135;
	mul.f32 	%f113, %f110, %f110;
	cvt.f64.f32 	%fd136, %f113;
	add.f64 	%fd250, %fd250, %fd136;
$L__BB1_22:
	add.s32 	%r474, %r474, 4;
	setp.eq.s32 	%p35, %r474, %r10;
	mov.u32 	%r475, %r10;
	@%p35 bra 	$L__BB1_23;
	bra.uni 	$L__BB1_10;
$L__BB1_23:
	setp.eq.s32 	%p36, %r9, 0;
	@%p36 bra 	$L__BB1_35;
	mad.lo.s32 	%r290, %r6, %r475, %r550;
	mad.lo.s32 	%r26, %r7, %r472, %r290;
	mad.lo.s32 	%r27, %r7, %r473, %r290;
	mul.wide.s32 	%rd77, %r26, 4;
	add.s64 	%rd10, %rd2, %rd77;
	ld.global.nc.f32 	%f114, [%rd10];
	setp.neu.f32 	%p37, %f114, 0f00000000;
	setp.neu.f32 	%p38, %f114, 0f3F800000;
	and.pred  	%p39, %p37, %p38;
	@%p39 bra 	$L__BB1_27;
	mul.wide.s32 	%rd78, %r27, 4;
	add.s64 	%rd79, %rd2, %rd78;
	ld.global.nc.f32 	%f115, [%rd79];
	setp.neu.f32 	%p40, %f115, 0f00000000;
	setp.neu.f32 	%p41, %f115, 0f3F800000;
	and.pred  	%p42, %p40, %p41;
	@%p42 bra 	$L__BB1_27;
	mul.wide.s32 	%rd80, %r26, 4;
	add.s64 	%rd81, %rd1, %rd80;
	ld.global.nc.f32 	%f116, [%rd81];
	mul.wide.s32 	%rd82, %r27, 4;
	add.s64 	%rd83, %rd1, %rd82;
	ld.global.nc.f32 	%f117, [%rd83];
	mul.f32 	%f118, %f116, %f117;
	cvt.f64.f32 	%fd137, %f118;
	add.f64 	%fd252, %fd252, %fd137;
	mul.f32 	%f119, %f116, %f116;
	cvt.f64.f32 	%fd138, %f119;
	add.f64 	%fd251, %fd251, %fd138;
	mul.f32 	%f120, %f117, %f117;
	cvt.f64.f32 	%fd139, %f120;
	add.f64 	%fd250, %fd250, %fd139;
$L__BB1_27:
	setp.eq.s32 	%p43, %r9, 1;
	@%p43 bra 	$L__BB1_35;
	add.s32 	%r28, %r26, %r6;
	add.s32 	%r29, %r27, %r6;
	add.s64 	%rd12, %rd10, %rd11;
	ld.global.nc.f32 	%f121, [%rd12];
	setp.neu.f32 	%p44, %f121, 0f00000000;
	setp.neu.f32 	%p45, %f121, 0f3F800000;
	and.pred  	%p46, %p44, %p45;
	@%p46 bra 	$L__BB1_31;
	mul.wide.s32 	%rd84, %r29, 4;
	add.s64 	%rd85, %rd2, %rd84;
	ld.global.nc.f32 	%f122, [%rd85];
	setp.neu.f32 	%p47, %f122, 0f00000000;
	setp.neu.f32 	%p48, %f122, 0f3F800000;
	and.pred  	%p49, %p47, %p48;
	@%p49 bra 	$L__BB1_31;
	mul.wide.s32 	%rd86, %r28, 4;
	add.s64 	%rd87, %rd1, %rd86;
	ld.global.nc.f32 	%f123, [%rd87];
	mul.wide.s32 	%rd88, %r29, 4;
	add.s64 	%rd89, %rd1, %rd88;
	ld.global.nc.f32 	%f124, [%rd89];
	mul.f32 	%f125, %f123, %f124;
	cvt.f64.f32 	%fd140, %f125;
	add.f64 	%fd252, %fd252, %fd140;
	mul.f32 	%f126, %f123, %f123;
	cvt.f64.f32 	%fd141, %f126;
	add.f64 	%fd251, %fd251, %fd141;
	mul.f32 	%f127, %f124, %f124;
	cvt.f64.f32 	%fd142, %f127;
	add.f64 	%fd250, %fd250, %fd142;
$L__BB1_31:
	setp.eq.s32 	%p50, %r9, 2;
	@%p50 bra 	$L__BB1_35;
	add.s32 	%r30, %r29, %r6;
	add.s64 	%rd90, %rd12, %rd11;
	ld.global.nc.f32 	%f128, [%rd90];
	setp.neu.f32 	%p51, %f128, 0f00000000;
	setp.neu.f32 	%p52, %f128, 0f3F800000;
	and.pred  	%p53, %p51, %p52;
	@%p53 bra 	$L__BB1_35;
	mul.wide.s32 	%rd91, %r30, 4;
	add.s64 	%rd92, %rd2, %rd91;
	ld.global.nc.f32 	%f129, [%rd92];
	setp.neu.f32 	%p54, %f129, 0f00000000;
	setp.neu.f32 	%p55, %f129, 0f3F800000;
	and.pred  	%p56, %p54, %p55;
	@%p56 bra 	$L__BB1_35;
	add.s32 	%r291, %r28, %r6;
	mul.wide.s32 	%rd93, %r291, 4;
	add.s64 	%rd94, %rd1, %rd93;
	ld.global.nc.f32 	%f130, [%rd94];
	add.s64 	%rd96, %rd1, %rd91;
	ld.global.nc.f32 	%f131, [%rd96];
	mul.f32 	%f132, %f130, %f131;
	cvt.f64.f32 	%fd143, %f132;
	add.f64 	%fd252, %fd252, %fd143;
	mul.f32 	%f133, %f130, %f130;
	cvt.f64.f32 	%fd144, %f133;
	add.f64 	%fd251, %fd251, %fd144;
	mul.f32 	%f134, %f131, %f131;
	cvt.f64.f32 	%fd145, %f134;
	add.f64 	%fd250, %fd250, %fd145;
$L__BB1_35:
	setp.neu.f64 	%p57, %fd251, 0d0000000000000000;
	setp.neu.f64 	%p58, %fd250, 0d0000000000000000;
	and.pred  	%p59, %p57, %p58;
	@%p59 bra 	$L__BB1_36;
	bra.uni 	$L__BB1_37;
$L__BB1_36:
	mul.f64 	%fd146, %fd250, %fd251;
	sqrt.rn.f64 	%fd147, %fd146;
	div.rn.f64 	%fd148, %fd252, %fd147;
	cvt.rn.f32.f64 	%f135, %fd148;
	add.s32 	%r292, %r473, %r13;
	mul.wide.u32 	%rd97, %r292, 4;
	add.s64 	%rd98, %rd4, %rd97;
	st.global.f32 	[%rd98], %f135;
	mul.lo.s32 	%r293, %r473, %r266;
	add.s32 	%r294, %r293, %r472;
	mul.wide.u32 	%rd99, %r294, 4;
	add.s64 	%rd100, %rd4, %rd99;
	st.global.f32 	[%rd100], %f135;
	add.s32 	%r295, %r13, %r472;
	mul.wide.u32 	%rd101, %r295, 4;
	add.s64 	%rd102, %rd4, %rd101;
	ld.global.f32 	%f136, [%rd102];
	cvt.f64.f32 	%fd149, %f136;
	add.f64 	%fd150, %fd148, %fd149;
	cvt.rn.f32.f64 	%f137, %fd150;
	st.global.f32 	[%rd102], %f137;
	add.s32 	%r296, %r293, %r473;
	mul.wide.u32 	%rd103, %r296, 4;
	add.s64 	%rd104, %rd4, %rd103;
	ld.global.f32 	%f138, [%rd104];
	cvt.f64.f32 	%fd151, %f138;
	add.f64 	%fd152, %fd148, %fd151;
	cvt.rn.f32.f64 	%f139, %fd152;
	st.global.f32 	[%rd104], %f139;
$L__BB1_37:
	add.s32 	%r473, %r473, 1;
	setp.eq.s32 	%p60, %r473, %r266;
	@%p60 bra 	$L__BB1_6;
	bra.uni 	$L__BB1_8;
$L__BB1_38:
	and.b32  	%r31, %r266, 3;
	setp.lt.u32 	%p5, %r8, 3;
	mov.b32 	%r478, 0;
	@%p5 bra 	$L__BB1_41;
	and.b32  	%r478, %r266, 2147483644;
	mov.b32 	%r476, 0;
$L__BB1_40:
	mul.lo.s32 	%r277, %r476, %r266;
	add.s32 	%r278, %r277, %r476;
	mul.wide.u32 	%rd34, %r278, 4;
	add.s64 	%rd35, %rd4, %rd34;
	ld.global.f32 	%f66, [%rd35];
	div.rn.f32 	%f67, %f66, %f1;
	st.global.f32 	[%rd35], %f67;
	ld.global.f32 	%f68, [%rd5];
	add.f32 	%f69, %f67, %f68;
	st.global.f32 	[%rd5], %f69;
	add.s32 	%r279, %r277, %r266;
	cvt.u64.u32 	%rd36, %r279;
	cvt.u64.u32 	%rd37, %r476;
	add.s64 	%rd38, %rd36, %rd37;
	shl.b64 	%rd39, %rd38, 2;
	add.s64 	%rd40, %rd4, %rd39;
	ld.global.f32 	%f70, [%rd40+4];
	div.rn.f32 	%f71, %f70, %f1;
	st.global.f32 	[%rd40+4], %f71;
	ld.global.f32 	%f72, [%rd5];
	add.f32 	%f73, %f71, %f72;
	st.global.f32 	[%rd5], %f73;
	add.s32 	%r280, %r279, %r266;
	cvt.u64.u32 	%rd41, %r280;
	add.s64 	%rd42, %rd41, %rd37;
	shl.b64 	%rd43, %rd42, 2;
	add.s64 	%rd44, %rd4, %rd43;
	ld.global.f32 	%f74, [%rd44+8];
	div.rn.f32 	%f75, %f74, %f1;
	st.global.f32 	[%rd44+8], %f75;
	ld.global.f32 	%f76, [%rd5];
	add.f32 	%f77, %f75, %f76;
	st.global.f32 	[%rd5], %f77;
	add.s32 	%r281, %r280, %r266;
	cvt.u64.u32 	%rd45, %r281;
	add.s64 	%rd46, %rd45, %rd37;
	shl.b64 	%rd47, %rd46, 2;
	add.s64 	%rd48, %rd4, %rd47;
	ld.global.f32 	%f78, [%rd48+12];
	div.rn.f32 	%f79, %f78, %f1;
	st.global.f32 	[%rd48+12], %f79;
	ld.global.f32 	%f80, [%rd5];
	add.f32 	%f81, %f79, %f80;
	st.global.f32 	[%rd5], %f81;
	add.s32 	%r476, %r476, 4;
	setp.ne.s32 	%p6, %r476, %r478;
	@%p6 bra 	$L__BB1_40;
$L__BB1_41:
	setp.eq.s32 	%p7, %r31, 0;
	@%p7 bra 	$L__BB1_44;
	mov.b32 	%r479, 0;
$L__BB1_43:
	.pragma "nounroll";
	mad.lo.s32 	%r283, %r478, %r266, %r478;
	mul.wide.u32 	%rd49, %r283, 4;
	add.s64 	%rd50, %rd4, %rd49;
	ld.global.f32 	%f82, [%rd50];
	div.rn.f32 	%f83, %f82, %f1;
	st.global.f32 	[%rd50], %f83;
	ld.global.f32 	%f84, [%rd5];
	add.f32 	%f85, %f83, %f84;
	st.global.f32 	[%rd5], %f85;
	add.s32 	%r478, %r478, 1;
	add.s32 	%r479, %r479, 1;
	setp.ne.s32 	%p8, %r479, %r31;
	@%p8 bra 	$L__BB1_43;
$L__BB1_44:
	setp.lt.s32 	%p62, %r266, 1;
	ld.global.f32 	%f144, [%rd5];
	cvt.rn.f32.s32 	%f2, %r266;
	div.rn.f32 	%f3, %f144, %f2;
	st.global.f32 	[%rd5], %f3;
	@%p62 bra 	$L__BB1_68;
	ld.global.f32 	%f403, [%rd5+4];
	add.s32 	%r40, %r266, -1;
	and.b32  	%r41, %r266, 7;
	setp.lt.u32 	%p63, %r40, 7;
	mov.b32 	%r482, 0;
	@%p63 bra 	$L__BB1_48;
	and.b32  	%r482, %r266, 2147483640;
	mov.b32 	%r480, 0;
$L__BB1_47:
	.pragma "nounroll";
	mul.lo.s32 	%r300, %r480, %r266;
	add.s32 	%r301, %r300, %r480;
	mul.wide.u32 	%rd107, %r301, 4;
	add.s64 	%rd108, %rd4, %rd107;
	ld.global.f32 	%f149, [%rd108];
	sub.f32 	%f150, %f149, %f3;
	fma.rn.f32 	%f151, %f150, %f150, %f403;
	st.global.f32 	[%rd5+4], %f151;
	add.s32 	%r302, %r300, %r266;
	cvt.u64.u32 	%rd109, %r302;
	cvt.u64.u32 	%rd110, %r480;
	add.s64 	%rd111, %rd109, %rd110;
	shl.b64 	%rd112, %rd111, 2;
	add.s64 	%rd113, %rd4, %rd112;
	ld.global.f32 	%f152, [%rd113+4];
	sub.f32 	%f153, %f152, %f3;
	fma.rn.f32 	%f154, %f153, %f153, %f151;
	st.global.f32 	[%rd5+4], %f154;
	add.s32 	%r303, %r302, %r266;
	cvt.u64.u32 	%rd114, %r303;
	add.s64 	%rd115, %rd114, %rd110;
	shl.b64 	%rd116, %rd115, 2;
	add.s64 	%rd117, %rd4, %rd116;
	ld.global.f32 	%f155, [%rd117+8];
	sub.f32 	%f156, %f155, %f3;
	fma.rn.f32 	%f157, %f156, %f156, %f154;
	st.global.f32 	[%rd5+4], %f157;
	add.s32 	%r304, %r303, %r266;
	cvt.u64.u32 	%rd118, %r304;
	add.s64 	%rd119, %rd118, %rd110;
	shl.b64 	%rd120, %rd119, 2;
	add.s64 	%rd121, %rd4, %rd120;
	ld.global.f32 	%f158, [%rd121+12];
	sub.f32 	%f159, %f158, %f3;
	fma.rn.f32 	%f160, %f159, %f159, %f157;
	st.global.f32 	[%rd5+4], %f160;
	add.s32 	%r305, %r304, %r266;
	cvt.u64.u32 	%rd122, %r305;
	add.s64 	%rd123, %rd122, %rd110;
	shl.b64 	%rd124, %rd123, 2;
	add.s64 	%rd125, %rd4, %rd124;
	ld.global.f32 	%f161, [%rd125+16];
	sub.f32 	%f162, %f161, %f3;
	fma.rn.f32 	%f163, %f162, %f162, %f160;
	st.global.f32 	[%rd5+4], %f163;
	add.s32 	%r306, %r305, %r266;
	cvt.u64.u32 	%rd126, %r306;
	add.s64 	%rd127, %rd126, %rd110;
	shl.b64 	%rd128, %rd127, 2;
	add.s64 	%rd129, %rd4, %rd128;
	ld.global.f32 	%f164, [%rd129+20];
	sub.f32 	%f165, %f164, %f3;
	fma.rn.f32 	%f166, %f165, %f165, %f163;
	st.global.f32 	[%rd5+4], %f166;
	add.s32 	%r307, %r306, %r266;
	cvt.u64.u32 	%rd130, %r307;
	add.s64 	%rd131, %rd130, %rd110;
	shl.b64 	%rd132, %rd131, 2;
	add.s64 	%rd133, %rd4, %rd132;
	ld.global.f32 	%f167, [%rd133+24];
	sub.f32 	%f168, %f167, %f3;
	fma.rn.f32 	%f169, %f168, %f168, %f166;
	st.global.f32 	[%rd5+4], %f169;
	add.s32 	%r308, %r307, %r266;
	cvt.u64.u32 	%rd134, %r308;
	add.s64 	%rd135, %rd134, %rd110;
	shl.b64 	%rd136, %rd135, 2;
	add.s64 	%rd137, %rd4, %rd136;
	ld.global.f32 	%f170, [%rd137+28];
	sub.f32 	%f171, %f170, %f3;
	fma.rn.f32 	%f403, %f171, %f171, %f169;
	st.global.f32 	[%rd5+4], %f403;
	add.s32 	%r480, %r480, 8;
	setp.ne.s32 	%p64, %r480, %r482;
	@%p64 bra 	$L__BB1_47;
$L__BB1_48:
	setp.eq.s32 	%p65, %r41, 0;
	@%p65 bra 	$L__BB1_56;
	and.b32  	%r46, %r266, 3;
	setp.lt.u32 	%p66, %r41, 4;
	@%p66 bra 	$L__BB1_51;
	mul.lo.s32 	%r309, %r482, %r266;
	add.s32 	%r310, %r309, %r482;
	mul.wide.u32 	%rd138, %r310, 4;
	add.s64 	%rd139, %rd4, %rd138;
	ld.global.f32 	%f172, [%rd139];
	sub.f32 	%f173, %f172, %f3;
	fma.rn.f32 	%f174, %f173, %f173, %f403;
	st.global.f32 	[%rd5+4], %f174;
	add.s32 	%r311, %r309, %r266;
	cvt.u64.u32 	%rd140, %r311;
	cvt.u64.u32 	%rd141, %r482;
	add.s64 	%rd142, %rd140, %rd141;
	shl.b64 	%rd143, %rd142, 2;
	add.s64 	%rd144, %rd4, %rd143;
	ld.global.f32 	%f175, [%rd144+4];
	sub.f32 	%f176, %f175, %f3;
	fma.rn.f32 	%f177, %f176, %f176, %f174;
	st.global.f32 	[%rd5+4], %f177;
	add.s32 	%r312, %r311, %r266;
	cvt.u64.u32 	%rd145, %r312;
	add.s64 	%rd146, %rd145, %rd141;
	shl.b64 	%rd147, %rd146, 2;
	add.s64 	%rd148, %rd4, %rd147;
	ld.global.f32 	%f178, [%rd148+8];
	sub.f32 	%f179, %f178, %f3;
	fma.rn.f32 	%f180, %f179, %f179, %f177;
	st.global.f32 	[%rd5+4], %f180;
	add.s32 	%r313, %r312, %r266;
	cvt.u64.u32 	%rd149, %r313;
	add.s64 	%rd150, %rd149, %rd141;
	shl.b64 	%rd151, %rd150, 2;
	add.s64 	%rd152, %rd4, %rd151;
	ld.global.f32 	%f181, [%rd152+12];
	sub.f32 	%f182, %f181, %f3;
	fma.rn.f32 	%f403, %f182, %f182, %f180;
	st.global.f32 	[%rd5+4], %f403;
	add.s32 	%r482, %r482, 4;
$L__BB1_51:
	setp.eq.s32 	%p67, %r46, 0;
	@%p67 bra 	$L__BB1_56;
	setp.eq.s32 	%p68, %r46, 1;
	@%p68 bra 	$L__BB1_54;
	mul.lo.s32 	%r314, %r482, %r266;
	add.s32 	%r315, %r314, %r482;
	mul.wide.u32 	%rd153, %r315, 4;
	add.s64 	%rd154, %rd4, %rd153;
	ld.global.f32 	%f183, [%rd154];
	sub.f32 	%f184, %f183, %f3;
	fma.rn.f32 	%f185, %f184, %f184, %f403;
	st.global.f32 	[%rd5+4], %f185;
	add.s32 	%r316, %r314, %r266;
	cvt.u64.u32 	%rd155, %r316;
	cvt.u64.u32 	%rd156, %r482;
	add.s64 	%rd157, %rd155, %rd156;
	shl.b64 	%rd158, %rd157, 2;
	add.s64 	%rd159, %rd4, %rd158;
	ld.global.f32 	%f186, [%rd159+4];
	sub.f32 	%f187, %f186, %f3;
	fma.rn.f32 	%f403, %f187, %f187, %f185;
	st.global.f32 	[%rd5+4], %f403;
	add.s32 	%r482, %r482, 2;
$L__BB1_54:
	and.b32  	%r317, %r266, 1;
	setp.eq.b32 	%p69, %r317, 1;
	not.pred 	%p70, %p69;
	@%p70 bra 	$L__BB1_56;
	mad.lo.s32 	%r318, %r482, %r266, %r482;
	mul.wide.u32 	%rd160, %r318, 4;
	add.s64 	%rd161, %rd4, %rd160;
	ld.global.f32 	%f188, [%rd161];
	sub.f32 	%f189, %f188, %f3;
	fma.rn.f32 	%f403, %f189, %f189, %f403;
	st.global.f32 	[%rd5+4], %f403;
$L__BB1_56:
	div.rn.f32 	%f190, %f403, %f2;
	sqrt.rn.f32 	%f191, %f190;
	st.global.f32 	[%rd5+4], %f191;
	sub.f32 	%f192, %f3, %f191;
	st.global.f32 	[%rd5], %f192;
	and.b32  	%r51, %r266, 15;
	setp.lt.u32 	%p71, %r40, 15;
	mov.b32 	%r486, 0;
	@%p71 bra 	$L__BB1_59;
	and.b32  	%r486, %r266, 2147483632;
	mov.b32 	%r484, 0;
$L__BB1_58:
	.pragma "nounroll";
	mul.lo.s32 	%r321, %r484, %r266;
	add.s32 	%r322, %r321, %r484;
	mul.wide.u32 	%rd162, %r322, 4;
	add.s64 	%rd163, %rd4, %rd162;
	ld.global.f32 	%f193, [%rd163];
	mul.wide.u32 	%rd164, %r484, 4;
	add.s64 	%rd165, %rd4, %rd164;
	st.global.f32 	[%rd165], %f193;
	add.s32 	%r323, %r321, %r266;
	mul.wide.u32 	%rd166, %r323, 4;
	add.s64 	%rd167, %rd165, %rd166;
	ld.global.f32 	%f194, [%rd167+4];
	st.global.f32 	[%rd165+4], %f194;
	add.s32 	%r324, %r323, %r266;
	mul.wide.u32 	%rd168, %r324, 4;
	add.s64 	%rd169, %rd165, %rd168;
	ld.global.f32 	%f195, [%rd169+8];
	st.global.f32 	[%rd165+8], %f195;
	add.s32 	%r325, %r324, %r266;
	mul.wide.u32 	%rd170, %r325, 4;
	add.s64 	%rd171, %rd165, %rd170;
	ld.global.f32 	%f196, [%rd171+12];
	st.global.f32 	[%rd165+12], %f196;
	add.s32 	%r326, %r325, %r266;
	mul.wide.u32 	%rd172, %r326, 4;
	add.s64 	%rd173, %rd165, %rd172;
	ld.global.f32 	%f197, [%rd173+16];
	st.global.f32 	[%rd165+16], %f197;
	add.s32 	%r327, %r326, %r266;
	mul.wide.u32 	%rd174, %r327, 4;
	add.s64 	%rd175, %rd165, %rd174;
	ld.global.f32 	%f198, [%rd175+20];
	st.global.f32 	[%rd165+20], %f198;
	add.s32 	%r328, %r327, %r266;
	mul.wide.u32 	%rd176, %r328, 4;
	add.s64 	%rd177, %rd165, %rd176;
	ld.global.f32 	%f199, [%rd177+24];
	st.global.f32 	[%rd165+24], %f199;
	add.s32 	%r329, %r328, %r266;
	mul.wide.u32 	%rd178, %r329, 4;
	add.s64 	%rd179, %rd165, %rd178;
	ld.global.f32 	%f200, [%rd179+28];
	st.global.f32 	[%rd165+28], %f200;
	add.s32 	%r330, %r329, %r266;
	mul.wide.u32 	%rd180, %r330, 4;
	add.s64 	%rd181, %rd165, %rd180;
	ld.global.f32 	%f201, [%rd181+32];
	st.global.f32 	[%rd165+32], %f201;
	add.s32 	%r331, %r330, %r266;
	mul.wide.u32 	%rd182, %r331, 4;
	add.s64 	%rd183, %rd165, %rd182;
	ld.global.f32 	%f202, [%rd183+36];
	st.global.f32 	[%rd165+36], %f202;
	add.s32 	%r332, %r331, %r266;
	mul.wide.u32 	%rd184, %r332, 4;
	add.s64 	%rd185, %rd165, %rd184;
	ld.global.f32 	%f203, [%rd185+40];
	st.global.f32 	[%rd165+40], %f203;
	add.s32 	%r333, %r332, %r266;
	mul.wide.u32 	%rd186, %r333, 4;
	add.s64 	%rd187, %rd165, %rd186;
	ld.global.f32 	%f204, [%rd187+44];
	st.global.f32 	[%rd165+44], %f204;
	add.s32 	%r334, %r333, %r266;
	mul.wide.u32 	%rd188, %r334, 4;
	add.s64 	%rd189, %rd165, %rd188;
	ld.global.f32 	%f205, [%rd189+48];
	st.global.f32 	[%rd165+48], %f205;
	add.s32 	%r335, %r334, %r266;
	mul.wide.u32 	%rd190, %r335, 4;
	add.s64 	%rd191, %rd165, %rd190;
	ld.global.f32 	%f206, [%rd191+52];
	st.global.f32 	[%rd165+52], %f206;
	add.s32 	%r336, %r335, %r266;
	mul.wide.u32 	%rd192, %r336, 4;
	add.s64 	%rd193, %rd165, %rd192;
	ld.global.f32 	%f207, [%rd193+56];
	st.global.f32 	[%rd165+56], %f207;
	add.s32 	%r337, %r336, %r266;
	mul.wide.u32 	%rd194, %r337, 4;
	add.s64 	%rd195, %rd165, %rd194;
	ld.global.f32 	%f208, [%rd195+60];
	st.global.f32 	[%rd165+60], %f208;
	add.s32 	%r484, %r484, 16;
	setp.ne.s32 	%p72, %r484, %r486;
	@%p72 bra 	$L__BB1_58;
$L__BB1_59:
	setp.eq.s32 	%p73, %r51, 0;
	@%p73 bra 	$L__BB1_69;
	setp.lt.u32 	%p74, %r51, 8;
	@%p74 bra 	$L__BB1_62;
	mul.lo.s32 	%r338, %r486, %r266;
	add.s32 	%r339, %r338, %r486;
	mul.wide.u32 	%rd196, %r339, 4;
	add.s64 	%rd197, %rd4, %rd196;
	ld.global.f32 	%f209, [%rd197];
	mul.wide.u32 	%rd198, %r486, 4;
	add.s64 	%rd199, %rd4, %rd198;
	st.global.f32 	[%rd199], %f209;
	add.s32 	%r340, %r338, %r266;
	mul.wide.u32 	%rd200, %r340, 4;
	add.s64 	%rd201, %rd199, %rd200;
	ld.global.f32 	%f210, [%rd201+4];
	st.global.f32 	[%rd199+4], %f210;
	add.s32 	%r341, %r340, %r266;
	mul.wide.u32 	%rd202, %r341, 4;
	add.s64 	%rd203, %rd199, %rd202;
	ld.global.f32 	%f211, [%rd203+8];
	st.global.f32 	[%rd199+8], %f211;
	add.s32 	%r342, %r341, %r266;
	mul.wide.u32 	%rd204, %r342, 4;
	add.s64 	%rd205, %rd199, %rd204;
	ld.global.f32 	%f212, [%rd205+12];
	st.global.f32 	[%rd199+12], %f212;
	add.s32 	%r343, %r342, %r266;
	mul.wide.u32 	%rd206, %r343, 4;
	add.s64 	%rd207, %rd199, %rd206;
	ld.global.f32 	%f213, [%rd207+16];
	st.global.f32 	[%rd199+16], %f213;
	add.s32 	%r344, %r343, %r266;
	mul.wide.u32 	%rd208, %r344, 4;
	add.s64 	%rd209, %rd199, %rd208;
	ld.global.f32 	%f214, [%rd209+20];
	st.global.f32 	[%rd199+20], %f214;
	add.s32 	%r345, %r344, %r266;
	mul.wide.u32 	%rd210, %r345, 4;
	add.s64 	%rd211, %rd199, %rd210;
	ld.global.f32 	%f215, [%rd211+24];
	st.global.f32 	[%rd199+24], %f215;
	add.s32 	%r346, %r345, %r266;
	mul.wide.u32 	%rd212, %r346, 4;
	add.s64 	%rd213, %rd199, %rd212;
	ld.global.f32 	%f216, [%rd213+28];
	st.global.f32 	[%rd199+28], %f216;
	add.s32 	%r486, %r486, 8;
$L__BB1_62:
	setp.eq.s32 	%p75, %r41, 0;
	@%p75 bra 	$L__BB1_69;
	and.b32  	%r58, %r266, 3;
	setp.lt.u32 	%p76, %r41, 4;
	@%p76 bra 	$L__BB1_65;
	mul.lo.s32 	%r347, %r486, %r266;
	add.s32 	%r348, %r347, %r486;
	mul.wide.u32 	%rd214, %r348, 4;
	add.s64 	%rd215, %rd4, %rd214;
	ld.global.f32 	%f217, [%rd215];
	mul.wide.u32 	%rd216, %r486, 4;
	add.s64 	%rd217, %rd4, %rd216;
	st.global.f32 	[%rd217], %f217;
	add.s32 	%r349, %r347, %r266;
	mul.wide.u32 	%rd218, %r349, 4;
	add.s64 	%rd219, %rd217, %rd218;
	ld.global.f32 	%f218, [%rd219+4];
	st.global.f32 	[%rd217+4], %f218;
	add.s32 	%r350, %r349, %r266;
	mul.wide.u32 	%rd220, %r350, 4;
	add.s64 	%rd221, %rd217, %rd220;
	ld.global.f32 	%f219, [%rd221+8];
	st.global.f32 	[%rd217+8], %f219;
	add.s32 	%r351, %r350, %r266;
	mul.wide.u32 	%rd222, %r351, 4;
	add.s64 	%rd223, %rd217, %rd222;
	ld.global.f32 	%f220, [%rd223+12];
	st.global.f32 	[%rd217+12], %f220;
	add.s32 	%r486, %r486, 4;
$L__BB1_65:
	setp.eq.s32 	%p77, %r58, 0;
	@%p77 bra 	$L__BB1_69;
	mov.b32 	%r489, 0;
$L__BB1_67:
	.pragma "nounroll";
	mad.lo.s32 	%r353, %r486, %r266, %r486;
	mul.wide.u32 	%rd224, %r353, 4;
	add.s64 	%rd225, %rd4, %rd224;
	ld.global.f32 	%f221, [%rd225];
	mul.wide.u32 	%rd226, %r486, 4;
	add.s64 	%rd227, %rd4, %rd226;
	st.global.f32 	[%rd227], %f221;
	add.s32 	%r486, %r486, 1;
	add.s32 	%r489, %r489, 1;
	setp.eq.s32 	%p78, %r489, %r58;
	@%p78 bra 	$L__BB1_69;
	bra.uni 	$L__BB1_67;
$L__BB1_68:
	ld.global.f32 	%f145, [%rd5+4];
	div.rn.f32 	%f146, %f145, %f2;
	sqrt.rn.f32 	%f147, %f146;
	st.global.f32 	[%rd5+4], %f147;
	sub.f32 	%f148, %f3, %f147;
	st.global.f32 	[%rd5], %f148;
$L__BB1_69:
	ld.global.f32 	%f222, [%rd5];
	mul.wide.s32 	%rd228, %r266, 4;
	add.s64 	%rd13, %rd4, %rd228;
	st.global.f32 	[%rd13], %f222;
	add.s32 	%r354, %r5, %r266;
	setp.ge.s32 	%p79, %r508, %r354;
	@%p79 bra 	$L__BB1_82;
	add.s32 	%r65, %r5, -1;
	add.s32 	%r355, %r5, -2;
	and.b32  	%r66, %r65, 15;
	setp.lt.u32 	%p80, %r355, 15;
	@%p80 bra 	$L__BB1_73;
	and.b32  	%r67, %r65, -16;
	mov.b32 	%r509, 0;
$L__BB1_72:
	.pragma "nounroll";
	mul.wide.s32 	%rd229, %r508, 4;
	add.s64 	%rd230, %rd4, %rd229;
	mov.b32 	%r357, 0;
	st.global.u32 	[%rd230], %r357;
	st.global.u32 	[%rd230+4], %r357;
	st.global.u32 	[%rd230+8], %r357;
	st.global.u32 	[%rd230+12], %r357;
	st.global.u32 	[%rd230+16], %r357;
	st.global.u32 	[%rd230+20], %r357;
	st.global.u32 	[%rd230+24], %r357;
	st.global.u32 	[%rd230+28], %r357;
	st.global.u32 	[%rd230+32], %r357;
	st.global.u32 	[%rd230+36], %r357;
	st.global.u32 	[%rd230+40], %r357;
	st.global.u32 	[%rd230+44], %r357;
	st.global.u32 	[%rd230+48], %r357;
	st.global.u32 	[%rd230+52], %r357;
	st.global.u32 	[%rd230+56], %r357;
	st.global.u32 	[%rd230+60], %r357;
	add.s32 	%r508, %r508, 16;
	add.s32 	%r509, %r509, 16;
	setp.eq.s32 	%p81, %r509, %r67;
	@%p81 bra 	$L__BB1_73;
	bra.uni 	$L__BB1_72;
$L__BB1_73:
	setp.eq.s32 	%p82, %r66, 0;
	@%p82 bra 	$L__BB1_82;
	and.b32  	%r69, %r65, 7;
	setp.lt.u32 	%p83, %r66, 8;
	@%p83 bra 	$L__BB1_76;
	mul.wide.s32 	%rd231, %r508, 4;
	add.s64 	%rd232, %rd4, %rd231;
	mov.b32 	%r358, 0;
	st.global.u32 	[%rd232], %r358;
	st.global.u32 	[%rd232+4], %r358;
	st.global.u32 	[%rd232+8], %r358;
	st.global.u32 	[%rd232+12], %r358;
	st.global.u32 	[%rd232+16], %r358;
	st.global.u32 	[%rd232+20], %r358;
	st.global.u32 	[%rd232+24], %r358;
	st.global.u32 	[%rd232+28], %r358;
	add.s32 	%r508, %r508, 8;
$L__BB1_76:
	setp.eq.s32 	%p84, %r69, 0;
	@%p84 bra 	$L__BB1_82;
	and.b32  	%r72, %r65, 3;
	setp.lt.u32 	%p85, %r69, 4;
	@%p85 bra 	$L__BB1_79;
	mul.wide.s32 	%rd233, %r508, 4;
	add.s64 	%rd234, %rd4, %rd233;
	mov.b32 	%r359, 0;
	st.global.u32 	[%rd234], %r359;
	st.global.u32 	[%rd234+4], %r359;
	st.global.u32 	[%rd234+8], %r359;
	st.global.u32 	[%rd234+12], %r359;
	add.s32 	%r508, %r508, 4;
$L__BB1_79:
	setp.eq.s32 	%p86, %r72, 0;
	@%p86 bra 	$L__BB1_82;
	mov.b32 	%r494, 0;
$L__BB1_81:
	.pragma "nounroll";
	mul.wide.s32 	%rd235, %r508, 4;
	add.s64 	%rd236, %rd4, %rd235;
	mov.b32 	%r361, 0;
	st.global.u32 	[%rd236], %r361;
	add.s32 	%r508, %r508, 1;
	add.s32 	%r494, %r494, 1;
	setp.ne.s32 	%p87, %r494, %r72;
	@%p87 bra 	$L__BB1_81;
$L__BB1_82:
	setp.lt.s32 	%p88, %r265, 1;
	@%p88 bra 	$L__BB1_115;
	setp.lt.s32 	%p89, %r266, 1;
	mul.lo.s32 	%r79, %r264, %r263;
	@%p89 bra 	$L__BB1_188;
	add.s32 	%r80, %r266, -1;
	ld.global.f32 	%f14, [%rd13];
	and.b32  	%r81, %r266, 3;
	and.b32  	%r82, %r266, 2147483644;
	mov.b32 	%r495, 0;
$L__BB1_85:
	setp.lt.u32 	%p90, %r80, 3;
	mov.f32 	%f406, 0f00000000;
	mov.b32 	%r499, 0;
	mov.u32 	%r504, %r499;
	@%p90 bra 	$L__BB1_100;
	mov.f32 	%f406, 0f00000000;
	mov.b32 	%r499, 0;
	mov.u32 	%r497, %r499;
$L__BB1_87:
	mul.wide.u32 	%rd237, %r497, 4;
	add.s64 	%rd14, %rd4, %rd237;
	ld.global.f32 	%f226, [%rd14];
	min.f32 	%f227, %f14, %f65;
	setp.gtu.f32 	%p91, %f227, %f226;
	@%p91 bra 	$L__BB1_90;
	mad.lo.s32 	%r366, %r497, %r265, %r495;
	mad.lo.s32 	%r86, %r79, %r366, %r550;
	mul.wide.s32 	%rd238, %r86, 4;
	add.s64 	%rd239, %rd2, %rd238;
	ld.global.nc.f32 	%f228, [%rd239];
	setp.neu.f32 	%p92, %f228, 0f00000000;
	setp.neu.f32 	%p93, %f228, 0f3F800000;
	and.pred  	%p94, %p92, %p93;
	@%p94 bra 	$L__BB1_90;
	add.s32 	%r499, %r499, 1;
	add.s64 	%rd241, %rd1, %rd238;
	ld.global.nc.f32 	%f229, [%rd241];
	add.f32 	%f406, %f406, %f229;
$L__BB1_90:
	ld.global.f32 	%f230, [%rd14+4];
	setp.gtu.f32 	%p95, %f227, %f230;
	@%p95 bra 	$L__BB1_93;
	mad.lo.s32 	%r367, %r265, %r497, %r265;
	add.s32 	%r368, %r367, %r495;
	mad.lo.s32 	%r89, %r79, %r368, %r550;
	mul.wide.s32 	%rd242, %r89, 4;
	add.s64 	%rd243, %rd2, %rd242;
	ld.global.nc.f32 	%f232, [%rd243];
	setp.neu.f32 	%p96, %f232, 0f00000000;
	setp.neu.f32 	%p97, %f232, 0f3F800000;
	and.pred  	%p98, %p96, %p97;
	@%p98 bra 	$L__BB1_93;
	add.s32 	%r499, %r499, 1;
	add.s64 	%rd245, %rd1, %rd242;
	ld.global.nc.f32 	%f233, [%rd245];
	add.f32 	%f406, %f406, %f233;
$L__BB1_93:
	ld.global.f32 	%f234, [%rd14+8];
	setp.gtu.f32 	%p99, %f227, %f234;
	@%p99 bra 	$L__BB1_96;
	add.s32 	%r369, %r497, 2;
	mad.lo.s32 	%r370, %r369, %r265, %r495;
	mad.lo.s32 	%r92, %r79, %r370, %r550;
	mul.wide.s32 	%rd246, %r92, 4;
	add.s64 	%rd247, %rd2, %rd246;
	ld.global.nc.f32 	%f236, [%rd247];
	setp.neu.f32 	%p100, %f236, 0f00000000;
	setp.neu.f32 	%p101, %f236, 0f3F800000;
	and.pred  	%p102, %p100, %p101;
	@%p102 bra 	$L__BB1_96;
	add.s32 	%r499, %r499, 1;
	add.s64 	%rd249, %rd1, %rd246;
	ld.global.nc.f32 	%f237, [%rd249];
	add.f32 	%f406, %f406, %f237;
$L__BB1_96:
	ld.global.f32 	%f238, [%rd14+12];
	setp.gtu.f32 	%p103, %f227, %f238;
	@%p103 bra 	$L__BB1_99;
	add.s32 	%r371, %r497, 3;
	mad.lo.s32 	%r372, %r371, %r265, %r495;
	mad.lo.s32 	%r95, %r79, %r372, %r550;
	mul.wide.s32 	%rd250, %r95, 4;
	add.s64 	%rd251, %rd2, %rd250;
	ld.global.nc.f32 	%f240, [%rd251];
	setp.neu.f32 	%p104, %f240, 0f00000000;
	setp.neu.f32 	%p105, %f240, 0f3F800000;
	and.pred  	%p106, %p104, %p105;
	@%p106 bra 	$L__BB1_99;
	add.s32 	%r499, %r499, 1;
	add.s64 	%rd253, %rd1, %rd250;
	ld.global.nc.f32 	%f241, [%rd253];
	add.f32 	%f406, %f406, %f241;
$L__BB1_99:
	add.s32 	%r497, %r497, 4;
	setp.eq.s32 	%p107, %r497, %r82;
	mov.u32 	%r504, %r82;
	@%p107 bra 	$L__BB1_100;
	bra.uni 	$L__BB1_87;
$L__BB1_100:
	setp.eq.s32 	%p108, %r81, 0;
	@%p108 bra 	$L__BB1_112;
	mul.wide.u32 	%rd254, %r504, 4;
	add.s64 	%rd15, %rd4, %rd254;
	ld.global.f32 	%f242, [%rd15];
	min.f32 	%f243, %f14, %f65;
	setp.gtu.f32 	%p109, %f243, %f242;
	@%p109 bra 	$L__BB1_104;
	mad.lo.s32 	%r373, %r504, %r265, %r495;
	mad.lo.s32 	%r103, %r79, %r373, %r550;
	mul.wide.s32 	%rd255, %r103, 4;
	add.s64 	%rd256, %rd2, %rd255;
	ld.global.nc.f32 	%f244, [%rd256];
	setp.neu.f32 	%p110, %f244, 0f00000000;
	setp.neu.f32 	%p111, %f244, 0f3F800000;
	and.pred  	%p112, %p110, %p111;
	@%p112 bra 	$L__BB1_104;
	add.s32 	%r499, %r499, 1;
	add.s64 	%rd258, %rd1, %rd255;
	ld.global.nc.f32 	%f245, [%rd258];
	add.f32 	%f406, %f406, %f245;
$L__BB1_104:
	setp.eq.s32 	%p113, %r81, 1;
	@%p113 bra 	$L__BB1_112;
	ld.global.f32 	%f246, [%rd15+4];
	setp.gtu.f32 	%p114, %f243, %f246;
	@%p114 bra 	$L__BB1_108;
	mad.lo.s32 	%r374, %r265, %r504, %r265;
	add.s32 	%r375, %r374, %r495;
	mad.lo.s32 	%r106, %r79, %r375, %r550;
	mul.wide.s32 	%rd259, %r106, 4;
	add.s64 	%rd260, %rd2, %rd259;
	ld.global.nc.f32 	%f248, [%rd260];
	setp.neu.f32 	%p115, %f248, 0f00000000;
	setp.neu.f32 	%p116, %f248, 0f3F800000;
	and.pred  	%p117, %p115, %p116;
	@%p117 bra 	$L__BB1_108;
	add.s32 	%r499, %r499, 1;
	add.s64 	%rd262, %rd1, %rd259;
	ld.global.nc.f32 	%f249, [%rd262];
	add.f32 	%f406, %f406, %f249;
$L__BB1_108:
	setp.eq.s32 	%p118, %r81, 2;
	@%p118 bra 	$L__BB1_112;
	ld.global.f32 	%f250, [%rd15+8];
	setp.gtu.f32 	%p119, %f243, %f250;
	@%p119 bra 	$L__BB1_112;
	add.s32 	%r376, %r504, 2;
	mad.lo.s32 	%r377, %r376, %r265, %r495;
	mad.lo.s32 	%r109, %r79, %r377, %r550;
	mul.wide.s32 	%rd263, %r109, 4;
	add.s64 	%rd264, %rd2, %rd263;
	ld.global.nc.f32 	%f252, [%rd264];
	setp.neu.f32 	%p120, %f252, 0f00000000;
	setp.neu.f32 	%p121, %f252, 0f3F800000;
	and.pred  	%p122, %p120, %p121;
	@%p122 bra 	$L__BB1_112;
	add.s32 	%r499, %r499, 1;
	add.s64 	%rd266, %rd1, %rd263;
	ld.global.nc.f32 	%f253, [%rd266];
	add.f32 	%f406, %f406, %f253;
$L__BB1_112:
	setp.gt.s32 	%p123, %r499, 0;
	@%p123 bra 	$L__BB1_113;
	bra.uni 	$L__BB1_114;
$L__BB1_113:
	cvt.rn.f32.u32 	%f254, %r499;
	div.rn.f32 	%f255, %f406, %f254;
	mad.lo.s32 	%r378, %r79, %r495, %r550;
	mul.wide.s32 	%rd267, %r378, 4;
	add.s64 	%rd268, %rd3, %rd267;
	st.global.f32 	[%rd268], %f255;
$L__BB1_114:
	add.s32 	%r495, %r495, 1;
	setp.eq.s32 	%p124, %r495, %r265;
	@%p124 bra 	$L__BB1_115;
	bra.uni 	$L__BB1_85;
$L__BB1_115:
	setp.lt.s32 	%p125, %r266, 1;
	@%p125 bra 	$L__BB1_188;
	ld.param.u32 	%r470, [_Z23Generate_NDVI_referencefiPKfS0_iiiiPfS1_Pi_param_1];
	mul.lo.s32 	%r116, %r264, %r263;
	mul.lo.s32 	%r117, %r116, %r265;
	shl.b32 	%r118, %r470, 1;
	and.b32  	%r119, %r265, 3;
	and.b32  	%r120, %r265, 2147483644;
	mov.b32 	%r523, 0;
	mov.u32 	%r511, %r523;
$L__BB1_117:
	mul.wide.u32 	%rd269, %r511, 4;
	add.s64 	%rd16, %rd4, %rd269;
	ld.global.f32 	%f415, [%rd16];
	ld.global.f32 	%f416, [%rd13];
	setp.geu.f32 	%p126, %f415, %f416;
	setp.geu.f32 	%p127, %f415, %f65;
	or.pred  	%p128, %p126, %p127;
	@%p128 bra 	$L__BB1_187;
	setp.lt.s32 	%p129, %r265, 1;
	mul.lo.s32 	%r123, %r511, %r265;
	@%p129 bra 	$L__BB1_160;
	mov.b32 	%r512, -2;
$L__BB1_120:
	setp.eq.s32 	%p130, %r512, 0;
	@%p130 bra 	$L__BB1_158;
	add.s32 	%r382, %r265, -1;
	setp.lt.u32 	%p131, %r382, 3;
	mov.f64 	%fd282, 0d0000000000000000;
	mov.b32 	%r514, 0;
	mov.f64 	%fd281, %fd282;
	mov.f64 	%fd280, %fd282;
	@%p131 bra 	$L__BB1_140;
	mov.f64 	%fd282, 0d0000000000000000;
	mov.b32 	%r513, 0;
$L__BB1_123:
	add.s32 	%r126, %r513, %r512;
	setp.ge.u32 	%p132, %r126, %r265;
	@%p132 bra 	$L__BB1_127;
	add.s32 	%r384, %r126, %r123;
	mad.lo.s32 	%r127, %r116, %r384, %r550;
	mul.wide.s32 	%rd270, %r127, 4;
	add.s64 	%rd271, %rd2, %rd270;
	ld.global.nc.f32 	%f256, [%rd271];
	setp.neu.f32 	%p133, %f256, 0f00000000;
	setp.neu.f32 	%p134, %f256, 0f3F800000;
	and.pred  	%p135, %p133, %p134;
	@%p135 bra 	$L__BB1_127;
	mad.lo.s32 	%r385, %r116, %r513, %r550;
	mul.wide.s32 	%rd272, %r385, 4;
	add.s64 	%rd273, %rd3, %rd272;
	ld.global.f32 	%f35, [%rd273];
	setp.eq.f32 	%p136, %f35, 0f00000000;
	@%p136 bra 	$L__BB1_127;
	add.s64 	%rd275, %rd1, %rd270;
	ld.global.nc.f32 	%f257, [%rd275];
	mul.f32 	%f258, %f257, %f35;
	cvt.f64.f32 	%fd156, %f258;
	add.f64 	%fd280, %fd280, %fd156;
	mul.f32 	%f259, %f257, %f257;
	cvt.f64.f32 	%fd157, %f259;
	add.f64 	%fd281, %fd281, %fd157;
	mul.f32 	%f260, %f35, %f35;
	cvt.f64.f32 	%fd158, %f260;
	add.f64 	%fd282, %fd282, %fd158;
$L__BB1_127:
	add.s32 	%r128, %r126, 1;
	setp.ge.u32 	%p137, %r128, %r265;
	@%p137 bra 	$L__BB1_131;
	add.s32 	%r386, %r128, %r123;
	mad.lo.s32 	%r129, %r116, %r386, %r550;
	mul.wide.s32 	%rd276, %r129, 4;
	add.s64 	%rd277, %rd2, %rd276;
	ld.global.nc.f32 	%f261, [%rd277];
	setp.neu.f32 	%p138, %f261, 0f00000000;
	setp.neu.f32 	%p139, %f261, 0f3F800000;
	and.pred  	%p140, %p138, %p139;
	@%p140 bra 	$L__BB1_131;
	mad.lo.s32 	%r387, %r116, %r513, %r116;
	add.s32 	%r388, %r387, %r550;
	mul.wide.s32 	%rd278, %r388, 4;
	add.s64 	%rd279, %rd3, %rd278;
	ld.global.f32 	%f36, [%rd279];
	setp.eq.f32 	%p141, %f36, 0f00000000;
	@%p141 bra 	$L__BB1_131;
	add.s64 	%rd281, %rd1, %rd276;
	ld.global.nc.f32 	%f262, [%rd281];
	mul.f32 	%f263, %f262, %f36;
	cvt.f64.f32 	%fd159, %f263;
	add.f64 	%fd280, %fd280, %fd159;
	mul.f32 	%f264, %f262, %f262;
	cvt.f64.f32 	%fd160, %f264;
	add.f64 	%fd281, %fd281, %fd160;
	mul.f32 	%f265, %f36, %f36;
	cvt.f64.f32 	%fd161, %f265;
	add.f64 	%fd282, %fd282, %fd161;
$L__BB1_131:
	add.s32 	%r130, %r126, 2;
	setp.ge.u32 	%p142, %r130, %r265;
	@%p142 bra 	$L__BB1_135;
	add.s32 	%r389, %r130, %r123;
	mad.lo.s32 	%r131, %r116, %r389, %r550;
	mul.wide.s32 	%rd282, %r131, 4;
	add.s64 	%rd283, %rd2, %rd282;
	ld.global.nc.f32 	%f266, [%rd283];
	setp.neu.f32 	%p143, %f266, 0f00000000;
	setp.neu.f32 	%p144, %f266, 0f3F800000;
	and.pred  	%p145, %p143, %p144;
	@%p145 bra 	$L__BB1_135;
	add.s32 	%r390, %r513, 2;
	mad.lo.s32 	%r391, %r116, %r390, %r550;
	mul.wide.s32 	%rd284, %r391, 4;
	add.s64 	%rd285, %rd3, %rd284;
	ld.global.f32 	%f37, [%rd285];
	setp.eq.f32 	%p146, %f37, 0f00000000;
	@%p146 bra 	$L__BB1_135;
	add.s64 	%rd287, %rd1, %rd282;
	ld.global.nc.f32 	%f267, [%rd287];
	mul.f32 	%f268, %f267, %f37;
	cvt.f64.f32 	%fd162, %f268;
	add.f64 	%fd280, %fd280, %fd162;
	mul.f32 	%f269, %f267, %f267;
	cvt.f64.f32 	%fd163, %f269;
	add.f64 	%fd281, %fd281, %fd163;
	mul.f32 	%f270, %f37, %f37;
	cvt.f64.f32 	%fd164, %f270;
	add.f64 	%fd282, %fd282, %fd164;
$L__BB1_135:
	add.s32 	%r132, %r126, 3;
	setp.ge.u32 	%p147, %r132, %r265;
	@%p147 bra 	$L__BB1_139;
	add.s32 	%r392, %r132, %r123;
	mad.lo.s32 	%r133, %r116, %r392, %r550;
	mul.wide.s32 	%rd288, %r133, 4;
	add.s64 	%rd289, %rd2, %rd288;
	ld.global.nc.f32 	%f271, [%rd289];
	setp.neu.f32 	%p148, %f271, 0f00000000;
	setp.neu.f32 	%p149, %f271, 0f3F800000;
	and.pred  	%p150, %p148, %p149;
	@%p150 bra 	$L__BB1_139;
	add.s32 	%r393, %r513, 3;
	mad.lo.s32 	%r394, %r116, %r393, %r550;
	mul.wide.s32 	%rd290, %r394, 4;
	add.s64 	%rd291, %rd3, %rd290;
	ld.global.f32 	%f38, [%rd291];
	setp.eq.f32 	%p151, %f38, 0f00000000;
	@%p151 bra 	$L__BB1_139;
	add.s64 	%rd293, %rd1, %rd288;
	ld.global.nc.f32 	%f272, [%rd293];
	mul.f32 	%f273, %f272, %f38;
	cvt.f64.f32 	%fd165, %f273;
	add.f64 	%fd280, %fd280, %fd165;
	mul.f32 	%f274, %f272, %f272;
	cvt.f64.f32 	%fd166, %f274;
	add.f64 	%fd281, %fd281, %fd166;
	mul.f32 	%f275, %f38, %f38;
	cvt.f64.f32 	%fd167, %f275;
	add.f64 	%fd282, %fd282, %fd167;
$L__BB1_139:
	add.s32 	%r513, %r513, 4;
	setp.eq.s32 	%p152, %r513, %r120;
	mov.u32 	%r514, %r120;
	@%p152 bra 	$L__BB1_140;
	bra.uni 	$L__BB1_123;
$L__BB1_140:
	setp.eq.s32 	%p153, %r119, 0;
	@%p153 bra 	$L__BB1_155;
	add.s32 	%r137, %r514, %r512;
	setp.ge.u32 	%p154, %r137, %r265;
	@%p154 bra 	$L__BB1_145;
	add.s32 	%r395, %r137, %r123;
	mad.lo.s32 	%r138, %r116, %r395, %r550;
	mul.wide.s32 	%rd294, %r138, 4;
	add.s64 	%rd295, %rd2, %rd294;
	ld.global.nc.f32 	%f276, [%rd295];
	setp.neu.f32 	%p155, %f276, 0f00000000;
	setp.neu.f32 	%p156, %f276, 0f3F800000;
	and.pred  	%p157, %p155, %p156;
	@%p157 bra 	$L__BB1_145;
	mad.lo.s32 	%r396, %r116, %r514, %r550;
	mul.wide.s32 	%rd296, %r396, 4;
	add.s64 	%rd297, %rd3, %rd296;
	ld.global.f32 	%f43, [%rd297];
	setp.eq.f32 	%p158, %f43, 0f00000000;
	@%p158 bra 	$L__BB1_145;
	add.s64 	%rd299, %rd1, %rd294;
	ld.global.nc.f32 	%f277, [%rd299];
	mul.f32 	%f278, %f277, %f43;
	cvt.f64.f32 	%fd168, %f278;
	add.f64 	%fd280, %fd280, %fd168;
	mul.f32 	%f279, %f277, %f277;
	cvt.f64.f32 	%fd169, %f279;
	add.f64 	%fd281, %fd281, %fd169;
	mul.f32 	%f280, %f43, %f43;
	cvt.f64.f32 	%fd170, %f280;
	add.f64 	%fd282, %fd282, %fd170;
$L__BB1_145:
	setp.eq.s32 	%p159, %r119, 1;
	@%p159 bra 	$L__BB1_155;
	add.s32 	%r139, %r137, 1;
	setp.ge.u32 	%p160, %r139, %r265;
	@%p160 bra 	$L__BB1_150;
	add.s32 	%r397, %r139, %r123;
	mad.lo.s32 	%r140, %r116, %r397, %r550;
	mul.wide.s32 	%rd300, %r140, 4;
	add.s64 	%rd301, %rd2, %rd300;
	ld.global.nc.f32 	%f281, [%rd301];
	setp.neu.f32 	%p161, %f281, 0f00000000;
	setp.neu.f32 	%p162, %f281, 0f3F800000;
	and.pred  	%p163, %p161, %p162;
	@%p163 bra 	$L__BB1_150;
	mad.lo.s32 	%r398, %r116, %r514, %r116;
	add.s32 	%r399, %r398, %r550;
	mul.wide.s32 	%rd302, %r399, 4;
	add.s64 	%rd303, %rd3, %rd302;
	ld.global.f32 	%f44, [%rd303];
	setp.eq.f32 	%p164, %f44, 0f00000000;
	@%p164 bra 	$L__BB1_150;
	add.s64 	%rd305, %rd1, %rd300;
	ld.global.nc.f32 	%f282, [%rd305];
	mul.f32 	%f283, %f282, %f44;
	cvt.f64.f32 	%fd171, %f283;
	add.f64 	%fd280, %fd280, %fd171;
	mul.f32 	%f284, %f282, %f282;
	cvt.f64.f32 	%fd172, %f284;
	add.f64 	%fd281, %fd281, %fd172;
	mul.f32 	%f285, %f44, %f44;
	cvt.f64.f32 	%fd173, %f285;
	add.f64 	%fd282, %fd282, %fd173;
$L__BB1_150:
	setp.eq.s32 	%p165, %r119, 2;
	@%p165 bra 	$L__BB1_155;
	add.s32 	%r141, %r137, 2;
	setp.ge.u32 	%p166, %r141, %r265;
	@%p166 bra 	$L__BB1_155;
	add.s32 	%r400, %r141, %r123;
	mad.lo.s32 	%r142, %r116, %r400, %r550;
	add.s32 	%r401, %r514, 2;
	mul.lo.s32 	%r143, %r116, %r401;
	mul.wide.s32 	%rd306, %r142, 4;
	add.s64 	%rd307, %rd2, %rd306;
	ld.global.nc.f32 	%f286, [%rd307];
	setp.neu.f32 	%p167, %f286, 0f00000000;
	setp.neu.f32 	%p168, %f286, 0f3F800000;
	and.pred  	%p169, %p167, %p168;
	@%p169 bra 	$L__BB1_155;
	add.s32 	%r402, %r143, %r550;
	mul.wide.s32 	%rd308, %r402, 4;
	add.s64 	%rd309, %rd3, %rd308;
	ld.global.f32 	%f45, [%rd309];
	setp.eq.f32 	%p170, %f45, 0f00000000;
	@%p170 bra 	$L__BB1_155;
	add.s64 	%rd311, %rd1, %rd306;
	ld.global.nc.f32 	%f287, [%rd311];
	mul.f32 	%f288, %f287, %f45;
	cvt.f64.f32 	%fd174, %f288;
	add.f64 	%fd280, %fd280, %fd174;
	mul.f32 	%f289, %f287, %f287;
	cvt.f64.f32 	%fd175, %f289;
	add.f64 	%fd281, %fd281, %fd175;
	mul.f32 	%f290, %f45, %f45;
	cvt.f64.f32 	%fd176, %f290;
	add.f64 	%fd282, %fd282, %fd176;
$L__BB1_155:
	setp.neu.f64 	%p171, %fd281, 0d0000000000000000;
	setp.neu.f64 	%p172, %fd282, 0d0000000000000000;
	and.pred  	%p173, %p171, %p172;
	@%p173 bra 	$L__BB1_156;
	bra.uni 	$L__BB1_158;
$L__BB1_156:
	mul.f64 	%fd177, %fd281, %fd282;
	sqrt.rn.f64 	%fd178, %fd177;
	div.rn.f64 	%fd179, %fd280, %fd178;
	cvt.rn.f32.f64 	%f39, %fd179;
	add.s32 	%r403, %r266, 1;
	mul.wide.u32 	%rd312, %r403, 4;
	add.s64 	%rd313, %rd4, %rd312;
	st.global.f32 	[%rd313], %f39;
	ld.global.f32 	%f415, [%rd16];
	setp.geu.f32 	%p174, %f415, %f39;
	@%p174 bra 	$L__BB1_158;
	st.global.f32 	[%rd16], %f39;
	mov.f32 	%f415, %f39;
$L__BB1_158:
	add.s32 	%r512, %r512, 1;
	setp.ne.s32 	%p175, %r512, 3;
	@%p175 bra 	$L__BB1_120;
	ld.global.f32 	%f416, [%rd13];
$L__BB1_160:
	min.f32 	%f291, %f416, %f65;
	setp.le.f32 	%p176, %f291, %f415;
	@%p176 bra 	$L__BB1_187;
	setp.lt.s32 	%p177, %r265, 1;
	@%p177 bra 	$L__BB1_186;
	ld.param.u32 	%r471, [_Z23Generate_NDVI_referencefiPKfS0_iiiiPfS1_Pi_param_1];
	setp.lt.s32 	%p178, %r471, 0;
	mul.lo.s32 	%r144, %r117, %r511;
	@%p178 bra 	$L__BB1_186;
	mad.lo.s32 	%r145, %r523, %r265, %r266;
	mov.b32 	%r515, 0;
$L__BB1_164:
	mad.lo.s32 	%r147, %r116, %r515, %r550;
	mov.b32 	%r516, 0;
	mov.u32 	%r522, %r516;
$L__BB1_165:
	mul.wide.u32 	%rd314, %r516, 4;
	add.s64 	%rd315, %rd4, %rd314;
	ld.global.f32 	%f48, [%rd315];
	ld.global.f32 	%f292, [%rd13];
	setp.ge.f32 	%p179, %f48, %f292;
	@%p179 bra 	$L__BB1_169;
	setp.ltu.f32 	%p180, %f48, %f65;
	@%p180 bra 	$L__BB1_182;
	add.s32 	%r406, %r147, %r144;
	mul.wide.s32 	%rd316, %r406, 4;
	add.s64 	%rd317, %rd2, %rd316;
	ld.global.nc.f32 	%f293, [%rd317];
	setp.neu.f32 	%p181, %f293, 0f00000000;
	setp.neu.f32 	%p182, %f293, 0f3F800000;
	and.pred  	%p183, %p181, %p182;
	@%p183 bra 	$L__BB1_182;
	mad.lo.s32 	%r407, %r117, %r516, %r147;
	mul.wide.s32 	%rd318, %r407, 4;
	add.s64 	%rd319, %rd2, %rd318;
	ld.global.nc.f32 	%f294, [%rd319];
	setp.neu.f32 	%p184, %f294, 0f00000000;
	setp.neu.f32 	%p185, %f294, 0f3F800000;
	and.pred  	%p186, %p184, %p185;
	@%p186 bra 	$L__BB1_182;
$L__BB1_169:
	mul.lo.s32 	%r150, %r117, %r516;
	mov.f64 	%fd312, 0d0000000000000000;
	mov.b32 	%r519, 1;
	mov.b32 	%r521, 0;
	mov.f64 	%fd311, %fd312;
	mov.f64 	%fd310, %fd312;
$L__BB1_170:
	add.s32 	%r153, %r519, %r515;
	setp.ge.s32 	%p187, %r153, %r265;
	setp.lt.u32 	%p188, %r515, %r519;
	and.pred  	%p189, %p187, %p188;
	@%p189 bra 	$L__BB1_180;
	@%p188 bra 	$L__BB1_175;
	sub.s32 	%r410, %r515, %r519;
	mad.lo.s32 	%r154, %r116, %r410, %r550;
	add.s32 	%r155, %r154, %r144;
	mul.wide.s32 	%rd320, %r155, 4;
	add.s64 	%rd321, %rd2, %rd320;
	ld.global.nc.f32 	%f295, [%rd321];
	setp.neu.f32 	%p191, %f295, 0f00000000;
	setp.neu.f32 	%p192, %f295, 0f3F800000;
	and.pred  	%p193, %p191, %p192;
	@%p193 bra 	$L__BB1_175;
	add.s32 	%r156, %r154, %r150;
	mul.wide.s32 	%rd322, %r156, 4;
	add.s64 	%rd323, %rd2, %rd322;
	ld.global.nc.f32 	%f296, [%rd323];
	setp.neu.f32 	%p194, %f296, 0f00000000;
	setp.neu.f32 	%p195, %f296, 0f3F800000;
	and.pred  	%p196, %p194, %p195;
	@%p196 bra 	$L__BB1_175;
	add.s64 	%rd325, %rd1, %rd320;
	ld.global.nc.f32 	%f297, [%rd325];
	mul.wide.s32 	%rd326, %r156, 4;
	add.s64 	%rd327, %rd1, %rd326;
	ld.global.nc.f32 	%f298, [%rd327];
	mul.f32 	%f299, %f297, %f298;
	cvt.f64.f32 	%fd181, %f299;
	add.f64 	%fd310, %fd310, %fd181;
	mul.f32 	%f300, %f297, %f297;
	cvt.f64.f32 	%fd182, %f300;
	add.f64 	%fd311, %fd311, %fd182;
	mul.f32 	%f301, %f298, %f298;
	cvt.f64.f32 	%fd183, %f301;
	add.f64 	%fd312, %fd312, %fd183;
	add.s32 	%r521, %r521, 1;
$L__BB1_175:
	@%p187 bra 	$L__BB1_179;
	mad.lo.s32 	%r159, %r116, %r153, %r550;
	add.s32 	%r160, %r159, %r144;
	mul.wide.s32 	%rd328, %r160, 4;
	add.s64 	%rd329, %rd2, %rd328;
	ld.global.nc.f32 	%f302, [%rd329];
	setp.neu.f32 	%p198, %f302, 0f00000000;
	setp.neu.f32 	%p199, %f302, 0f3F800000;
	and.pred  	%p200, %p198, %p199;
	@%p200 bra 	$L__BB1_179;
	add.s32 	%r161, %r159, %r150;
	mul.wide.s32 	%rd330, %r161, 4;
	add.s64 	%rd331, %rd2, %rd330;
	ld.global.nc.f32 	%f303, [%rd331];
	setp.neu.f32 	%p201, %f303, 0f00000000;
	setp.neu.f32 	%p202, %f303, 0f3F800000;
	and.pred  	%p203, %p201, %p202;
	@%p203 bra 	$L__BB1_179;
	add.s64 	%rd333, %rd1, %rd328;
	ld.global.nc.f32 	%f304, [%rd333];
	add.s64 	%rd335, %rd1, %rd330;
	ld.global.nc.f32 	%f305, [%rd335];
	mul.f32 	%f306, %f304, %f305;
	cvt.f64.f32 	%fd184, %f306;
	add.f64 	%fd310, %fd310, %fd184;
	mul.f32 	%f307, %f304, %f304;
	cvt.f64.f32 	%fd185, %f307;
	add.f64 	%fd311, %fd311, %fd185;
	mul.f32 	%f308, %f305, %f305;
	cvt.f64.f32 	%fd186, %f308;
	add.f64 	%fd312, %fd312, %fd186;
	add.s32 	%r521, %r521, 1;
$L__BB1_179:
	add.s32 	%r519, %r519, 1;
	setp.le.s32 	%p204, %r521, %r118;
	@%p204 bra 	$L__BB1_170;
$L__BB1_180:
	setp.eq.f64 	%p205, %fd311, 0d0000000000000000;
	setp.eq.f64 	%p206, %fd312, 0d0000000000000000;
	or.pred  	%p207, %p205, %p206;
	@%p207 bra 	$L__BB1_182;
	mul.f64 	%fd187, %fd311, %fd312;
	sqrt.rn.f64 	%fd188, %fd187;
	div.rn.f64 	%fd189, %fd310, %fd188;
	add.s32 	%r411, %r145, %r515;
	mul.wide.s32 	%rd336, %r411, 4;
	add.s64 	%rd337, %rd4, %rd336;
	ld.global.f32 	%f309, [%rd337];
	cvt.f64.f32 	%fd190, %f309;
	add.f64 	%fd191, %fd189, %fd190;
	cvt.rn.f32.f64 	%f310, %fd191;
	st.global.f32 	[%rd337], %f310;
	add.s32 	%r522, %r522, 1;
$L__BB1_182:
	add.s32 	%r516, %r516, 1;
	setp.ne.s32 	%p208, %r516, %r266;
	@%p208 bra 	$L__BB1_165;
	setp.eq.s32 	%p209, %r522, 0;
	@%p209 bra 	$L__BB1_185;
	add.s32 	%r412, %r145, %r515;
	mul.wide.s32 	%rd338, %r412, 4;
	add.s64 	%rd339, %rd4, %rd338;
	ld.global.f32 	%f311, [%rd339+8];
	cvt.rn.f32.s32 	%f312, %r522;
	div.rn.f32 	%f313, %f311, %f312;
	st.global.f32 	[%rd339+8], %f313;
$L__BB1_185:
	add.s32 	%r515, %r515, 1;
	setp.ne.s32 	%p210, %r515, %r265;
	@%p210 bra 	$L__BB1_164;
$L__BB1_186:
	add.s32 	%r523, %r523, 1;
$L__BB1_187:
	add.s32 	%r511, %r511, 1;
	setp.ne.s32 	%p211, %r511, %r266;
	@%p211 bra 	$L__BB1_117;
$L__BB1_188:
	ld.param.u64 	%rd413, [_Z23Generate_NDVI_referencefiPKfS0_iiiiPfS1_Pi_param_10];
	setp.lt.s32 	%p212, %r265, 1;
	mul.lo.s32 	%r414, %r550, %r265;
	cvta.to.global.u64 	%rd340, %rd413;
	mul.wide.s32 	%rd341, %r414, 4;
	add.s64 	%rd17, %rd340, %rd341;
	mov.b32 	%r535, 0;
	@%p212 bra 	$L__BB1_214;
	setp.lt.s32 	%p213, %r266, 1;
	mul.lo.s32 	%r172, %r264, %r263;
	@%p213 bra 	$L__BB1_214;
	ld.global.f32 	%f49, [%rd13];
	and.b32  	%r173, %r266, 1;
	and.b32  	%r174, %r266, 2147483646;
	add.s32 	%r175, %r266, 2;
	mov.b32 	%r524, 0;
	mov.u32 	%r535, %r524;
$L__BB1_191:
	setp.eq.s32 	%p214, %r266, 1;
	add.s32 	%r178, %r175, %r524;
	mov.f32 	%f422, 0f00000000;
	mov.b32 	%r537, 0;
	mov.u32 	%r534, %r537;
	mov.u32 	%r528, %r537;
	@%p214 bra 	$L__BB1_208;
	mov.f32 	%f422, 0f00000000;
	mov.b32 	%r526, 0;
	mov.u32 	%r534, %r526;
	mov.u32 	%r528, %r526;
$L__BB1_193:
	mul.wide.u32 	%rd342, %r526, 4;
	add.s64 	%rd18, %rd4, %rd342;
	ld.global.f32 	%f317, [%rd18];
	min.f32 	%f318, %f49, %f65;
	setp.gtu.f32 	%p215, %f318, %f317;
	@%p215 bra 	$L__BB1_196;
	mad.lo.s32 	%r420, %r526, %r265, %r524;
	mad.lo.s32 	%r182, %r172, %r420, %r550;
	mul.wide.s32 	%rd343, %r182, 4;
	add.s64 	%rd344, %rd2, %rd343;
	ld.global.nc.f32 	%f319, [%rd344];
	setp.neu.f32 	%p216, %f319, 0f00000000;
	setp.neu.f32 	%p217, %f319, 0f3F800000;
	and.pred  	%p218, %p216, %p217;
	@%p218 bra 	$L__BB1_200;
	add.s32 	%r534, %r534, 1;
	add.s64 	%rd346, %rd1, %rd343;
	ld.global.nc.f32 	%f320, [%rd346];
	add.f32 	%f422, %f422, %f320;
	bra.uni 	$L__BB1_200;
$L__BB1_196:
	mad.lo.s32 	%r421, %r528, %r265, %r178;
	mul.wide.s32 	%rd347, %r421, 4;
	add.s64 	%rd348, %rd4, %rd347;
	ld.global.f32 	%f321, [%rd348];
	setp.gtu.f32 	%p219, %f318, %f321;
	@%p219 bra 	$L__BB1_199;
	mad.lo.s32 	%r422, %r526, %r265, %r524;
	mad.lo.s32 	%r184, %r172, %r422, %r550;
	mul.wide.s32 	%rd349, %r184, 4;
	add.s64 	%rd350, %rd2, %rd349;
	ld.global.nc.f32 	%f323, [%rd350];
	setp.neu.f32 	%p220, %f323, 0f00000000;
	setp.neu.f32 	%p221, %f323, 0f3F800000;
	and.pred  	%p222, %p220, %p221;
	@%p222 bra 	$L__BB1_199;
	add.s32 	%r534, %r534, 1;
	add.s64 	%rd352, %rd1, %rd349;
	ld.global.nc.f32 	%f324, [%rd352];
	add.f32 	%f422, %f422, %f324;
$L__BB1_199:
	add.s32 	%r528, %r528, 1;
$L__BB1_200:
	add.s32 	%r190, %r526, 1;
	ld.global.f32 	%f325, [%rd18+4];
	setp.gtu.f32 	%p223, %f318, %f325;
	@%p223 bra 	$L__BB1_203;
	mad.lo.s32 	%r423, %r190, %r265, %r524;
	mad.lo.s32 	%r191, %r172, %r423, %r550;
	mul.wide.s32 	%rd353, %r191, 4;
	add.s64 	%rd354, %rd2, %rd353;
	ld.global.nc.f32 	%f327, [%rd354];
	setp.neu.f32 	%p224, %f327, 0f00000000;
	setp.neu.f32 	%p225, %f327, 0f3F800000;
	and.pred  	%p226, %p224, %p225;
	@%p226 bra 	$L__BB1_207;
	add.s32 	%r534, %r534, 1;
	add.s64 	%rd356, %rd1, %rd353;
	ld.global.nc.f32 	%f328, [%rd356];
	add.f32 	%f422, %f422, %f328;
	bra.uni 	$L__BB1_207;
$L__BB1_203:
	mad.lo.s32 	%r424, %r528, %r265, %r178;
	mul.wide.s32 	%rd357, %r424, 4;
	add.s64 	%rd358, %rd4, %rd357;
	ld.global.f32 	%f329, [%rd358];
	setp.gtu.f32 	%p227, %f318, %f329;
	@%p227 bra 	$L__BB1_206;
	mad.lo.s32 	%r425, %r190, %r265, %r524;
	mad.lo.s32 	%r193, %r172, %r425, %r550;
	mul.wide.s32 	%rd359, %r193, 4;
	add.s64 	%rd360, %rd2, %rd359;
	ld.global.nc.f32 	%f331, [%rd360];
	setp.neu.f32 	%p228, %f331, 0f00000000;
	setp.neu.f32 	%p229, %f331, 0f3F800000;
	and.pred  	%p230, %p228, %p229;
	@%p230 bra 	$L__BB1_206;
	add.s32 	%r534, %r534, 1;
	add.s64 	%rd362, %rd1, %rd359;
	ld.global.nc.f32 	%f332, [%rd362];
	add.f32 	%f422, %f422, %f332;
$L__BB1_206:
	add.s32 	%r528, %r528, 1;
$L__BB1_207:
	add.s32 	%r526, %r526, 2;
	setp.eq.s32 	%p231, %r526, %r174;
	mov.u32 	%r537, %r174;
	@%p231 bra 	$L__BB1_208;
	bra.uni 	$L__BB1_193;
$L__BB1_208:
	setp.eq.s32 	%p232, %r173, 0;
	@%p232 bra 	$L__BB1_222;
	mul.wide.u32 	%rd363, %r537, 4;
	add.s64 	%rd364, %rd4, %rd363;
	ld.global.f32 	%f333, [%rd364];
	min.f32 	%f334, %f49, %f65;
	setp.gtu.f32 	%p233, %f334, %f333;
	@%p233 bra 	$L__BB1_219;
	mad.lo.s32 	%r426, %r537, %r265, %r524;
	mad.lo.s32 	%r207, %r172, %r426, %r550;
	mul.wide.s32 	%rd365, %r207, 4;
	add.s64 	%rd366, %rd2, %rd365;
	ld.global.nc.f32 	%f335, [%rd366];
	setp.neu.f32 	%p234, %f335, 0f00000000;
	setp.neu.f32 	%p235, %f335, 0f3F800000;
	and.pred  	%p236, %p234, %p235;
	@%p236 bra 	$L__BB1_222;
	add.s32 	%r534, %r534, 1;
	add.s64 	%rd368, %rd1, %rd365;
	ld.global.nc.f32 	%f336, [%rd368];
	add.f32 	%f422, %f422, %f336;
	bra.uni 	$L__BB1_222;
$L__BB1_212:
	cvt.rn.f32.u32 	%f341, %r534;
	div.rn.f32 	%f342, %f422, %f341;
	mad.lo.s32 	%r429, %r172, %r524, %r550;
	mul.wide.s32 	%rd375, %r429, 4;
	add.s64 	%rd376, %rd3, %rd375;
	st.global.f32 	[%rd376], %f342;
	add.s32 	%r200, %r535, 1;
	mul.wide.s32 	%rd377, %r535, 4;
	add.s64 	%rd378, %rd17, %rd377;
	st.global.u32 	[%rd378], %r524;
	mov.u32 	%r535, %r200;
$L__BB1_213:
	add.s32 	%r524, %r524, 1;
	setp.eq.s32 	%p242, %r524, %r265;
	@%p242 bra 	$L__BB1_214;
	bra.uni 	$L__BB1_191;
$L__BB1_214:
	setp.ge.s32 	%p243, %r535, %r265;
	setp.lt.s32 	%p244, %r535, 2;
	or.pred  	%p245, %p243, %p244;
	@%p245 bra 	$L__BB1_240;
	add.s32 	%r430, %r535, -1;
	mul.wide.u32 	%rd379, %r430, 4;
	add.s64 	%rd380, %rd17, %rd379;
	ld.global.u32 	%r213, [%rd380];
	add.s32 	%r214, %r265, -1;
	setp.eq.s32 	%p246, %r213, %r214;
	@%p246 bra 	$L__BB1_217;
	mul.lo.s32 	%r431, %r264, %r263;
	mad.lo.s32 	%r432, %r431, %r213, %r550;
	mul.wide.s32 	%rd381, %r432, 4;
	add.s64 	%rd382, %rd3, %rd381;
	ld.global.f32 	%f343, [%rd382];
	add.s32 	%r433, %r535, -2;
	mul.wide.u32 	%rd383, %r433, 4;
	add.s64 	%rd384, %rd17, %rd383;
	ld.global.u32 	%r434, [%rd384];
	mad.lo.s32 	%r435, %r431, %r434, %r550;
	mul.wide.s32 	%rd385, %r435, 4;
	add.s64 	%rd386, %rd3, %rd385;
	ld.global.f32 	%f344, [%rd386];
	sub.f32 	%f345, %f343, %f344;
	sub.s32 	%r436, %r213, %r434;
	cvt.rn.f32.s32 	%f346, %r436;
	div.rn.f32 	%f347, %f345, %f346;
	cvt.f64.f32 	%fd192, %f347;
	cvt.f64.f32 	%fd193, %f343;
	not.b32 	%r437, %r213;
	add.s32 	%r438, %r265, %r437;
	cvt.rn.f64.s32 	%fd194, %r438;
	fma.rn.f64 	%fd195, %fd192, %fd194, %fd193;
	cvt.rn.f32.f64 	%f348, %fd195;
	mad.lo.s32 	%r439, %r431, %r214, %r550;
	mul.wide.s32 	%rd387, %r439, 4;
	add.s64 	%rd388, %rd3, %rd387;
	st.global.f32 	[%rd388], %f348;
	add.s32 	%r215, %r535, 1;
	mul.wide.u32 	%rd389, %r535, 4;
	add.s64 	%rd390, %rd17, %rd389;
	st.global.u32 	[%rd390], %r214;
	mov.u32 	%r535, %r215;
$L__BB1_217:
	setp.ge.s32 	%p247, %r535, %r265;
	ld.global.u32 	%r553, [%rd17];
	@%p247 bra 	$L__BB1_233;
	mul.lo.s32 	%r218, %r264, %r263;
	shl.b32 	%r219, %r218, 2;
	add.s32 	%r220, %r535, -1;
	mov.b32 	%r546, 0;
	mul.wide.s32 	%rd20, %r218, 4;
	mov.u32 	%r545, %r553;
	bra.uni 	$L__BB1_229;
$L__BB1_219:
	mad.lo.s32 	%r427, %r528, %r265, %r178;
	mul.wide.s32 	%rd369, %r427, 4;
	add.s64 	%rd370, %rd4, %rd369;
	ld.global.f32 	%f337, [%rd370];
	setp.gtu.f32 	%p237, %f334, %f337;
	@%p237 bra 	$L__BB1_222;
	mad.lo.s32 	%r428, %r537, %r265, %r524;
	mad.lo.s32 	%r209, %r172, %r428, %r550;
	mul.wide.s32 	%rd371, %r209, 4;
	add.s64 	%rd372, %rd2, %rd371;
	ld.global.nc.f32 	%f339, [%rd372];
	setp.neu.f32 	%p238, %f339, 0f00000000;
	setp.neu.f32 	%p239, %f339, 0f3F800000;
	and.pred  	%p240, %p238, %p239;
	@%p240 bra 	$L__BB1_222;
	add.s32 	%r534, %r534, 1;
	add.s64 	%rd374, %rd1, %rd371;
	ld.global.nc.f32 	%f340, [%rd374];
	add.f32 	%f422, %f422, %f340;
$L__BB1_222:
	setp.gt.s32 	%p241, %r534, 0;
	@%p241 bra 	$L__BB1_212;
	bra.uni 	$L__BB1_213;
$L__BB1_223:
	add.s32 	%r543, %r549, 1;
$L__BB1_224:
	setp.eq.s32 	%p251, %r232, 0;
	@%p251 bra 	$L__BB1_228;
	ld.global.f32 	%f369, [%rd23];
	ld.global.f32 	%f370, [%rd24];
	sub.f32 	%f371, %f369, %f370;
	div.rn.f32 	%f372, %f371, %f64;
	cvt.f64.f32 	%fd212, %f372;
	cvt.f64.f32 	%fd213, %f370;
	cvt.rn.f64.u32 	%fd214, %r543;
	fma.rn.f64 	%fd215, %fd214, %fd212, %fd213;
	cvt.rn.f32.f64 	%f373, %fd215;
	add.s32 	%r455, %r229, %r543;
	mad.lo.s32 	%r456, %r218, %r455, %r550;
	mul.wide.s32 	%rd400, %r456, 4;
	add.s64 	%rd19, %rd3, %rd400;
	st.global.f32 	[%rd19], %f373;
	setp.eq.s32 	%p252, %r232, 1;
	@%p252 bra 	$L__BB1_228;
	add.s32 	%r457, %r543, 1;
	ld.global.f32 	%f374, [%rd23];
	ld.global.f32 	%f375, [%rd24];
	sub.f32 	%f376, %f374, %f375;
	div.rn.f32 	%f377, %f376, %f64;
	cvt.f64.f32 	%fd216, %f377;
	cvt.f64.f32 	%fd217, %f375;
	cvt.rn.f64.u32 	%fd218, %r457;
	fma.rn.f64 	%fd219, %fd218, %fd216, %fd217;
	cvt.rn.f32.f64 	%f378, %fd219;
	add.s64 	%rd21, %rd19, %rd20;
	st.global.f32 	[%rd21], %f378;
	setp.eq.s32 	%p253, %r232, 2;
	@%p253 bra 	$L__BB1_228;
	add.s32 	%r458, %r543, 2;
	ld.global.f32 	%f379, [%rd23];
	ld.global.f32 	%f380, [%rd24];
	sub.f32 	%f381, %f379, %f380;
	div.rn.f32 	%f382, %f381, %f64;
	cvt.f64.f32 	%fd220, %f382;
	cvt.f64.f32 	%fd221, %f380;
	cvt.rn.f64.u32 	%fd222, %r458;
	fma.rn.f64 	%fd223, %fd222, %fd220, %fd221;
	cvt.rn.f32.f64 	%f383, %fd223;
	add.s64 	%rd401, %rd21, %rd20;
	st.global.f32 	[%rd401], %f383;
$L__BB1_228:
	setp.ge.s32 	%p254, %r535, %r265;
	setp.ge.s32 	%p255, %r546, %r220;
	or.pred  	%p256, %p254, %p255;
	@%p256 bra 	$L__BB1_233;
$L__BB1_229:
	mov.u32 	%r225, %r546;
	mov.u32 	%r224, %r545;
	add.s32 	%r546, %r225, 1;
	mul.wide.u32 	%rd391, %r225, 4;
	add.s64 	%rd22, %rd17, %rd391;
	ld.global.u32 	%r545, [%rd22+4];
	sub.s32 	%r441, %r545, %r224;
	setp.lt.s32 	%p248, %r441, 2;
	@%p248 bra 	$L__BB1_228;
	mad.lo.s32 	%r443, %r218, %r545, %r550;
	mul.wide.s32 	%rd392, %r443, 4;
	add.s64 	%rd23, %rd3, %rd392;
	ld.global.u32 	%r229, [%rd22];
	mad.lo.s32 	%r444, %r218, %r229, %r550;
	mul.wide.s32 	%rd393, %r444, 4;
	add.s64 	%rd24, %rd3, %rd393;
	sub.s32 	%r445, %r545, %r229;
	cvt.rn.f32.s32 	%f64, %r445;
	not.b32 	%r446, %r224;
	add.s32 	%r231, %r545, %r446;
	add.s32 	%r535, %r231, %r535;
	add.s32 	%r448, %r441, -2;
	and.b32  	%r232, %r231, 3;
	setp.lt.u32 	%p249, %r448, 3;
	mov.b32 	%r543, 1;
	@%p249 bra 	$L__BB1_224;
	and.b32  	%r233, %r231, -4;
	mad.lo.s32 	%r450, %r264, %r229, %r264;
	add.s32 	%r451, %r2, %r450;
	mad.lo.s32 	%r548, %r263, %r451, %r1;
	mov.b32 	%r549, 0;
$L__BB1_232:
	add.s32 	%r452, %r549, 1;
	ld.global.f32 	%f349, [%rd23];
	ld.global.f32 	%f350, [%rd24];
	sub.f32 	%f351, %f349, %f350;
	div.rn.f32 	%f352, %f351, %f64;
	cvt.f64.f32 	%fd196, %f352;
	cvt.f64.f32 	%fd197, %f350;
	cvt.rn.f64.u32 	%fd198, %r452;
	fma.rn.f64 	%fd199, %fd198, %fd196, %fd197;
	cvt.rn.f32.f64 	%f353, %fd199;
	mul.wide.s32 	%rd394, %r548, 4;
	add.s64 	%rd395, %rd3, %rd394;
	st.global.f32 	[%rd395], %f353;
	ld.global.f32 	%f354, [%rd23];
	ld.global.f32 	%f355, [%rd24];
	sub.f32 	%f356, %f354, %f355;
	div.rn.f32 	%f357, %f356, %f64;
	cvt.f64.f32 	%fd200, %f357;
	cvt.f64.f32 	%fd201, %f355;
	add.s32 	%r453, %r549, 2;
	cvt.rn.f64.u32 	%fd202, %r453;
	fma.rn.f64 	%fd203, %fd202, %fd200, %fd201;
	cvt.rn.f32.f64 	%f358, %fd203;
	add.s64 	%rd397, %rd395, %rd20;
	st.global.f32 	[%rd397], %f358;
	ld.global.f32 	%f359, [%rd23];
	ld.global.f32 	%f360, [%rd24];
	sub.f32 	%f361, %f359, %f360;
	div.rn.f32 	%f362, %f361, %f64;
	cvt.f64.f32 	%fd204, %f362;
	cvt.f64.f32 	%fd205, %f360;
	add.s32 	%r454, %r549, 3;
	cvt.rn.f64.u32 	%fd206, %r454;
	fma.rn.f64 	%fd207, %fd206, %fd204, %fd205;
	cvt.rn.f32.f64 	%f363, %fd207;
	add.s64 	%rd398, %rd397, %rd20;
	st.global.f32 	[%rd398], %f363;
	ld.global.f32 	%f364, [%rd23];
	ld.global.f32 	%f365, [%rd24];
	sub.f32 	%f366, %f364, %f365;
	div.rn.f32 	%f367, %f366, %f64;
	cvt.f64.f32 	%fd208, %f367;
	cvt.f64.f32 	%fd209, %f365;
	add.s32 	%r549, %r549, 4;
	cvt.rn.f64.u32 	%fd210, %r549;
	fma.rn.f64 	%fd211, %fd210, %fd208, %fd209;
	cvt.rn.f32.f64 	%f368, %fd211;
	add.s64 	%rd399, %rd398, %rd20;
	st.global.f32 	[%rd399], %f368;
	add.s32 	%r548, %r548, %r219;
	setp.eq.s32 	%p250, %r549, %r233;
	@%p250 bra 	$L__BB1_223;
	bra.uni 	$L__BB1_232;
$L__BB1_233:
	setp.eq.s32 	%p257, %r553, 0;
	@%p257 bra 	$L__BB1_240;
	ld.global.u32 	%r460, [%rd17+4];
	mul.lo.s32 	%r239, %r264, %r263;
	mad.lo.s32 	%r461, %r239, %r460, %r550;
	mul.wide.s32 	%rd402, %r461, 4;
	add.s64 	%rd403, %rd3, %rd402;
	ld.global.f32 	%f384, [%rd403];
	mad.lo.s32 	%r462, %r239, %r553, %r550;
	mul.wide.s32 	%rd404, %r462, 4;
	add.s64 	%rd25, %rd3, %rd404;
	ld.global.f32 	%f385, [%rd25];
	sub.f32 	%f386, %f384, %f385;
	sub.s32 	%r463, %r460, %r553;
	cvt.rn.f32.s32 	%f387, %r463;
	div.rn.f32 	%f388, %f386, %f387;
	cvt.f64.f32 	%fd121, %f388;
	min.s32 	%r464, %r553, 1;
	max.s32 	%r240, %r553, 1;
	sub.s32 	%r465, %r553, %r464;
	and.b32  	%r241, %r240, 3;
	setp.lt.u32 	%p258, %r465, 3;
	mov.b32 	%r554, 0;
	@%p258 bra 	$L__BB1_237;
	and.b32  	%r554, %r240, 2147483644;
	neg.s32 	%r551, %r554;
	shl.b32 	%r244, %r239, 2;
	mul.wide.s32 	%rd407, %r239, 4;
$L__BB1_236:
	ld.global.f32 	%f389, [%rd25];
	cvt.f64.f32 	%fd224, %f389;
	cvt.rn.f64.s32 	%fd225, %r553;
	mul.f64 	%fd226, %fd121, %fd225;
	sub.f64 	%fd227, %fd224, %fd226;
	cvt.rn.f32.f64 	%f390, %fd227;
	mul.wide.s32 	%rd405, %r550, 4;
	add.s64 	%rd406, %rd3, %rd405;
	st.global.f32 	[%rd406], %f390;
	ld.global.f32 	%f391, [%rd25];
	cvt.f64.f32 	%fd228, %f391;
	add.s32 	%r466, %r553, -1;
	cvt.rn.f64.s32 	%fd229, %r466;
	mul.f64 	%fd230, %fd121, %fd229;
	sub.f64 	%fd231, %fd228, %fd230;
	cvt.rn.f32.f64 	%f392, %fd231;
	add.s64 	%rd408, %rd406, %rd407;
	st.global.f32 	[%rd408], %f392;
	ld.global.f32 	%f393, [%rd25];
	cvt.f64.f32 	%fd232, %f393;
	add.s32 	%r467, %r553, -2;
	cvt.rn.f64.s32 	%fd233, %r467;
	mul.f64 	%fd234, %fd121, %fd233;
	sub.f64 	%fd235, %fd232, %fd234;
	cvt.rn.f32.f64 	%f394, %fd235;
	add.s64 	%rd409, %rd408, %rd407;
	st.global.f32 	[%rd409], %f394;
	ld.global.f32 	%f395, [%rd25];
	cvt.f64.f32 	%fd236, %f395;
	add.s32 	%r468, %r553, -3;
	cvt.rn.f64.s32 	%fd237, %r468;
	mul.f64 	%fd238, %fd121, %fd237;
	sub.f64 	%fd239, %fd236, %fd238;
	cvt.rn.f32.f64 	%f396, %fd239;
	add.s64 	%rd410, %rd409, %rd407;
	st.global.f32 	[%rd410], %f396;
	add.s32 	%r553, %r553, -4;
	add.s32 	%r551, %r551, 4;
	add.s32 	%r550, %r550, %r244;
	setp.ne.s32 	%p259, %r551, 0;
	@%p259 bra 	$L__BB1_236;
$L__BB1_237:
	setp.eq.s32 	%p260, %r241, 0;
	@%p260 bra 	$L__BB1_240;
	mad.lo.s32 	%r469, %r554, %r264, %r2;
	mad.lo.s32 	%r556, %r263, %r469, %r1;
	neg.s32 	%r555, %r241;
$L__BB1_239:
	.pragma "nounroll";
	ld.global.f32 	%f397, [%rd25];
	cvt.f64.f32 	%fd240, %f397;
	cvt.rn.f64.s32 	%fd241, %r553;
	mul.f64 	%fd242, %fd121, %fd241;
	sub.f64 	%fd243, %fd240, %fd242;
	cvt.rn.f32.f64 	%f398, %fd243;
	mul.wide.s32 	%rd411, %r556, 4;
	add.s64 	%rd412, %rd3, %rd411;
	st.global.f32 	[%rd412], %f398;
	add.s32 	%r553, %r553, -1;
	add.s32 	%r556, %r556, %r239;
	add.s32 	%r555, %r555, 1;
	setp.ne.s32 	%p261, %r555, 0;
	@%p261 bra 	$L__BB1_239;
$L__BB1_240:
	ret;

}
	// .globl	_Z13Compute_d_resPKfS0_S0_iiiiiiiiiPf
.visible .entry _Z13Compute_d_resPKfS0_S0_iiiiiiiiiPf(
	.param .u64 .ptr .align 1 _Z13Compute_d_resPKfS0_S0_iiiiiiiiiPf_param_0,
	.param .u64 .ptr .align 1 _Z13Compute_d_resPKfS0_S0_iiiiiiiiiPf_param_1,
	.param .u64 .ptr .align 1 _Z13Compute_d_resPKfS0_S0_iiiiiiiiiPf_param_2,
	.param .u32 _Z13Compute_d_resPKfS0_S0_iiiiiiiiiPf_param_3,
	.param .u32 _Z13Compute_d_resPKfS0_S0_iiiiiiiiiPf_param_4,
	.param .u32 _Z13Compute_d_resPKfS0_S0_iiiiiiiiiPf_param_5,
	.param .u32 _Z13Compute_d_resPKfS0_S0_iiiiiiiiiPf_param_6,
	.param .u32 _Z13Compute_d_resPKfS0_S0_iiiiiiiiiPf_param_7,
	.param .u32 _Z13Compute_d_resPKfS0_S0_iiiiiiiiiPf_param_8,
	.param .u32 _Z13Compute_d_resPKfS0_S0_iiiiiiiiiPf_param_9,
	.param .u32 _Z13Compute_d_resPKfS0_S0_iiiiiiiiiPf_param_10,
	.param .u32 _Z13Compute_d_resPKfS0_S0_iiiiiiiiiPf_param_11,
	.param .u64 .ptr .align 1 _Z13Compute_d_resPKfS0_S0_iiiiiiiiiPf_param_12
)
{
	.reg .pred 	%p<90>;
	.reg .b32 	%r<204>;
	.reg .b32 	%f<101>;
	.reg .b64 	%rd<157>;
	.reg .b64 	%fd<407>;

	ld.param.u64 	%rd22, [_Z13Compute_d_resPKfS0_S0_iiiiiiiiiPf_param_0];
	ld.param.u64 	%rd23, [_Z13Compute_d_resPKfS0_S0_iiiiiiiiiPf_param_1];
	ld.param.u64 	%rd24, [_Z13Compute_d_resPKfS0_S0_iiiiiiiiiPf_param_2];
	ld.param.u32 	%r91, [_Z13Compute_d_resPKfS0_S0_iiiiiiiiiPf_param_5];
	ld.param.u32 	%r92, [_Z13Compute_d_resPKfS0_S0_iiiiiiiiiPf_param_6];
	ld.param.u32 	%r93, [_Z13Compute_d_resPKfS0_S0_iiiiiiiiiPf_param_7];
	ld.param.u32 	%r94, [_Z13Compute_d_resPKfS0_S0_iiiiiiiiiPf_param_8];
	ld.param.u32 	%r95, [_Z13Compute_d_resPKfS0_S0_iiiiiiiiiPf_param_9];
	ld.param.u32 	%r96, [_Z13Compute_d_resPKfS0_S0_iiiiiiiiiPf_param_10];
	ld.param.u32 	%r97, [_Z13Compute_d_resPKfS0_S0_iiiiiiiiiPf_param_11];
	ld.param.u64 	%rd25, [_Z13Compute_d_resPKfS0_S0_iiiiiiiiiPf_param_12];
	cvta.to.global.u64 	%rd1, %rd22;
	cvta.to.global.u64 	%rd2, %rd23;
	cvta.to.global.u64 	%rd3, %rd24;
	cvta.to.global.u64 	%rd4, %rd25;
	mov.u32 	%r98, %ctaid.x;
	mov.u32 	%r99, %ntid.x;
	mov.u32 	%r100, %tid.x;
	mad.lo.s32 	%r1, %r98, %r99, %r100;
	setp.ge.s32 	%p2, %r1, %r93;
	@%p2 bra 	$L__BB2_83;
	mov.u32 	%r101, %ctaid.y;
	mov.u32 	%r102, %ntid.y;
	mov.u32 	%r103, %tid.y;
	mad.lo.s32 	%r2, %r101, %r102, %r103;
	add.s32 	%r104, %r92, %r91;
	sub.s32 	%r105, %r94, %r104;
	setp.ge.s32 	%p3, %r2, %r105;
	@%p3 bra 	$L__BB2_83;
	shl.b32 	%r106, %r97, 1;
	or.b32  	%r3, %r106, 1;
	mad.lo.s32 	%r107, %r106, %r106, %r106;
	add.s32 	%r4, %r107, %r3;
	mul.wide.u32 	%rd5, %r4, 4;
	setp.lt.s32 	%p4, %r97, 0;
	@%p4 bra 	$L__BB2_83;
	mad.lo.s32 	%r109, %r93, %r2, %r1;
	mul.lo.s32 	%r110, %r109, %r3;
	mul.lo.s32 	%r111, %r110, %r3;
	shl.b32 	%r112, %r111, 2;
	add.s32 	%r113, %r112, %r4;
	mul.wide.s32 	%rd26, %r113, 4;
	add.s64 	%rd6, %rd4, %rd26;
	add.s64 	%rd7, %rd6, %rd5;
	mul.lo.s32 	%r5, %r94, %r93;
	add.s32 	%r6, %r91, %r2;
	mad.lo.s32 	%r7, %r93, %r6, %r1;
	mul.lo.s32 	%r8, %r5, %r95;
	and.b32  	%r9, %r95, 7;
	and.b32  	%r10, %r95, 3;
	add.s32 	%r11, %r96, -1;
	and.b32  	%r12, %r95, 2147483640;
	and.b32  	%r13, %r95, 1;
	and.b32  	%r14, %r95, 2147483644;
	and.b32  	%r15, %r96, 1;
	and.b32  	%r16, %r96, 2147483646;
	mov.b32 	%r178, 0;
	mul.wide.s32 	%rd61, %r5, 4;
$L__BB2_4:
	ld.param.u32 	%r177, [_Z13Compute_d_resPKfS0_S0_iiiiiiiiiPf_param_4];
	ld.param.u32 	%r176, [_Z13Compute_d_resPKfS0_S0_iiiiiiiiiPf_param_3];
	neg.s32 	%r180, %r97;
	add.s32 	%r114, %r178, %r2;
	add.s32 	%r115, %r114, %r176;
	setp.lt.s32 	%p5, %r115, 0;
	setp.ge.s32 	%p6, %r115, %r177;
	or.pred  	%p1, %p5, %p6;
	add.s32 	%r116, %r6, %r178;
	mul.lo.s32 	%r19, %r116, %r93;
	add.s32 	%r117, %r178, %r97;
	mad.lo.s32 	%r20, %r117, %r3, %r97;
	sub.s32 	%r118, %r97, %r178;
	mad.lo.s32 	%r21, %r118, %r3, %r97;
	mov.u32 	%r179, %r97;
$L__BB2_5:
	mov.u32 	%r23, %r180;
	add.s32 	%r24, %r23, %r1;
	setp.lt.s32 	%p7, %r24, 0;
	setp.ge.s32 	%p8, %r24, %r93;
	or.pred  	%p9, %p7, %p8;
	or.pred  	%p10, %p9, %p1;
	@%p10 bra 	$L__BB2_81;
	setp.lt.s32 	%p11, %r95, 1;
	mov.f64 	%fd322, 0d0000000000000000;
	mov.f64 	%fd323, %fd322;
	@%p11 bra 	$L__BB2_18;
	setp.lt.u32 	%p12, %r95, 8;
	add.s32 	%r25, %r24, %r19;
	mov.f64 	%fd323, 0d0000000000000000;
	mov.b32 	%r185, 0;
	mov.f64 	%fd322, %fd323;
	@%p12 bra 	$L__BB2_10;
	and.b32  	%r120, %r95, 2147483640;
	neg.s32 	%r183, %r120;
	mov.f64 	%fd323, 0d0000000000000000;
	mov.u32 	%r181, %r25;
	mov.u32 	%r182, %r7;
$L__BB2_9:
	.pragma "nounroll";
	mul.wide.s32 	%rd27, %r181, 4;
	add.s64 	%rd28, %rd3, %rd27;
	ld.global.f32 	%f13, [%rd28];
	cvt.f64.f32 	%fd151, %f13;
	add.f64 	%fd152, %fd322, %fd151;
	mul.wide.s32 	%rd29, %r182, 4;
	add.s64 	%rd30, %rd3, %rd29;
	ld.global.f32 	%f14, [%rd30];
	cvt.f64.f32 	%fd153, %f14;
	add.f64 	%fd154, %fd323, %fd153;
	mul.wide.s32 	%rd31, %r5, 4;
	add.s64 	%rd32, %rd28, %rd31;
	ld.global.f32 	%f15, [%rd32];
	cvt.f64.f32 	%fd155, %f15;
	add.f64 	%fd156, %fd152, %fd155;
	add.s64 	%rd33, %rd30, %rd31;
	ld.global.f32 	%f16, [%rd33];
	cvt.f64.f32 	%fd157, %f16;
	add.f64 	%fd158, %fd154, %fd157;
	add.s64 	%rd34, %rd32, %rd31;
	ld.global.f32 	%f17, [%rd34];
	cvt.f64.f32 	%fd159, %f17;
	add.f64 	%fd160, %fd156, %fd159;
	add.s64 	%rd35, %rd33, %rd31;
	ld.global.f32 	%f18, [%rd35];
	cvt.f64.f32 	%fd161, %f18;
	add.f64 	%fd162, %fd158, %fd161;
	add.s64 	%rd36, %rd34, %rd31;
	ld.global.f32 	%f19, [%rd36];
	cvt.f64.f32 	%fd163, %f19;
	add.f64 	%fd164, %fd160, %fd163;
	add.s64 	%rd37, %rd35, %rd31;
	ld.global.f32 	%f20, [%rd37];
	cvt.f64.f32 	%fd165, %f20;
	add.f64 	%fd166, %fd162, %fd165;
	add.s64 	%rd38, %rd36, %rd31;
	ld.global.f32 	%f21, [%rd38];
	cvt.f64.f32 	%fd167, %f21;
	add.f64 	%fd168, %fd164, %fd167;
	add.s64 	%rd39, %rd37, %rd31;
	ld.global.f32 	%f22, [%rd39];
	cvt.f64.f32 	%fd169, %f22;
	add.f64 	%fd170, %fd166, %fd169;
	add.s64 	%rd40, %rd38, %rd31;
	ld.global.f32 	%f23, [%rd40];
	cvt.f64.f32 	%fd171, %f23;
	add.f64 	%fd172, %fd168, %fd171;
	add.s64 	%rd41, %rd39, %rd31;
	ld.global.f32 	%f24, [%rd41];
	cvt.f64.f32 	%fd173, %f24;
	add.f64 	%fd174, %fd170, %fd173;
	add.s64 	%rd42, %rd40, %rd31;
	ld.global.f32 	%f25, [%rd42];
	cvt.f64.f32 	%fd175, %f25;
	add.f64 	%fd176, %fd172, %fd175;
	add.s64 	%rd43, %rd41, %rd31;
	ld.global.f32 	%f26, [%rd43];
	cvt.f64.f32 	%fd177, %f26;
	add.f64 	%fd178, %fd174, %fd177;
	add.s64 	%rd44, %rd42, %rd31;
	ld.global.f32 	%f27, [%rd44];
	cvt.f64.f32 	%fd179, %f27;
	add.f64 	%fd322, %fd176, %fd179;
	add.s64 	%rd45, %rd43, %rd31;
	ld.global.f32 	%f28, [%rd45];
	cvt.f64.f32 	%fd180, %f28;
	add.f64 	%fd323, %fd178, %fd180;
	add.s32 	%r183, %r183, 8;
	shl.b32 	%r121, %r5, 3;
	add.s32 	%r182, %r182, %r121;
	add.s32 	%r181, %r181, %r121;
	setp.ne.s32 	%p13, %r183, 0;
	mov.u32 	%r185, %r12;
	@%p13 bra 	$L__BB2_9;
$L__BB2_10:
	setp.eq.s32 	%p14, %r9, 0;
	@%p14 bra 	$L__BB2_18;
	add.s32 	%r122, %r9, -1;
	setp.lt.u32 	%p15, %r122, 3;
	@%p15 bra 	$L__BB2_13;
	mul.lo.s32 	%r123, %r5, %r185;
	add.s32 	%r124, %r25, %r123;
	mul.wide.s32 	%rd46, %r124, 4;
	add.s64 	%rd47, %rd3, %rd46;
	ld.global.f32 	%f29, [%rd47];
	cvt.f64.f32 	%fd182, %f29;
	add.f64 	%fd183, %fd322, %fd182;
	add.s32 	%r125, %r7, %r123;
	mul.wide.s32 	%rd48, %r125, 4;
	add.s64 	%rd49, %rd3, %rd48;
	ld.global.f32 	%f30, [%rd49];
	cvt.f64.f32 	%fd184, %f30;
	add.f64 	%fd185, %fd323, %fd184;
	mul.wide.s32 	%rd50, %r5, 4;
	add.s64 	%rd51, %rd47, %rd50;
	ld.global.f32 	%f31, [%rd51];
	cvt.f64.f32 	%fd186, %f31;
	add.f64 	%fd187, %fd183, %fd186;
	add.s64 	%rd52, %rd49, %rd50;
	ld.global.f32 	%f32, [%rd52];
	cvt.f64.f32 	%fd188, %f32;
	add.f64 	%fd189, %fd185, %fd188;
	add.s64 	%rd53, %rd51, %rd50;
	ld.global.f32 	%f33, [%rd53];
	cvt.f64.f32 	%fd190, %f33;
	add.f64 	%fd191, %fd187, %fd190;
	add.s64 	%rd54, %rd52, %rd50;
	ld.global.f32 	%f34, [%rd54];
	cvt.f64.f32 	%fd192, %f34;
	add.f64 	%fd193, %fd189, %fd192;
	add.s64 	%rd55, %rd53, %rd50;
	ld.global.f32 	%f35, [%rd55];
	cvt.f64.f32 	%fd194, %f35;
	add.f64 	%fd322, %fd191, %fd194;
	add.s64 	%rd56, %rd54, %rd50;
	ld.global.f32 	%f36, [%rd56];
	cvt.f64.f32 	%fd195, %f36;
	add.f64 	%fd323, %fd193, %fd195;
	add.s32 	%r185, %r185, 4;
$L__BB2_13:
	setp.eq.s32 	%p16, %r10, 0;
	@%p16 bra 	$L__BB2_18;
	setp.eq.s32 	%p17, %r10, 1;
	@%p17 bra 	$L__BB2_16;
	mul.lo.s32 	%r126, %r5, %r185;
	add.s32 	%r127, %r25, %r126;
	mul.wide.s32 	%rd57, %r127, 4;
	add.s64 	%rd58, %rd3, %rd57;
	ld.global.f32 	%f37, [%rd58];
	cvt.f64.f32 	%fd197, %f37;
	add.f64 	%fd198, %fd322, %fd197;
	add.s32 	%r128, %r7, %r126;
	mul.wide.s32 	%rd59, %r128, 4;
	add.s64 	%rd60, %rd3, %rd59;
	ld.global.f32 	%f38, [%rd60];
	cvt.f64.f32 	%fd199, %f38;
	add.f64 	%fd200, %fd323, %fd199;
	add.s64 	%rd62, %rd58, %rd61;
	ld.global.f32 	%f39, [%rd62];
	cvt.f64.f32 	%fd201, %f39;
	add.f64 	%fd322, %fd198, %fd201;
	add.s64 	%rd63, %rd60, %rd61;
	ld.global.f32 	%f40, [%rd63];
	cvt.f64.f32 	%fd202, %f40;
	add.f64 	%fd323, %fd200, %fd202;
	add.s32 	%r185, %r185, 2;
$L__BB2_16:
	setp.eq.s32 	%p18, %r13, 0;
	@%p18 bra 	$L__BB2_18;
	mul.lo.s32 	%r129, %r5, %r185;
	add.s32 	%r130, %r25, %r129;
	mul.wide.s32 	%rd64, %r130, 4;
	add.s64 	%rd65, %rd3, %rd64;
	ld.global.f32 	%f41, [%rd65];
	cvt.f64.f32 	%fd203, %f41;
	add.f64 	%fd322, %fd322, %fd203;
	add.s32 	%r131, %r7, %r129;
	mul.wide.s32 	%rd66, %r131, 4;
	add.s64 	%rd67, %rd3, %rd66;
	ld.global.f32 	%f42, [%rd67];
	cvt.f64.f32 	%fd204, %f42;
	add.f64 	%fd323, %fd323, %fd204;
$L__BB2_18:
	setp.lt.s32 	%p19, %r95, 1;
	cvt.rn.f64.s32 	%fd206, %r95;
	div.rn.f64 	%fd25, %fd322, %fd206;
	div.rn.f64 	%fd26, %fd323, %fd206;
	mov.f64 	%fd327, 0d0000000000000000;
	mov.f64 	%fd343, %fd327;
	@%p19 bra 	$L__BB2_28;
	setp.lt.u32 	%p20, %r95, 4;
	add.s32 	%r38, %r24, %r19;
	mov.f64 	%fd329, 0d0000000000000000;
	mov.b32 	%r189, 0;
	mov.f64 	%fd328, %fd329;
	mov.f64 	%fd327, %fd329;
	@%p20 bra 	$L__BB2_22;
	mov.f64 	%fd329, 0d0000000000000000;
	mov.b32 	%r187, 0;
$L__BB2_21:
	.pragma "nounroll";
	mul.lo.s32 	%r134, %r5, %r187;
	add.s32 	%r135, %r38, %r134;
	mul.wide.s32 	%rd68, %r135, 4;
	add.s64 	%rd69, %rd3, %rd68;
	ld.global.f32 	%f43, [%rd69];
	cvt.f64.f32 	%fd210, %f43;
	sub.f64 	%fd211, %fd210, %fd25;
	add.s32 	%r136, %r7, %r134;
	mul.wide.s32 	%rd70, %r136, 4;
	add.s64 	%rd71, %rd3, %rd70;
	ld.global.f32 	%f44, [%rd71];
	cvt.f64.f32 	%fd212, %f44;
	sub.f64 	%fd213, %fd212, %fd26;
	fma.rn.f64 	%fd214, %fd211, %fd213, %fd327;
	fma.rn.f64 	%fd215, %fd211, %fd211, %fd328;
	fma.rn.f64 	%fd216, %fd213, %fd213, %fd329;
	mul.wide.s32 	%rd72, %r5, 4;
	add.s64 	%rd73, %rd69, %rd72;
	ld.global.f32 	%f45, [%rd73];
	cvt.f64.f32 	%fd217, %f45;
	sub.f64 	%fd218, %fd217, %fd25;
	add.s64 	%rd74, %rd71, %rd72;
	ld.global.f32 	%f46, [%rd74];
	cvt.f64.f32 	%fd219, %f46;
	sub.f64 	%fd220, %fd219, %fd26;
	fma.rn.f64 	%fd221, %fd218, %fd220, %fd214;
	fma.rn.f64 	%fd222, %fd218, %fd218, %fd215;
	fma.rn.f64 	%fd223, %fd220, %fd220, %fd216;
	add.s64 	%rd75, %rd73, %rd72;
	ld.global.f32 	%f47, [%rd75];
	cvt.f64.f32 	%fd224, %f47;
	sub.f64 	%fd225, %fd224, %fd25;
	add.s64 	%rd76, %rd74, %rd72;
	ld.global.f32 	%f48, [%rd76];
	cvt.f64.f32 	%fd226, %f48;
	sub.f64 	%fd227, %fd226, %fd26;
	fma.rn.f64 	%fd228, %fd225, %fd227, %fd221;
	fma.rn.f64 	%fd229, %fd225, %fd225, %fd222;
	fma.rn.f64 	%fd230, %fd227, %fd227, %fd223;
	add.s64 	%rd77, %rd75, %rd72;
	ld.global.f32 	%f49, [%rd77];
	cvt.f64.f32 	%fd231, %f49;
	sub.f64 	%fd232, %fd231, %fd25;
	add.s64 	%rd78, %rd76, %rd72;
	ld.global.f32 	%f50, [%rd78];
	cvt.f64.f32 	%fd233, %f50;
	sub.f64 	%fd234, %fd233, %fd26;
	fma.rn.f64 	%fd327, %fd232, %fd234, %fd228;
	fma.rn.f64 	%fd328, %fd232, %fd232, %fd229;
	fma.rn.f64 	%fd329, %fd234, %fd234, %fd230;
	add.s32 	%r187, %r187, 4;
	setp.ne.s32 	%p21, %r187, %r14;
	mov.u32 	%r189, %r14;
	@%p21 bra 	$L__BB2_21;
$L__BB2_22:
	setp.eq.s32 	%p22, %r10, 0;
	@%p22 bra 	$L__BB2_27;
	setp.eq.s32 	%p23, %r10, 1;
	@%p23 bra 	$L__BB2_25;
	mul.lo.s32 	%r137, %r5, %r189;
	add.s32 	%r138, %r38, %r137;
	mul.wide.s32 	%rd79, %r138, 4;
	add.s64 	%rd80, %rd3, %rd79;
	ld.global.f32 	%f51, [%rd80];
	cvt.f64.f32 	%fd236, %f51;
	sub.f64 	%fd237, %fd236, %fd25;
	add.s32 	%r139, %r7, %r137;
	mul.wide.s32 	%rd81, %r139, 4;
	add.s64 	%rd82, %rd3, %rd81;
	ld.global.f32 	%f52, [%rd82];
	cvt.f64.f32 	%fd238, %f52;
	sub.f64 	%fd239, %fd238, %fd26;
	fma.rn.f64 	%fd240, %fd237, %fd239, %fd327;
	fma.rn.f64 	%fd241, %fd237, %fd237, %fd328;
	fma.rn.f64 	%fd242, %fd239, %fd239, %fd329;
	mul.wide.s32 	%rd83, %r5, 4;
	add.s64 	%rd84, %rd80, %rd83;
	ld.global.f32 	%f53, [%rd84];
	cvt.f64.f32 	%fd243, %f53;
	sub.f64 	%fd244, %fd243, %fd25;
	add.s64 	%rd85, %rd82, %rd83;
	ld.global.f32 	%f54, [%rd85];
	cvt.f64.f32 	%fd245, %f54;
	sub.f64 	%fd246, %fd245, %fd26;
	fma.rn.f64 	%fd327, %fd244, %fd246, %fd240;
	fma.rn.f64 	%fd328, %fd244, %fd244, %fd241;
	fma.rn.f64 	%fd329, %fd246, %fd246, %fd242;
	add.s32 	%r189, %r189, 2;
$L__BB2_25:
	setp.eq.s32 	%p24, %r13, 0;
	@%p24 bra 	$L__BB2_27;
	mul.lo.s32 	%r140, %r5, %r189;
	add.s32 	%r141, %r38, %r140;
	mul.wide.s32 	%rd86, %r141, 4;
	add.s64 	%rd87, %rd3, %rd86;
	ld.global.f32 	%f55, [%rd87];
	cvt.f64.f32 	%fd247, %f55;
	sub.f64 	%fd248, %fd247, %fd25;
	add.s32 	%r142, %r7, %r140;
	mul.wide.s32 	%rd88, %r142, 4;
	add.s64 	%rd89, %rd3, %rd88;
	ld.global.f32 	%f56, [%rd89];
	cvt.f64.f32 	%fd249, %f56;
	sub.f64 	%fd250, %fd249, %fd26;
	fma.rn.f64 	%fd327, %fd248, %fd250, %fd327;
	fma.rn.f64 	%fd328, %fd248, %fd248, %fd328;
	fma.rn.f64 	%fd329, %fd250, %fd250, %fd329;
$L__BB2_27:
	mul.f64 	%fd343, %fd328, %fd329;
$L__BB2_28:
	setp.lt.s32 	%p25, %r95, 1;
	sqrt.rn.f64 	%fd252, %fd343;
	div.rn.f64 	%fd253, %fd327, %fd252;
	cvt.rn.f32.f64 	%f57, %fd253;
	add.s32 	%r144, %r20, %r23;
	cvt.s64.s32 	%rd8, %r144;
	mad.lo.s32 	%r145, %r93, %r2, %r1;
	mul.lo.s32 	%r146, %r3, %r3;
	mul.lo.s32 	%r147, %r145, %r146;
	shl.b32 	%r148, %r147, 2;
	cvt.s64.s32 	%rd90, %r148;
	add.s64 	%rd91, %rd8, %rd90;
	shl.b64 	%rd92, %rd91, 2;
	add.s64 	%rd9, %rd4, %rd92;
	st.global.f32 	[%rd9], %f57;
	add.s32 	%r149, %r178, %r2;
	mad.lo.s32 	%r150, %r149, %r93, %r24;
	mul.lo.s32 	%r151, %r146, %r150;
	shl.b32 	%r152, %r151, 2;
	add.s32 	%r153, %r21, %r179;
	add.s32 	%r44, %r153, %r152;
	mul.wide.s32 	%rd93, %r44, 4;
	add.s64 	%rd10, %rd4, %rd93;
	st.global.f32 	[%rd10], %f57;
	mov.b32 	%r199, 0;
	mov.f64 	%fd374, 0d0000000000000000;
	mov.f64 	%fd375, 0d0000000000000000;
	mov.f64 	%fd376, 0d0000000000000000;
	mov.f64 	%fd377, 0d0000000000000000;
	mov.f64 	%fd378, 0d0000000000000000;
	@%p25 bra 	$L__BB2_51;
	setp.lt.s32 	%p26, %r96, 1;
	@%p26 bra 	$L__BB2_51;
	add.s32 	%r45, %r24, %r19;
	mov.f64 	%fd378, 0d0000000000000000;
	mov.b32 	%r190, 0;
	mov.u32 	%r199, %r190;
	mov.f64 	%fd377, %fd378;
	mov.f64 	%fd376, %fd378;
	mov.f64 	%fd375, %fd378;
	mov.f64 	%fd374, %fd378;
$L__BB2_31:
	setp.eq.s32 	%p27, %r11, 0;
	mul.lo.s32 	%r158, %r5, %r190;
	add.s32 	%r48, %r7, %r158;
	add.s32 	%r49, %r45, %r158;
	mul.wide.s32 	%rd94, %r48, 4;
	add.s64 	%rd11, %rd3, %rd94;
	mul.wide.s32 	%rd95, %r49, 4;
	add.s64 	%rd12, %rd3, %rd95;
	mov.b32 	%r197, 0;
	@%p27 bra 	$L__BB2_44;
	mov.b32 	%r192, 0;
$L__BB2_33:
	mul.lo.s32 	%r52, %r8, %r192;
	add.s32 	%r53, %r52, %r48;
	mul.wide.s32 	%rd96, %r53, 4;
	add.s64 	%rd13, %rd2, %rd96;
	ld.global.f32 	%f58, [%rd13];
	setp.neu.f32 	%p28, %f58, 0f00000000;
	setp.neu.f32 	%p29, %f58, 0f3F800000;
	and.pred  	%p30, %p28, %p29;
	@%p30 bra 	$L__BB2_38;
	add.s32 	%r54, %r52, %r49;
	mul.wide.s32 	%rd97, %r54, 4;
	add.s64 	%rd98, %rd2, %rd97;
	ld.global.f32 	%f59, [%rd98];
	setp.neu.f32 	%p31, %f59, 0f00000000;
	setp.neu.f32 	%p32, %f59, 0f3F800000;
	and.pred  	%p33, %p31, %p32;
	@%p33 bra 	$L__BB2_38;
	ld.global.f32 	%f1, [%rd11];
	setp.eq.f32 	%p34, %f1, 0f00000000;
	@%p34 bra 	$L__BB2_38;
	ld.global.f32 	%f2, [%rd12];
	setp.eq.f32 	%p35, %f2, 0f00000000;
	@%p35 bra 	$L__BB2_38;
	add.s32 	%r199, %r199, 1;
	mul.wide.s32 	%rd99, %r54, 4;
	add.s64 	%rd100, %rd1, %rd99;
	ld.global.f32 	%f60, [%rd100];
	div.rn.f32 	%f61, %f60, %f2;
	cvt.f64.f32 	%fd257, %f61;
	add.f64 	%fd374, %fd374, %fd257;
	mul.wide.s32 	%rd101, %r53, 4;
	add.s64 	%rd102, %rd1, %rd101;
	ld.global.f32 	%f62, [%rd102];
	div.rn.f32 	%f63, %f62, %f1;
	cvt.f64.f32 	%fd258, %f63;
	add.f64 	%fd375, %fd375, %fd258;
	fma.rn.f64 	%fd376, %fd257, %fd258, %fd376;
	fma.rn.f64 	%fd377, %fd257, %fd257, %fd377;
	fma.rn.f64 	%fd378, %fd258, %fd258, %fd378;
$L__BB2_38:
	mul.wide.s32 	%rd103, %r8, 4;
	add.s64 	%rd104, %rd13, %rd103;
	ld.global.f32 	%f64, [%rd104];
	setp.neu.f32 	%p36, %f64, 0f00000000;
	setp.neu.f32 	%p37, %f64, 0f3F800000;
	and.pred  	%p38, %p36, %p37;
	@%p38 bra 	$L__BB2_43;
	add.s32 	%r160, %r52, %r8;
	add.s32 	%r57, %r160, %r49;
	mul.wide.s32 	%rd105, %r57, 4;
	add.s64 	%rd106, %rd2, %rd105;
	ld.global.f32 	%f65, [%rd106];
	setp.neu.f32 	%p39, %f65, 0f00000000;
	setp.neu.f32 	%p40, %f65, 0f3F800000;
	and.pred  	%p41, %p39, %p40;
	@%p41 bra 	$L__BB2_43;
	ld.global.f32 	%f3, [%rd11];
	setp.eq.f32 	%p42, %f3, 0f00000000;
	@%p42 bra 	$L__BB2_43;
	ld.global.f32 	%f4, [%rd12];
	setp.eq.f32 	%p43, %f4, 0f00000000;
	@%p43 bra 	$L__BB2_43;
	add.s32 	%r161, %r53, %r8;
	add.s32 	%r199, %r199, 1;
	mul.wide.s32 	%rd107, %r57, 4;
	add.s64 	%rd108, %rd1, %rd107;
	ld.global.f32 	%f66, [%rd108];
	div.rn.f32 	%f67, %f66, %f4;
	cvt.f64.f32 	%fd259, %f67;
	add.f64 	%fd374, %fd374, %fd259;
	mul.wide.s32 	%rd109, %r161, 4;
	add.s64 	%rd110, %rd1, %rd109;
	ld.global.f32 	%f68, [%rd110];
	div.rn.f32 	%f69, %f68, %f3;
	cvt.f64.f32 	%fd260, %f69;
	add.f64 	%fd375, %fd375, %fd260;
	fma.rn.f64 	%fd376, %fd259, %fd260, %fd376;
	fma.rn.f64 	%fd377, %fd259, %fd259, %fd377;
	fma.rn.f64 	%fd378, %fd260, %fd260, %fd378;
$L__BB2_43:
	add.s32 	%r192, %r192, 2;
	setp.ne.s32 	%p44, %r192, %r16;
	mov.u32 	%r197, %r16;
	@%p44 bra 	$L__BB2_33;
$L__BB2_44:
	setp.eq.s32 	%p45, %r15, 0;
	@%p45 bra 	$L__BB2_50;
	mul.lo.s32 	%r64, %r8, %r197;
	add.s32 	%r65, %r64, %r48;
	mul.wide.s32 	%rd111, %r65, 4;
	add.s64 	%rd112, %rd2, %rd111;
	ld.global.f32 	%f70, [%rd112];
	setp.neu.f32 	%p46, %f70, 0f00000000;
	setp.neu.f32 	%p47, %f70, 0f3F800000;
	and.pred  	%p48, %p46, %p47;
	@%p48 bra 	$L__BB2_50;
	add.s32 	%r66, %r64, %r49;
	mul.wide.s32 	%rd113, %r66, 4;
	add.s64 	%rd114, %rd2, %rd113;
	ld.global.f32 	%f71, [%rd114];
	setp.neu.f32 	%p49, %f71, 0f00000000;
	setp.neu.f32 	%p50, %f71, 0f3F800000;
	and.pred  	%p51, %p49, %p50;
	@%p51 bra 	$L__BB2_50;
	ld.global.f32 	%f5, [%rd11];
	setp.eq.f32 	%p52, %f5, 0f00000000;
	@%p52 bra 	$L__BB2_50;
	ld.global.f32 	%f6, [%rd12];
	setp.eq.f32 	%p53, %f6, 0f00000000;
	@%p53 bra 	$L__BB2_50;
	add.s32 	%r199, %r199, 1;
	mul.wide.s32 	%rd115, %r66, 4;
	add.s64 	%rd116, %rd1, %rd115;
	ld.global.f32 	%f72, [%rd116];
	div.rn.f32 	%f73, %f72, %f6;
	cvt.f64.f32 	%fd261, %f73;
	add.f64 	%fd374, %fd374, %fd261;
	mul.wide.s32 	%rd117, %r65, 4;
	add.s64 	%rd118, %rd1, %rd117;
	ld.global.f32 	%f74, [%rd118];
	div.rn.f32 	%f75, %f74, %f5;
	cvt.f64.f32 	%fd262, %f75;
	add.f64 	%fd375, %fd375, %fd262;
	fma.rn.f64 	%fd376, %fd261, %fd262, %fd376;
	fma.rn.f64 	%fd377, %fd261, %fd261, %fd377;
	fma.rn.f64 	%fd378, %fd262, %fd262, %fd378;
$L__BB2_50:
	add.s32 	%r190, %r190, 1;
	setp.ne.s32 	%p54, %r190, %r95;
	@%p54 bra 	$L__BB2_31;
$L__BB2_51:
	setp.lt.s32 	%p55, %r199, 30;
	shl.b64 	%rd119, %rd8, 2;
	add.s64 	%rd14, %rd6, %rd119;
	add.s64 	%rd15, %rd7, %rd119;
	add.s32 	%r162, %r44, %r4;
	mul.wide.s32 	%rd120, %r162, 4;
	add.s64 	%rd16, %rd4, %rd120;
	mul.wide.u32 	%rd121, %r4, 4;
	add.s64 	%rd17, %rd15, %rd121;
	add.s64 	%rd18, %rd16, %rd121;
	mov.f64 	%fd402, 0d0000000000000000;
	mov.f64 	%fd406, 0d0000000000000000;
	@%p55 bra 	$L__BB2_77;
	cvt.rn.f64.u32 	%fd264, %r199;
	mul.f64 	%fd265, %fd376, %fd264;
	mul.f64 	%fd266, %fd374, %fd375;
	sub.f64 	%fd267, %fd265, %fd266;
	mul.f64 	%fd268, %fd377, %fd264;
	mul.f64 	%fd269, %fd374, %fd374;
	sub.f64 	%fd270, %fd268, %fd269;
	div.rn.f64 	%fd271, %fd267, %fd270;
	cvt.rn.f32.f64 	%f76, %fd271;
	st.global.f32 	[%rd14], %f76;
	mul.f64 	%fd272, %fd375, %fd377;
	mul.f64 	%fd273, %fd374, %fd376;
	sub.f64 	%fd274, %fd272, %fd273;
	div.rn.f64 	%fd275, %fd274, %fd270;
	cvt.rn.f32.f64 	%f77, %fd275;
	st.global.f32 	[%rd15], %f77;
	mul.f64 	%fd276, %fd378, %fd264;
	mul.f64 	%fd277, %fd375, %fd375;
	sub.f64 	%fd278, %fd276, %fd277;
	div.rn.f64 	%fd279, %fd267, %fd278;
	cvt.rn.f32.f64 	%f78, %fd279;
	st.global.f32 	[%rd16], %f78;
	mul.f64 	%fd280, %fd374, %fd378;
	mul.f64 	%fd281, %fd375, %fd376;
	sub.f64 	%fd282, %fd280, %fd281;
	div.rn.f64 	%fd283, %fd282, %fd278;
	cvt.rn.f32.f64 	%f79, %fd283;
	st.global.f32 	[%rd18], %f79;
	div.rn.f64 	%fd112, %fd374, %fd264;
	div.rn.f64 	%fd113, %fd375, %fd264;
	@%p25 bra 	$L__BB2_76;
	setp.lt.s32 	%p57, %r96, 1;
	@%p57 bra 	$L__BB2_76;
	mov.f64 	%fd404, 0d0000000000000000;
	mov.b32 	%r201, 0;
	mov.f64 	%fd403, %fd404;
	mov.f64 	%fd402, %fd404;
$L__BB2_55:
	setp.eq.s32 	%p58, %r11, 0;
	mul.lo.s32 	%r165, %r5, %r201;
	add.s32 	%r72, %r7, %r165;
	add.s32 	%r166, %r24, %r19;
	add.s32 	%r73, %r166, %r165;
	mul.wide.s32 	%rd122, %r72, 4;
	add.s64 	%rd19, %rd3, %rd122;
	mul.wide.s32 	%rd123, %r73, 4;
	add.s64 	%rd20, %rd3, %rd123;
	mov.b32 	%r203, 0;
	@%p58 bra 	$L__BB2_68;
	mov.b32 	%r202, 0;
$L__BB2_57:
	mul.lo.s32 	%r75, %r8, %r202;
	add.s32 	%r76, %r75, %r72;
	mul.wide.s32 	%rd124, %r76, 4;
	add.s64 	%rd21, %rd2, %rd124;
	ld.global.f32 	%f80, [%rd21];
	setp.neu.f32 	%p59, %f80, 0f00000000;
	setp.neu.f32 	%p60, %f80, 0f3F800000;
	and.pred  	%p61, %p59, %p60;
	@%p61 bra 	$L__BB2_62;
	add.s32 	%r77, %r75, %r73;
	mul.wide.s32 	%rd125, %r77, 4;
	add.s64 	%rd126, %rd2, %rd125;
	ld.global.f32 	%f81, [%rd126];
	setp.neu.f32 	%p62, %f81, 0f00000000;
	setp.neu.f32 	%p63, %f81, 0f3F800000;
	and.pred  	%p64, %p62, %p63;
	@%p64 bra 	$L__BB2_62;
	ld.global.f32 	%f7, [%rd19];
	setp.eq.f32 	%p65, %f7, 0f00000000;
	@%p65 bra 	$L__BB2_62;
	ld.global.f32 	%f8, [%rd20];
	setp.eq.f32 	%p66, %f8, 0f00000000;
	@%p66 bra 	$L__BB2_62;
	mul.wide.s32 	%rd127, %r77, 4;
	add.s64 	%rd128, %rd1, %rd127;
	ld.global.f32 	%f82, [%rd128];
	div.rn.f32 	%f83, %f82, %f8;
	cvt.f64.f32 	%fd287, %f83;
	sub.f64 	%fd288, %fd287, %fd112;
	mul.wide.s32 	%rd129, %r76, 4;
	add.s64 	%rd130, %rd1, %rd129;
	ld.global.f32 	%f84, [%rd130];
	div.rn.f32 	%f85, %f84, %f7;
	cvt.f64.f32 	%fd289, %f85;
	sub.f64 	%fd290, %fd289, %fd113;
	fma.rn.f64 	%fd402, %fd288, %fd290, %fd402;
	fma.rn.f64 	%fd403, %fd288, %fd288, %fd403;
	fma.rn.f64 	%fd404, %fd290, %fd290, %fd404;
$L__BB2_62:
	mul.wide.s32 	%rd131, %r8, 4;
	add.s64 	%rd132, %rd21, %rd131;
	ld.global.f32 	%f86, [%rd132];
	setp.neu.f32 	%p67, %f86, 0f00000000;
	setp.neu.f32 	%p68, %f86, 0f3F800000;
	and.pred  	%p69, %p67, %p68;
	@%p69 bra 	$L__BB2_67;
	add.s32 	%r168, %r75, %r8;
	add.s32 	%r78, %r168, %r73;
	mul.wide.s32 	%rd133, %r78, 4;
	add.s64 	%rd134, %rd2, %rd133;
	ld.global.f32 	%f87, [%rd134];
	setp.neu.f32 	%p70, %f87, 0f00000000;
	setp.neu.f32 	%p71, %f87, 0f3F800000;
	and.pred  	%p72, %p70, %p71;
	@%p72 bra 	$L__BB2_67;
	ld.global.f32 	%f9, [%rd19];
	setp.eq.f32 	%p73, %f9, 0f00000000;
	@%p73 bra 	$L__BB2_67;
	ld.global.f32 	%f10, [%rd20];
	setp.eq.f32 	%p74, %f10, 0f00000000;
	@%p74 bra 	$L__BB2_67;
	add.s32 	%r169, %r76, %r8;
	mul.wide.s32 	%rd135, %r78, 4;
	add.s64 	%rd136, %rd1, %rd135;
	ld.global.f32 	%f88, [%rd136];
	div.rn.f32 	%f89, %f88, %f10;
	cvt.f64.f32 	%fd291, %f89;
	sub.f64 	%fd292, %fd291, %fd112;
	mul.wide.s32 	%rd137, %r169, 4;
	add.s64 	%rd138, %rd1, %rd137;
	ld.global.f32 	%f90, [%rd138];
	div.rn.f32 	%f91, %f90, %f9;
	cvt.f64.f32 	%fd293, %f91;
	sub.f64 	%fd294, %fd293, %fd113;
	fma.rn.f64 	%fd402, %fd292, %fd294, %fd402;
	fma.rn.f64 	%fd403, %fd292, %fd292, %fd403;
	fma.rn.f64 	%fd404, %fd294, %fd294, %fd404;
$L__BB2_67:
	add.s32 	%r202, %r202, 2;
	setp.ne.s32 	%p75, %r202, %r16;
	mov.u32 	%r203, %r16;
	@%p75 bra 	$L__BB2_57;
$L__BB2_68:
	setp.eq.s32 	%p76, %r15, 0;
	@%p76 bra 	$L__BB2_74;
	mul.lo.s32 	%r81, %r8, %r203;
	add.s32 	%r82, %r81, %r72;
	mul.wide.s32 	%rd139, %r82, 4;
	add.s64 	%rd140, %rd2, %rd139;
	ld.global.f32 	%f92, [%rd140];
	setp.neu.f32 	%p77, %f92, 0f00000000;
	setp.neu.f32 	%p78, %f92, 0f3F800000;
	and.pred  	%p79, %p77, %p78;
	@%p79 bra 	$L__BB2_74;
	add.s32 	%r83, %r81, %r73;
	mul.wide.s32 	%rd141, %r83, 4;
	add.s64 	%rd142, %rd2, %rd141;
	ld.global.f32 	%f93, [%rd142];
	setp.neu.f32 	%p80, %f93, 0f00000000;
	setp.neu.f32 	%p81, %f93, 0f3F800000;
	and.pred  	%p82, %p80, %p81;
	@%p82 bra 	$L__BB2_74;
	ld.global.f32 	%f11, [%rd19];
	setp.eq.f32 	%p83, %f11, 0f00000000;
	@%p83 bra 	$L__BB2_74;
	ld.global.f32 	%f12, [%rd20];
	setp.eq.f32 	%p84, %f12, 0f00000000;
	@%p84 bra 	$L__BB2_74;
	mul.wide.s32 	%rd143, %r83, 4;
	add.s64 	%rd144, %rd1, %rd143;
	ld.global.f32 	%f94, [%rd144];
	div.rn.f32 	%f95, %f94, %f12;
	cvt.f64.f32 	%fd295, %f95;
	sub.f64 	%fd296, %fd295, %fd112;
	mul.wide.s32 	%rd145, %r82, 4;
	add.s64 	%rd146, %rd1, %rd145;
	ld.global.f32 	%f96, [%rd146];
	div.rn.f32 	%f97, %f96, %f11;
	cvt.f64.f32 	%fd297, %f97;
	sub.f64 	%fd298, %fd297, %fd113;
	fma.rn.f64 	%fd402, %fd296, %fd298, %fd402;
	fma.rn.f64 	%fd403, %fd296, %fd296, %fd403;
	fma.rn.f64 	%fd404, %fd298, %fd298, %fd404;
$L__BB2_74:
	add.s32 	%r201, %r201, 1;
	setp.ne.s32 	%p85, %r201, %r95;
	@%p85 bra 	$L__BB2_55;
	mul.f64 	%fd406, %fd403, %fd404;
$L__BB2_76:
	sqrt.rn.f64 	%fd299, %fd406;
	div.rn.f64 	%fd300, %fd402, %fd299;
	cvt.rn.f32.f64 	%f98, %fd300;
	st.global.f32 	[%rd17], %f98;
	mul.wide.u32 	%rd147, %r4, 4;
	add.s64 	%rd148, %rd18, %rd147;
	st.global.f32 	[%rd148], %f98;
$L__BB2_77:
	mul.lo.s32 	%r85, %r5, 3;
	add.s32 	%r170, %r19, %r85;
	add.s32 	%r171, %r170, %r24;
	mul.wide.s32 	%rd149, %r171, 4;
	add.s64 	%rd150, %rd3, %rd149;
	ld.global.f32 	%f99, [%rd150];
	setp.neu.f32 	%p86, %f99, 0f00000000;
	@%p86 bra 	$L__BB2_79;
	mov.b32 	%r172, 0;
	st.global.u32 	[%rd9], %r172;
	st.global.u32 	[%rd14], %r172;
	mul.wide.s32 	%rd151, %r144, 4;
	add.s64 	%rd152, %rd7, %rd151;
	st.global.u32 	[%rd152], %r172;
	st.global.u32 	[%rd17], %r172;
$L__BB2_79:
	add.s32 	%r174, %r7, %r85;
	mul.wide.s32 	%rd153, %r174, 4;
	add.s64 	%rd154, %rd3, %rd153;
	ld.global.f32 	%f100, [%rd154];
	setp.neu.f32 	%p87, %f100, 0f00000000;
	@%p87 bra 	$L__BB2_81;
	mov.b32 	%r175, 0;
	st.global.u32 	[%rd10], %r175;
	st.global.u32 	[%rd16], %r175;
	st.global.u32 	[%rd18], %r175;
	mul.wide.u32 	%rd155, %r4, 4;
	add.s64 	%rd156, %rd18, %rd155;
	st.global.u32 	[%rd156], %r175;
$L__BB2_81:
	add.s32 	%r180, %r23, 1;
	not.b32 	%r179, %r23;
	setp.ne.s32 	%p88, %r23, %r97;
	@%p88 bra 	$L__BB2_5;
	add.s32 	%r88, %r178, 1;
	setp.ne.s32 	%p89, %r97, %r178;
	mov.u32 	%r178, %r88;
	@%p89 bra 	$L__BB2_4;
$L__BB2_83:
	ret;

}
	// .globl	_Z11STSG_filterPKfS0_S0_iiiiiiiiifiPfS1_S1_S1_Pi
.visible .entry _Z11STSG_filterPKfS0_S0_iiiiiiiiifiPfS1_S1_S1_Pi(
	.param .u64 .ptr .align 1 _Z11STSG_filterPKfS0_S0_iiiiiiiiifiPfS1_S1_S1_Pi_param_0,
	.param .u64 .ptr .align 1 _Z11STSG_filterPKfS0_S0_iiiiiiiiifiPfS1_S1_S1_Pi_param_1,
	.param .u64 .ptr .align 1 _Z11STSG_filterPKfS0_S0_iiiiiiiiifiPfS1_S1_S1_Pi_param_2,
	.param .u32 _Z11STSG_filterPKfS0_S0_iiiiiiiiifiPfS1_S1_S1_Pi_param_3,
	.param .u32 _Z11STSG_filterPKfS0_S0_iiiiiiiiifiPfS1_S1_S1_Pi_param_4,
	.param .u32 _Z11STSG_filterPKfS0_S0_iiiiiiiiifiPfS1_S1_S1_Pi_param_5,
	.param .u32 _Z11STSG_filterPKfS0_S0_iiiiiiiiifiPfS1_S1_S1_Pi_param_6,
	.param .u32 _Z11STSG_filterPKfS0_S0_iiiiiiiiifiPfS1_S1_S1_Pi_param_7,
	.param .u32 _Z11STSG_filterPKfS0_S0_iiiiiiiiifiPfS1_S1_S1_Pi_param_8,
	.param .u32 _Z11STSG_filterPKfS0_S0_iiiiiiiiifiPfS1_S1_S1_Pi_param_9,
	.param .u32 _Z11STSG_filterPKfS0_S0_iiiiiiiiifiPfS1_S1_S1_Pi_param_10,
	.param .u32 _Z11STSG_filterPKfS0_S0_iiiiiiiiifiPfS1_S1_S1_Pi_param_11,
	.param .f32 _Z11STSG_filterPKfS0_S0_iiiiiiiiifiPfS1_S1_S1_Pi_param_12,
	.param .u32 _Z11STSG_filterPKfS0_S0_iiiiiiiiifiPfS1_S1_S1_Pi_param_13,
	.param .u64 .ptr .align 1 _Z11STSG_filterPKfS0_S0_iiiiiiiiifiPfS1_S1_S1_Pi_param_14,
	.param .u64 .ptr .align 1 _Z11STSG_filterPKfS0_S0_iiiiiiiiifiPfS1_S1_S1_Pi_param_15,
	.param .u64 .ptr .align 1 _Z11STSG_filterPKfS0_S0_iiiiiiiiifiPfS1_S1_S1_Pi_param_16,
	.param .u64 .ptr .align 1 _Z11STSG_filterPKfS0_S0_iiiiiiiiifiPfS1_S1_S1_Pi_param_17,
	.param .u64 .ptr .align 1 _Z11STSG_filterPKfS0_S0_iiiiiiiiifiPfS1_S1_S1_Pi_param_18
)
{
	.local .align 16 .b8 	__local_depot3[48];
	.reg .b64 	%SP;
	.reg .b64 	%SPL;
	.reg .pred 	%p<807>;
	.reg .b16 	%rs<20>;
	.reg .b32 	%r<1250>;
	.reg .b32 	%f<1782>;
	.reg .b64 	%rd<785>;
	.reg .b64 	%fd<291>;

	mov.u64 	%SPL, __local_depot3;
	ld.param.u64 	%rd173, [_Z11STSG_filterPKfS0_S0_iiiiiiiiifiPfS1_S1_S1_Pi_param_0];
	ld.param.u64 	%rd174, [_Z11STSG_filterPKfS0_S0_iiiiiiiiifiPfS1_S1_S1_Pi_param_1];
	ld.param.u64 	%rd175, [_Z11STSG_filterPKfS0_S0_iiiiiiiiifiPfS1_S1_S1_Pi_param_2];
	ld.param.u32 	%r515, [_Z11STSG_filterPKfS0_S0_iiiiiiiiifiPfS1_S1_S1_Pi_param_3];
	ld.param.u32 	%r516, [_Z11STSG_filterPKfS0_S0_iiiiiiiiifiPfS1_S1_S1_Pi_param_4];
	ld.param.u32 	%r517, [_Z11STSG_filterPKfS0_S0_iiiiiiiiifiPfS1_S1_S1_Pi_param_5];
	ld.param.u32 	%r518, [_Z11STSG_filterPKfS0_S0_iiiiiiiiifiPfS1_S1_S1_Pi_param_6];
	ld.param.u32 	%r519, [_Z11STSG_filterPKfS0_S0_iiiiiiiiifiPfS1_S1_S1_Pi_param_7];
	ld.param.u32 	%r520, [_Z11STSG_filterPKfS0_S0_iiiiiiiiifiPfS1_S1_S1_Pi_param_8];
	ld.param.u32 	%r521, [_Z11STSG_filterPKfS0_S0_iiiiiiiiifiPfS1_S1_S1_Pi_param_9];
	ld.param.u32 	%r522, [_Z11STSG_filterPKfS0_S0_iiiiiiiiifiPfS1_S1_S1_Pi_param_10];
	ld.param.u32 	%r523, [_Z11STSG_filterPKfS0_S0_iiiiiiiiifiPfS1_S1_S1_Pi_param_11];
	ld.param.f32 	%f531, [_Z11STSG_filterPKfS0_S0_iiiiiiiiifiPfS1_S1_S1_Pi_param_12];
	ld.param.u32 	%r524, [_Z11STSG_filterPKfS0_S0_iiiiiiiiifiPfS1_S1_S1_Pi_param_13];
	ld.param.u64 	%rd176, [_Z11STSG_filterPKfS0_S0_iiiiiiiiifiPfS1_S1_S1_Pi_param_14];
	ld.param.u64 	%rd169, [_Z11STSG_filterPKfS0_S0_iiiiiiiiifiPfS1_S1_S1_Pi_param_15];
	ld.param.u64 	%rd170, [_Z11STSG_filterPKfS0_S0_iiiiiiiiifiPfS1_S1_S1_Pi_param_16];
	ld.param.u64 	%rd171, [_Z11STSG_filterPKfS0_S0_iiiiiiiiifiPfS1_S1_S1_Pi_param_17];
	ld.param.u64 	%rd172, [_Z11STSG_filterPKfS0_S0_iiiiiiiiifiPfS1_S1_S1_Pi_param_18];
	cvta.to.global.u64 	%rd1, %rd175;
	cvta.to.global.u64 	%rd2, %rd176;
	cvta.to.global.u64 	%rd3, %rd173;
	cvta.to.global.u64 	%rd4, %rd174;
	add.u64 	%rd5, %SPL, 0;
	add.u64 	%rd6, %SPL, 16;
	add.u64 	%rd7, %SPL, 32;
	mov.u32 	%r525, %ctaid.x;
	mov.u32 	%r526, %ntid.x;
	mov.u32 	%r527, %tid.x;
	mad.lo.s32 	%r1, %r525, %r526, %r527;
	setp.ge.s32 	%p6, %r1, %r519;
	@%p6 bra 	$L__BB3_521;
	mov.u32 	%r528, %ctaid.y;
	mov.u32 	%r529, %ntid.y;
	mul.lo.s32 	%r2, %r528, %r529;
	mov.u32 	%r3, %tid.y;
	add.s32 	%r4, %r2, %r3;
	setp.ge.s32 	%p7, %r4, %r520;
	@%p7 bra 	$L__BB3_521;
	shl.b32 	%r5, %r523, 1;
	or.b32  	%r6, %r5, 1;
	mad.lo.s32 	%r530, %r5, %r5, %r5;
	add.s32 	%r7, %r530, %r6;
	setp.lt.s32 	%p8, %r522, 1;
	@%p8 bra 	$L__BB3_521;
	mad.lo.s32 	%r532, %r519, %r4, %r1;
	mul.lo.s32 	%r533, %r6, %r532;
	mul.lo.s32 	%r534, %r533, %r6;
	mul.lo.s32 	%r535, %r534, 3;
	cvta.to.global.u64 	%rd180, %rd172;
	mul.wide.s32 	%rd181, %r535, 4;
	add.s64 	%rd8, %rd180, %rd181;
	cvta.to.global.u64 	%rd182, %rd171;
	add.s64 	%rd9, %rd182, %rd181;
	shl.b32 	%r536, %r7, 1;
	mul.wide.s32 	%rd183, %r536, 4;
	add.s64 	%rd10, %rd9, %rd183;
	cvta.to.global.u64 	%rd184, %rd170;
	cvta.to.global.u64 	%rd185, %rd169;
	mul.lo.s32 	%r537, %r532, %r521;
	mul.wide.s32 	%rd186, %r537, 4;
	add.s64 	%rd11, %rd185, %rd186;
	setp.gt.s32 	%p9, %r521, 0;
	add.s32 	%r8, %r517, %r4;
	add.s32 	%r538, %r518, %r517;
	add.s32 	%r9, %r538, %r520;
	shl.b32 	%r539, %r534, 2;
	mul.wide.s32 	%rd187, %r539, 4;
	add.s64 	%rd12, %rd184, %rd187;
	mul.wide.s32 	%rd188, %r7, 4;
	add.s64 	%rd13, %rd12, %rd188;
	add.s32 	%r540, %r535, %r536;
	add.s32 	%r541, %r540, %r534;
	add.s32 	%r542, %r541, %r7;
	add.s64 	%rd14, %rd8, %rd183;
	sub.s32 	%r10, %r4, %r523;
	not.b32 	%r11, %r5;
	sub.s32 	%r12, %r1, %r523;
	mul.wide.s32 	%rd189, %r521, 4;
	add.s64 	%rd15, %rd14, %rd189;
	not.b32 	%r13, %r517;
	mul.lo.s32 	%r14, %r9, %r519;
	shr.u32 	%r543, %r521, 31;
	add.s32 	%r544, %r521, %r543;
	shr.s32 	%r15, %r544, 1;
	setp.eq.s32 	%p10, %r524, 1;
	and.pred  	%p1, %p10, %p9;
	add.s32 	%r16, %r521, -1;
	mul.wide.s32 	%rd190, %r16, 4;
	add.s64 	%rd16, %rd11, %rd190;
	mul.wide.s32 	%rd191, %r542, 4;
	add.s64 	%rd17, %rd184, %rd191;
	add.s64 	%rd18, %rd17, %rd189;
	add.s32 	%r17, %r521, 8;
	add.s32 	%r18, %r521, 3;
	add.s64 	%rd19, %rd13, %rd188;
	add.s32 	%r19, %r515, %r4;
	add.s64 	%rd20, %rd17, %rd190;
	add.s64 	%rd21, %rd12, %rd190;
	add.s32 	%r20, %r521, 7;
	add.s32 	%r21, %r521, -4;
	mul.lo.s32 	%r22, %r519, %r516;
	max.s32 	%r545, %r17, 1;
	max.s32 	%r546, %r20, 0;
	add.s32 	%r547, %r546, 1;
	and.b32  	%r23, %r521, 7;
	add.s32 	%r24, %r23, -1;
	and.b32  	%r25, %r521, 3;
	add.s32 	%r26, %r25, -1;
	add.s32 	%r548, %r521, -3;
	cvt.u16.u32 	%rs8, %r523;
	shl.b16 	%rs9, %rs8, 1;
	or.b16  	%rs10, %rs9, 1;
	mul.lo.s16 	%rs1, %rs10, %rs10;
	mov.b16 	%rs2, 1;
	and.b32  	%r27, %r521, 15;
	and.b32  	%r28, %r521, 2147483640;
	and.b32  	%r29, %r521, 1;
	and.b32  	%r30, %r548, 3;
	and.b32  	%r31, %r548, -4;
	and.b32  	%r32, %r521, 2147483644;
	and.b32  	%r33, %r545, 3;
	and.b32  	%r34, %r545, 2147483644;
	and.b32  	%r35, %r521, 2147483646;
	and.b32  	%r36, %r521, 2147483632;
	and.b32  	%r37, %r547, 3;
	and.b32  	%r38, %r547, -4;
	neg.s32 	%r39, %r28;
	add.s32 	%r549, %r3, %r517;
	add.s32 	%r40, %r549, %r2;
	shl.b32 	%r550, %r517, 3;
	add.s32 	%r551, %r4, %r550;
	add.s32 	%r552, %r520, %r518;
	mad.lo.s32 	%r41, %r552, 7, %r551;
	mad.lo.s32 	%r553, %r517, 7, %r4;
	mad.lo.s32 	%r42, %r552, 6, %r553;
	mad.lo.s32 	%r554, %r517, 6, %r4;
	mad.lo.s32 	%r43, %r552, 5, %r554;
	mad.lo.s32 	%r555, %r517, 5, %r4;
	shl.b32 	%r556, %r552, 2;
	add.s32 	%r44, %r555, %r556;
	shl.b32 	%r557, %r517, 2;
	add.s32 	%r558, %r4, %r557;
	mad.lo.s32 	%r45, %r552, 3, %r558;
	mad.lo.s32 	%r559, %r517, 3, %r4;
	shl.b32 	%r560, %r552, 1;
	add.s32 	%r46, %r559, %r560;
	add.s64 	%rd22, %rd11, 16;
	add.s32 	%r561, %r552, %r3;
	add.s32 	%r562, %r561, %r2;
	shl.b32 	%r563, %r517, 1;
	add.s32 	%r47, %r562, %r563;
	mov.b32 	%r1089, 0;
	mov.u32 	%r1248, %r1089;
	mov.u32 	%r1032, %r1089;
$L__BB3_4:
	setp.lt.s32 	%p11, %r521, 1;
	@%p11 bra 	$L__BB3_16;
	setp.lt.u32 	%p12, %r16, 7;
	mul.lo.s32 	%r51, %r1032, %r521;
	mov.b32 	%r1043, 0;
	@%p12 bra 	$L__BB3_8;
	mul.lo.s32 	%r565, %r521, %r9;
	mul.lo.s32 	%r566, %r565, %r1032;
	add.s32 	%r567, %r40, %r566;
	mad.lo.s32 	%r1040, %r519, %r567, %r1;
	add.s32 	%r568, %r41, %r566;
	mad.lo.s32 	%r1039, %r519, %r568, %r1;
	add.s32 	%r569, %r42, %r566;
	mad.lo.s32 	%r1038, %r519, %r569, %r1;
	add.s32 	%r570, %r43, %r566;
	mad.lo.s32 	%r1037, %r519, %r570, %r1;
	add.s32 	%r571, %r44, %r566;
	mad.lo.s32 	%r1036, %r519, %r571, %r1;
	add.s32 	%r572, %r45, %r566;
	mad.lo.s32 	%r1035, %r519, %r572, %r1;
	add.s32 	%r573, %r46, %r566;
	mad.lo.s32 	%r1034, %r519, %r573, %r1;
	add.s32 	%r574, %r47, %r566;
	mad.lo.s32 	%r1033, %r519, %r574, %r1;
	mov.u64 	%rd784, %rd22;
	mov.u32 	%r1041, %r39;
$L__BB3_7:
	.pragma "nounroll";
	mul.wide.s32 	%rd192, %r1040, 4;
	add.s64 	%rd193, %rd3, %rd192;
	ld.global.nc.f32 	%f532, [%rd193];
	st.global.f32 	[%rd784+-16], %f532;
	mul.wide.s32 	%rd194, %r1033, 4;
	add.s64 	%rd195, %rd3, %rd194;
	ld.global.nc.f32 	%f533, [%rd195];
	st.global.f32 	[%rd784+-12], %f533;
	mul.wide.s32 	%rd196, %r1034, 4;
	add.s64 	%rd197, %rd3, %rd196;
	ld.global.nc.f32 	%f534, [%rd197];
	st.global.f32 	[%rd784+-8], %f534;
	mul.wide.s32 	%rd198, %r1035, 4;
	add.s64 	%rd199, %rd3, %rd198;
	ld.global.nc.f32 	%f535, [%rd199];
	st.global.f32 	[%rd784+-4], %f535;
	mul.wide.s32 	%rd200, %r1036, 4;
	add.s64 	%rd201, %rd3, %rd200;
	ld.global.nc.f32 	%f536, [%rd201];
	st.global.f32 	[%rd784], %f536;
	mul.wide.s32 	%rd202, %r1037, 4;
	add.s64 	%rd203, %rd3, %rd202;
	ld.global.nc.f32 	%f537, [%rd203];
	st.global.f32 	[%rd784+4], %f537;
	mul.wide.s32 	%rd204, %r1038, 4;
	add.s64 	%rd205, %rd3, %rd204;
	ld.global.nc.f32 	%f538, [%rd205];
	st.global.f32 	[%rd784+8], %f538;
	mul.wide.s32 	%rd206, %r1039, 4;
	add.s64 	%rd207, %rd3, %rd206;
	ld.global.nc.f32 	%f539, [%rd207];
	st.global.f32 	[%rd784+12], %f539;
	add.s32 	%r1041, %r1041, 8;
	shl.b32 	%r575, %r14, 3;
	add.s32 	%r1040, %r1040, %r575;
	add.s32 	%r1039, %r1039, %r575;
	add.s32 	%r1038, %r1038, %r575;
	add.s32 	%r1037, %r1037, %r575;
	add.s32 	%r1036, %r1036, %r575;
	add.s32 	%r1035, %r1035, %r575;
	add.s32 	%r1034, %r1034, %r575;
	add.s64 	%rd784, %rd784, 32;
	add.s32 	%r1033, %r1033, %r575;
	setp.ne.s32 	%p13, %r1041, 0;
	mov.u32 	%r1043, %r28;
	@%p13 bra 	$L__BB3_7;
$L__BB3_8:
	setp.eq.s32 	%p14, %r23, 0;
	@%p14 bra 	$L__BB3_16;
	setp.lt.u32 	%p15, %r24, 3;
	@%p15 bra 	$L__BB3_11;
	add.s32 	%r576, %r1043, %r51;
	mad.lo.s32 	%r577, %r576, %r9, %r8;
	mad.lo.s32 	%r578, %r577, %r519, %r1;
	mul.wide.s32 	%rd208, %r578, 4;
	add.s64 	%rd209, %rd3, %rd208;
	ld.global.nc.f32 	%f540, [%rd209];
	mul.wide.u32 	%rd210, %r1043, 4;
	add.s64 	%rd211, %rd11, %rd210;
	st.global.f32 	[%rd211], %f540;
	add.s32 	%r579, %r578, %r14;
	mul.wide.s32 	%rd212, %r579, 4;
	add.s64 	%rd213, %rd3, %rd212;
	ld.global.nc.f32 	%f541, [%rd213];
	st.global.f32 	[%rd211+4], %f541;
	add.s32 	%r580, %r579, %r14;
	mul.wide.s32 	%rd214, %r580, 4;
	add.s64 	%rd215, %rd3, %rd214;
	ld.global.nc.f32 	%f542, [%rd215];
	st.global.f32 	[%rd211+8], %f542;
	add.s32 	%r581, %r580, %r14;
	mul.wide.s32 	%rd216, %r581, 4;
	add.s64 	%rd217, %rd3, %rd216;
	ld.global.nc.f32 	%f543, [%rd217];
	st.global.f32 	[%rd211+12], %f543;
	add.s32 	%r1043, %r1043, 4;
$L__BB3_11:
	setp.eq.s32 	%p16, %r25, 0;
	@%p16 bra 	$L__BB3_16;
	setp.eq.s32 	%p17, %r26, 0;
	@%p17 bra 	$L__BB3_14;
	add.s32 	%r582, %r1043, %r51;
	mad.lo.s32 	%r583, %r582, %r9, %r8;
	mad.lo.s32 	%r584, %r583, %r519, %r1;
	mul.wide.s32 	%rd218, %r584, 4;
	add.s64 	%rd219, %rd3, %rd218;
	ld.global.nc.f32 	%f544, [%rd219];
	mul.wide.u32 	%rd220, %r1043, 4;
	add.s64 	%rd221, %rd11, %rd220;
	st.global.f32 	[%rd221], %f544;
	add.s32 	%r585, %r584, %r14;
	mul.wide.s32 	%rd222, %r585, 4;
	add.s64 	%rd223, %rd3, %rd222;
	ld.global.nc.f32 	%f545, [%rd223];
	st.global.f32 	[%rd221+4], %f545;
	add.s32 	%r1043, %r1043, 2;
$L__BB3_14:
	setp.eq.s32 	%p18, %r29, 0;
	@%p18 bra 	$L__BB3_16;
	add.s32 	%r586, %r1043, %r51;
	mad.lo.s32 	%r587, %r586, %r9, %r8;
	mad.lo.s32 	%r588, %r587, %r519, %r1;
	mul.wide.s32 	%rd224, %r588, 4;
	add.s64 	%rd225, %rd3, %rd224;
	ld.global.nc.f32 	%f546, [%rd225];
	mul.wide.u32 	%rd226, %r1043, 4;
	add.s64 	%rd227, %rd11, %rd226;
	st.global.f32 	[%rd227], %f546;
$L__BB3_16:
	ld.global.f32 	%f547, [%rd11];
	ld.global.f32 	%f548, [%rd11+4];
	ld.global.f32 	%f1631, [%rd11+8];
	setp.ltu.f32 	%p19, %f548, %f547;
	selp.f32 	%f1629, %f548, %f547, %p19;
	selp.f32 	%f3, %f547, %f548, %p19;
	setp.ge.f32 	%p20, %f1631, %f3;
	mov.f32 	%f1630, %f3;
	@%p20 bra 	$L__BB3_18;
	setp.ge.f32 	%p21, %f1631, %f1629;
	setp.lt.f32 	%p22, %f1631, %f3;
	and.pred  	%p23, %p21, %p22;
	selp.f32 	%f4, %f1629, %f1631, %p23;
	selp.f32 	%f1630, %f1631, %f1629, %p23;
	mov.f32 	%f1629, %f4;
	mov.f32 	%f1631, %f3;
$L__BB3_18:
	setp.lt.s32 	%p24, %r521, 4;
	@%p24 bra 	$L__BB3_46;
	setp.lt.u32 	%p25, %r21, 3;
	mov.b32 	%r1046, 3;
	mov.f32 	%f1602, %f1631;
	mov.f32 	%f1615, %f1630;
	mov.f32 	%f1604, %f1629;
	@%p25 bra 	$L__BB3_34;
	mov.b32 	%r1046, 3;
	mov.f32 	%f1602, %f1631;
	mov.f32 	%f1615, %f1630;
	mov.f32 	%f1604, %f1629;
$L__BB3_21:
	mov.u32 	%r83, %r1046;
	mul.wide.u32 	%rd228, %r83, 4;
	add.s64 	%rd25, %rd11, %rd228;
	ld.global.f32 	%f12, [%rd25];
	setp.ge.f32 	%p26, %f12, %f1602;
	mov.f32 	%f1605, %f1615;
	mov.f32 	%f1606, %f1602;
	mov.f32 	%f1607, %f12;
	@%p26 bra 	$L__BB3_24;
	setp.ge.f32 	%p27, %f12, %f1615;
	setp.lt.f32 	%p28, %f12, %f1602;
	and.pred  	%p29, %p27, %p28;
	mov.f32 	%f1606, %f12;
	mov.f32 	%f1607, %f1602;
	@%p29 bra 	$L__BB3_24;
	setp.ge.f32 	%p30, %f12, %f1604;
	setp.lt.f32 	%p31, %f12, %f1615;
	selp.f32 	%f550, %f12, %f1604, %p31;
	selp.f32 	%f1605, %f550, %f1604, %p30;
	mov.f32 	%f1606, %f1615;
$L__BB3_24:
	ld.global.f32 	%f17, [%rd25+4];
	setp.ge.f32 	%p32, %f17, %f1607;
	mov.f32 	%f1608, %f1606;
	mov.f32 	%f1609, %f1607;
	mov.f32 	%f1610, %f17;
	@%p32 bra 	$L__BB3_27;
	setp.ge.f32 	%p33, %f17, %f1606;
	setp.lt.f32 	%p34, %f17, %f1607;
	and.pred  	%p35, %p33, %p34;
	mov.f32 	%f1609, %f17;
	mov.f32 	%f1610, %f1607;
	@%p35 bra 	$L__BB3_27;
	setp.ge.f32 	%p36, %f17, %f1605;
	setp.lt.f32 	%p37, %f17, %f1606;
	selp.f32 	%f551, %f17, %f1605, %p37;
	selp.f32 	%f1608, %f551, %f1605, %p36;
	mov.f32 	%f1609, %f1606;
$L__BB3_27:
	ld.global.f32 	%f22, [%rd25+8];
	setp.ge.f32 	%p38, %f22, %f1610;
	mov.f32 	%f1611, %f1609;
	mov.f32 	%f1612, %f1610;
	mov.f32 	%f1613, %f22;
	@%p38 bra 	$L__BB3_30;
	setp.ge.f32 	%p39, %f22, %f1609;
	setp.lt.f32 	%p40, %f22, %f1610;
	and.pred  	%p41, %p39, %p40;
	mov.f32 	%f1612, %f22;
	mov.f32 	%f1613, %f1610;
	@%p41 bra 	$L__BB3_30;
	setp.ge.f32 	%p42, %f22, %f1608;
	setp.lt.f32 	%p43, %f22, %f1609;
	selp.f32 	%f552, %f22, %f1608, %p43;
	selp.f32 	%f1611, %f552, %f1608, %p42;
	mov.f32 	%f1612, %f1609;
$L__BB3_30:
	ld.global.f32 	%f27, [%rd25+12];
	setp.ge.f32 	%p44, %f27, %f1613;
	mov.f32 	%f1604, %f1612;
	mov.f32 	%f1615, %f1613;
	mov.f32 	%f1602, %f27;
	@%p44 bra 	$L__BB3_33;
	setp.ge.f32 	%p45, %f27, %f1612;
	setp.lt.f32 	%p46, %f27, %f1613;
	and.pred  	%p47, %p45, %p46;
	mov.f32 	%f1615, %f27;
	mov.f32 	%f1602, %f1613;
	@%p47 bra 	$L__BB3_33;
	setp.ge.f32 	%p48, %f27, %f1611;
	setp.lt.f32 	%p49, %f27, %f1612;
	selp.f32 	%f553, %f27, %f1611, %p49;
	selp.f32 	%f1604, %f553, %f1611, %p48;
	mov.f32 	%f1615, %f1612;
$L__BB3_33:
	add.s32 	%r1046, %r83, 4;
	add.s32 	%r591, %r83, 1;
	setp.ne.s32 	%p50, %r591, %r31;
	@%p50 bra 	$L__BB3_21;
$L__BB3_34:
	setp.eq.s32 	%p51, %r30, 0;
	mov.f32 	%f1629, %f1604;
	mov.f32 	%f1630, %f1615;
	mov.f32 	%f1631, %f1602;
	@%p51 bra 	$L__BB3_46;
	mul.wide.u32 	%rd229, %r1046, 4;
	add.s64 	%rd26, %rd11, %rd229;
	ld.global.f32 	%f38, [%rd26];
	setp.ge.f32 	%p52, %f38, %f1602;
	mov.f32 	%f1629, %f1615;
	mov.f32 	%f1630, %f1602;
	mov.f32 	%f1631, %f38;
	@%p52 bra 	$L__BB3_38;
	setp.ge.f32 	%p53, %f38, %f1615;
	setp.lt.f32 	%p54, %f38, %f1602;
	and.pred  	%p55, %p53, %p54;
	mov.f32 	%f1630, %f38;
	mov.f32 	%f1631, %f1602;
	@%p55 bra 	$L__BB3_38;
	setp.ge.f32 	%p56, %f38, %f1604;
	setp.lt.f32 	%p57, %f38, %f1615;
	selp.f32 	%f554, %f38, %f1604, %p57;
	selp.f32 	%f1629, %f554, %f1604, %p56;
	mov.f32 	%f1630, %f1615;
$L__BB3_38:
	setp.eq.s32 	%p58, %r30, 1;
	@%p58 bra 	$L__BB3_46;
	ld.global.f32 	%f43, [%rd26+4];
	setp.ge.f32 	%p59, %f43, %f1631;
	mov.f32 	%f1626, %f1630;
	mov.f32 	%f1627, %f1631;
	mov.f32 	%f1628, %f43;
	@%p59 bra 	$L__BB3_42;
	setp.ge.f32 	%p60, %f43, %f1630;
	setp.lt.f32 	%p61, %f43, %f1631;
	and.pred  	%p62, %p60, %p61;
	mov.f32 	%f1627, %f43;
	mov.f32 	%f1628, %f1631;
	@%p62 bra 	$L__BB3_42;
	setp.ge.f32 	%p63, %f43, %f1629;
	setp.lt.f32 	%p64, %f43, %f1630;
	selp.f32 	%f555, %f43, %f1629, %p64;
	selp.f32 	%f1626, %f555, %f1629, %p63;
	mov.f32 	%f1627, %f1630;
$L__BB3_42:
	setp.eq.s32 	%p65, %r30, 2;
	mov.f32 	%f1629, %f1626;
	mov.f32 	%f1630, %f1627;
	mov.f32 	%f1631, %f1628;
	@%p65 bra 	$L__BB3_46;
	ld.global.f32 	%f48, [%rd26+8];
	setp.ge.f32 	%p66, %f48, %f1628;
	mov.f32 	%f1629, %f1627;
	mov.f32 	%f1630, %f1628;
	mov.f32 	%f1631, %f48;
	@%p66 bra 	$L__BB3_46;
	setp.ge.f32 	%p67, %f48, %f1627;
	setp.lt.f32 	%p68, %f48, %f1628;
	and.pred  	%p69, %p67, %p68;
	mov.f32 	%f1629, %f1627;
	mov.f32 	%f1630, %f48;
	mov.f32 	%f1631, %f1628;
	@%p69 bra 	$L__BB3_46;
	setp.ge.f32 	%p70, %f48, %f1626;
	setp.lt.f32 	%p71, %f48, %f1627;
	selp.f32 	%f556, %f48, %f1626, %p71;
	selp.f32 	%f1629, %f556, %f1626, %p70;
	mov.f32 	%f1630, %f1627;
	mov.f32 	%f1631, %f1628;
$L__BB3_46:
	add.f32 	%f557, %f1630, %f1631;
	add.f32 	%f558, %f1629, %f557;
	div.rn.f32 	%f559, %f558, 0f40400000;
	setp.leu.f32 	%p72, %f559, 0f3E19999A;
	@%p72 bra 	$L__BB3_520;
	setp.ne.s32 	%p73, %r1032, 0;
	@%p73 bra 	$L__BB3_135;
	setp.lt.u32 	%p74, %r7, 8;
	mov.b32 	%r1057, 0;
	mov.u32 	%r1064, %r1057;
	@%p74 bra 	$L__BB3_67;
	mov.b32 	%r1057, 0;
	mov.u32 	%r1048, %r1057;
$L__BB3_50:
	.pragma "nounroll";
	mul.wide.u32 	%rd230, %r1048, 4;
	add.s64 	%rd27, %rd12, %rd230;
	ld.global.f32 	%f560, [%rd27];
	setp.ltu.f32 	%p75, %f560, %f531;
	add.s64 	%rd28, %rd13, %rd230;
	mov.b32 	%r1049, 0;
	@%p75 bra 	$L__BB3_52;
	ld.global.f32 	%f561, [%rd28];
	setp.neu.f32 	%p76, %f561, 0f00000000;
	selp.u32 	%r1049, 1, 0, %p76;
$L__BB3_52:
	add.s32 	%r90, %r1049, %r1057;
	ld.global.f32 	%f562, [%rd27+4];
	setp.ltu.f32 	%p77, %f562, %f531;
	mov.b32 	%r1050, 0;
	@%p77 bra 	$L__BB3_54;
	ld.global.f32 	%f563, [%rd28+4];
	setp.neu.f32 	%p78, %f563, 0f00000000;
	selp.u32 	%r1050, 1, 0, %p78;
$L__BB3_54:
	add.s32 	%r93, %r1050, %r90;
	ld.global.f32 	%f564, [%rd27+8];
	setp.ltu.f32 	%p79, %f564, %f531;
	mov.b32 	%r1051, 0;
	@%p79 bra 	$L__BB3_56;
	ld.global.f32 	%f565, [%rd28+8];
	setp.neu.f32 	%p80, %f565, 0f00000000;
	selp.u32 	%r1051, 1, 0, %p80;
$L__BB3_56:
	add.s32 	%r96, %r1051, %r93;
	ld.global.f32 	%f566, [%rd27+12];
	setp.ltu.f32 	%p81, %f566, %f531;
	mov.b32 	%r1052, 0;
	@%p81 bra 	$L__BB3_58;
	ld.global.f32 	%f567, [%rd28+12];
	setp.neu.f32 	%p82, %f567, 0f00000000;
	selp.u32 	%r1052, 1, 0, %p82;
$L__BB3_58:
	add.s32 	%r99, %r1052, %r96;
	ld.global.f32 	%f568, [%rd27+16];
	setp.ltu.f32 	%p83, %f568, %f531;
	mov.b32 	%r1053, 0;
	@%p83 bra 	$L__BB3_60;
	ld.global.f32 	%f569, [%rd28+16];
	setp.neu.f32 	%p84, %f569, 0f00000000;
	selp.u32 	%r1053, 1, 0, %p84;
$L__BB3_60:
	add.s32 	%r102, %r1053, %r99;
	ld.global.f32 	%f570, [%rd27+20];
	setp.ltu.f32 	%p85, %f570, %f531;
	mov.b32 	%r1054, 0;
	@%p85 bra 	$L__BB3_62;
	ld.global.f32 	%f571, [%rd28+20];
	setp.neu.f32 	%p86, %f571, 0f00000000;
	selp.u32 	%r1054, 1, 0, %p86;
$L__BB3_62:
	add.s32 	%r105, %r1054, %r102;
	ld.global.f32 	%f572, [%rd27+24];
	setp.ltu.f32 	%p87, %f572, %f531;
	mov.b32 	%r1055, 0;
	@%p87 bra 	$L__BB3_64;
	ld.global.f32 	%f573, [%rd28+24];
	setp.neu.f32 	%p88, %f573, 0f00000000;
	selp.u32 	%r1055, 1, 0, %p88;
$L__BB3_64:
	add.s32 	%r108, %r1055, %r105;
	ld.global.f32 	%f574, [%rd27+28];
	setp.ltu.f32 	%p89, %f574, %f531;
	mov.b32 	%r1056, 0;
	@%p89 bra 	$L__BB3_66;
	ld.global.f32 	%f575, [%rd28+28];
	setp.neu.f32 	%p90, %f575, 0f00000000;
	selp.u32 	%r1056, 1, 0, %p90;
$L__BB3_66:
	add.s32 	%r1057, %r1056, %r108;
	add.s32 	%r1048, %r1048, 8;
	and.b32  	%r1064, %r7, -8;
	setp.ne.s32 	%p91, %r1048, %r1064;
	@%p91 bra 	$L__BB3_50;
$L__BB3_67:
	and.b32  	%r116, %r7, 5;
	setp.eq.s32 	%p92, %r116, 1;
	@%p92 bra 	$L__BB3_77;
	mul.wide.u32 	%rd231, %r1064, 4;
	add.s64 	%rd29, %rd12, %rd231;
	ld.global.f32 	%f576, [%rd29];
	setp.ltu.f32 	%p93, %f576, %f531;
	add.s64 	%rd30, %rd13, %rd231;
	mov.b32 	%r1059, 0;
	@%p93 bra 	$L__BB3_70;
	ld.global.f32 	%f577, [%rd30];
	setp.neu.f32 	%p94, %f577, 0f00000000;
	selp.u32 	%r1059, 1, 0, %p94;
$L__BB3_70:
	add.s32 	%r119, %r1059, %r1057;
	ld.global.f32 	%f578, [%rd29+4];
	setp.ltu.f32 	%p95, %f578, %f531;
	mov.b32 	%r1060, 0;
	@%p95 bra 	$L__BB3_72;
	ld.global.f32 	%f579, [%rd30+4];
	setp.neu.f32 	%p96, %f579, 0f00000000;
	selp.u32 	%r1060, 1, 0, %p96;
$L__BB3_72:
	add.s32 	%r122, %r1060, %r119;
	ld.global.f32 	%f580, [%rd29+8];
	setp.ltu.f32 	%p97, %f580, %f531;
	mov.b32 	%r1061, 0;
	@%p97 bra 	$L__BB3_74;
	ld.global.f32 	%f581, [%rd30+8];
	setp.neu.f32 	%p98, %f581, 0f00000000;
	selp.u32 	%r1061, 1, 0, %p98;
$L__BB3_74:
	add.s32 	%r125, %r1061, %r122;
	ld.global.f32 	%f582, [%rd29+12];
	setp.ltu.f32 	%p99, %f582, %f531;
	mov.b32 	%r1062, 0;
	@%p99 bra 	$L__BB3_76;
	ld.global.f32 	%f583, [%rd30+12];
	setp.neu.f32 	%p100, %f583, 0f00000000;
	selp.u32 	%r1062, 1, 0, %p100;
$L__BB3_76:
	add.s32 	%r1057, %r1062, %r125;
	add.s32 	%r1064, %r1064, 4;
$L__BB3_77:
	mul.wide.u32 	%rd232, %r1064, 4;
	add.s64 	%rd233, %rd12, %rd232;
	ld.global.f32 	%f584, [%rd233];
	setp.ltu.f32 	%p101, %f584, %f531;
	mov.b32 	%r1065, 0;
	@%p101 bra 	$L__BB3_79;
	mul.wide.u32 	%rd234, %r1064, 4;
	add.s64 	%rd235, %rd13, %rd234;
	ld.global.f32 	%f585, [%rd235];
	setp.neu.f32 	%p102, %f585, 0f00000000;
	selp.u32 	%r1065, 1, 0, %p102;
$L__BB3_79:
	add.s32 	%r134, %r1065, %r1057;
	setp.lt.u32 	%p103, %r134, 2;
	mov.b32 	%r1248, 0;
	@%p103 bra 	$L__BB3_135;
	setp.lt.u32 	%p104, %r7, 16;
	add.s32 	%r1089, %r134, -1;
	mov.b32 	%r1068, 0;
	@%p104 bra 	$L__BB3_83;
	mov.b32 	%r1066, 0;
$L__BB3_82:
	.pragma "nounroll";
	mul.wide.u32 	%rd236, %r1066, 4;
	add.s64 	%rd237, %rd14, %rd236;
	st.global.u32 	[%rd237], %r1066;
	add.s32 	%r610, %r1066, 1;
	st.global.u32 	[%rd237+4], %r610;
	add.s32 	%r611, %r1066, 2;
	st.global.u32 	[%rd237+8], %r611;
	add.s32 	%r612, %r1066, 3;
	st.global.u32 	[%rd237+12], %r612;
	add.s32 	%r613, %r1066, 4;
	st.global.u32 	[%rd237+16], %r613;
	add.s32 	%r614, %r1066, 5;
	st.global.u32 	[%rd237+20], %r614;
	add.s32 	%r615, %r1066, 6;
	st.global.u32 	[%rd237+24], %r615;
	add.s32 	%r616, %r1066, 7;
	st.global.u32 	[%rd237+28], %r616;
	add.s32 	%r617, %r1066, 8;
	st.global.u32 	[%rd237+32], %r617;
	add.s32 	%r618, %r1066, 9;
	st.global.u32 	[%rd237+36], %r618;
	add.s32 	%r619, %r1066, 10;
	st.global.u32 	[%rd237+40], %r619;
	add.s32 	%r620, %r1066, 11;
	st.global.u32 	[%rd237+44], %r620;
	add.s32 	%r621, %r1066, 12;
	st.global.u32 	[%rd237+48], %r621;
	add.s32 	%r622, %r1066, 13;
	st.global.u32 	[%rd237+52], %r622;
	add.s32 	%r623, %r1066, 14;
	st.global.u32 	[%rd237+56], %r623;
	add.s32 	%r624, %r1066, 15;
	st.global.u32 	[%rd237+60], %r624;
	add.s32 	%r1066, %r1066, 16;
	and.b32  	%r1068, %r7, -16;
	setp.ne.s32 	%p105, %r1066, %r1068;
	@%p105 bra 	$L__BB3_82;
$L__BB3_83:
	and.b32  	%r625, %r7, 8;
	setp.eq.s32 	%p106, %r625, 0;
	@%p106 bra 	$L__BB3_85;
	mul.wide.u32 	%rd238, %r1068, 4;
	add.s64 	%rd239, %rd14, %rd238;
	st.global.u32 	[%rd239], %r1068;
	add.s32 	%r626, %r1068, 1;
	st.global.u32 	[%rd239+4], %r626;
	add.s32 	%r627, %r1068, 2;
	st.global.u32 	[%rd239+8], %r627;
	add.s32 	%r628, %r1068, 3;
	st.global.u32 	[%rd239+12], %r628;
	add.s32 	%r629, %r1068, 4;
	st.global.u32 	[%rd239+16], %r629;
	add.s32 	%r630, %r1068, 5;
	st.global.u32 	[%rd239+20], %r630;
	add.s32 	%r631, %r1068, 6;
	st.global.u32 	[%rd239+24], %r631;
	add.s32 	%r632, %r1068, 7;
	st.global.u32 	[%rd239+28], %r632;
	add.s32 	%r1068, %r1068, 8;
$L__BB3_85:
	@%p92 bra 	$L__BB3_87;
	mul.wide.u32 	%rd240, %r1068, 4;
	add.s64 	%rd241, %rd14, %rd240;
	st.global.u32 	[%rd241], %r1068;
	add.s32 	%r633, %r1068, 1;
	st.global.u32 	[%rd241+4], %r633;
	add.s32 	%r634, %r1068, 2;
	st.global.u32 	[%rd241+8], %r634;
	add.s32 	%r635, %r1068, 3;
	st.global.u32 	[%rd241+12], %r635;
	add.s32 	%r1068, %r1068, 4;
$L__BB3_87:
	mul.wide.u32 	%rd242, %r1068, 4;
	add.s64 	%rd243, %rd14, %rd242;
	st.global.u32 	[%rd243], %r1068;
	mov.b32 	%r1070, 0;
	mov.b16 	%rs18, 0;
	mov.u16 	%rs19, %rs18;
$L__BB3_88:
	mov.u32 	%r144, %r1070;
	not.b32 	%r145, %r144;
	add.s32 	%r146, %r7, %r145;
	add.s32 	%r1070, %r144, 1;
	setp.ge.u32 	%p108, %r1070, %r7;
	@%p108 bra 	$L__BB3_129;
	mul.wide.u32 	%rd244, %r144, 4;
	add.s64 	%rd31, %rd14, %rd244;
	sub.s32 	%r637, %r7, %r144;
	add.s32 	%r638, %r637, -2;
	setp.lt.u32 	%p109, %r638, 7;
	mov.u32 	%r1079, %r1070;
	@%p109 bra 	$L__BB3_108;
	mov.u32 	%r1079, %r1070;
$L__BB3_91:
	.pragma "nounroll";
	ld.global.u32 	%r1073, [%rd31];
	mul.wide.s32 	%rd245, %r1073, 4;
	add.s64 	%rd246, %rd12, %rd245;
	ld.global.f32 	%f1633, [%rd246];
	mul.wide.u32 	%rd247, %r1079, 4;
	add.s64 	%rd32, %rd14, %rd247;
	ld.global.u32 	%r150, [%rd32];
	mul.wide.s32 	%rd248, %r150, 4;
	add.s64 	%rd249, %rd12, %rd248;
	ld.global.f32 	%f586, [%rd249];
	setp.geu.f32 	%p110, %f1633, %f586;
	@%p110 bra 	$L__BB3_93;
	st.global.u32 	[%rd31], %r150;
	st.global.u32 	[%rd32], %r1073;
	ld.global.u32 	%r1073, [%rd31];
	mul.wide.s32 	%rd250, %r1073, 4;
	add.s64 	%rd251, %rd12, %rd250;
	ld.global.f32 	%f1633, [%rd251];
$L__BB3_93:
	ld.global.u32 	%r153, [%rd32+4];
	mul.wide.s32 	%rd252, %r153, 4;
	add.s64 	%rd253, %rd12, %rd252;
	ld.global.f32 	%f587, [%rd253];
	setp.geu.f32 	%p111, %f1633, %f587;
	@%p111 bra 	$L__BB3_95;
	st.global.u32 	[%rd31], %r153;
	st.global.u32 	[%rd32+4], %r1073;
	ld.global.u32 	%r1073, [%rd31];
	mul.wide.s32 	%rd254, %r1073, 4;
	add.s64 	%rd255, %rd12, %rd254;
	ld.global.f32 	%f1633, [%rd255];
$L__BB3_95:
	ld.global.u32 	%r156, [%rd32+8];
	mul.wide.s32 	%rd256, %r156, 4;
	add.s64 	%rd257, %rd12, %rd256;
	ld.global.f32 	%f588, [%rd257];
	setp.geu.f32 	%p112, %f1633, %f588;
	@%p112 bra 	$L__BB3_97;
	st.global.u32 	[%rd31], %r156;
	st.global.u32 	[%rd32+8], %r1073;
	ld.global.u32 	%r1073, [%rd31];
	mul.wide.s32 	%rd258, %r1073, 4;
	add.s64 	%rd259, %rd12, %rd258;
	ld.global.f32 	%f1633, [%rd259];
$L__BB3_97:
	ld.global.u32 	%r159, [%rd32+12];
	mul.wide.s32 	%rd260, %r159, 4;
	add.s64 	%rd261, %rd12, %rd260;
	ld.global.f32 	%f589, [%rd261];
	setp.geu.f32 	%p113, %f1633, %f589;
	@%p113 bra 	$L__BB3_99;
	st.global.u32 	[%rd31], %r159;
	st.global.u32 	[%rd32+12], %r1073;
	ld.global.u32 	%r1073, [%rd31];
	mul.wide.s32 	%rd262, %r1073, 4;
	add.s64 	%rd263, %rd12, %rd262;
	ld.global.f32 	%f1633, [%rd263];
$L__BB3_99:
	ld.global.u32 	%r162, [%rd32+16];
	mul.wide.s32 	%rd264, %r162, 4;
	add.s64 	%rd265, %rd12, %rd264;
	ld.global.f32 	%f590, [%rd265];
	setp.geu.f32 	%p114, %f1633, %f590;
	@%p114 bra 	$L__BB3_101;
	st.global.u32 	[%rd31], %r162;
	st.global.u32 	[%rd32+16], %r1073;
	ld.global.u32 	%r1073, [%rd31];
	mul.wide.s32 	%rd266, %r1073, 4;
	add.s64 	%rd267, %rd12, %rd266;
	ld.global.f32 	%f1633, [%rd267];
$L__BB3_101:
	ld.global.u32 	%r165, [%rd32+20];
	mul.wide.s32 	%rd268, %r165, 4;
	add.s64 	%rd269, %rd12, %rd268;
	ld.global.f32 	%f591, [%rd269];
	setp.geu.f32 	%p115, %f1633, %f591;
	@%p115 bra 	$L__BB3_103;
	st.global.u32 	[%rd31], %r165;
	st.global.u32 	[%rd32+20], %r1073;
	ld.global.u32 	%r1073, [%rd31];
	mul.wide.s32 	%rd270, %r1073, 4;
	add.s64 	%rd271, %rd12, %rd270;
	ld.global.f32 	%f1633, [%rd271];
$L__BB3_103:
	ld.global.u32 	%r168, [%rd32+24];
	mul.wide.s32 	%rd272, %r168, 4;
	add.s64 	%rd273, %rd12, %rd272;
	ld.global.f32 	%f592, [%rd273];
	setp.geu.f32 	%p116, %f1633, %f592;
	@%p116 bra 	$L__BB3_105;
	st.global.u32 	[%rd31], %r168;
	st.global.u32 	[%rd32+24], %r1073;
	ld.global.u32 	%r1073, [%rd31];
	mul.wide.s32 	%rd274, %r1073, 4;
	add.s64 	%rd275, %rd12, %rd274;
	ld.global.f32 	%f1633, [%rd275];
$L__BB3_105:
	ld.global.u32 	%r171, [%rd32+28];
	mul.wide.s32 	%rd276, %r171, 4;
	add.s64 	%rd277, %rd12, %rd276;
	ld.global.f32 	%f593, [%rd277];
	setp.geu.f32 	%p117, %f1633, %f593;
	@%p117 bra 	$L__BB3_107;
	st.global.u32 	[%rd31], %r171;
	st.global.u32 	[%rd32+28], %r1073;
$L__BB3_107:
	add.s32 	%r1079, %r1079, 8;
	add.s32 	%r639, %r1079, %r145;
	and.b32  	%r640, %r146, -8;
	setp.ne.s32 	%p118, %r639, %r640;
	@%p118 bra 	$L__BB3_91;
$L__BB3_108:
	and.b32  	%r641, %r146, 7;
	setp.eq.s32 	%p119, %r641, 0;
	@%p119 bra 	$L__BB3_129;
	not.b16 	%rs13, %rs19;
	add.s16 	%rs14, %rs1, %rs13;
	cvt.u32.u16 	%r642, %rs14;
	and.b32  	%r174, %r642, 7;
	add.s32 	%r643, %r174, -1;
	setp.lt.u32 	%p120, %r643, 3;
	@%p120 bra 	$L__BB3_119;
	ld.global.u32 	%r1081, [%rd31];
	mul.wide.s32 	%rd278, %r1081, 4;
	add.s64 	%rd279, %rd12, %rd278;
	ld.global.f32 	%f1640, [%rd279];
	mul.wide.u32 	%rd280, %r1079, 4;
	add.s64 	%rd33, %rd14, %rd280;
	ld.global.u32 	%r176, [%rd33];
	mul.wide.s32 	%rd281, %r176, 4;
	add.s64 	%rd282, %rd12, %rd281;
	ld.global.f32 	%f594, [%rd282];
	setp.geu.f32 	%p121, %f1640, %f594;
	@%p121 bra 	$L__BB3_112;
	st.global.u32 	[%rd31], %r176;
	st.global.u32 	[%rd33], %r1081;
	ld.global.u32 	%r1081, [%rd31];
	mul.wide.s32 	%rd283, %r1081, 4;
	add.s64 	%rd284, %rd12, %rd283;
	ld.global.f32 	%f1640, [%rd284];
$L__BB3_112:
	ld.global.u32 	%r179, [%rd33+4];
	mul.wide.s32 	%rd285, %r179, 4;
	add.s64 	%rd286, %rd12, %rd285;
	ld.global.f32 	%f595, [%rd286];
	setp.geu.f32 	%p122, %f1640, %f595;
	@%p122 bra 	$L__BB3_114;
	st.global.u32 	[%rd31], %r179;
	st.global.u32 	[%rd33+4], %r1081;
	ld.global.u32 	%r1081, [%rd31];
	mul.wide.s32 	%rd287, %r1081, 4;
	add.s64 	%rd288, %rd12, %rd287;
	ld.global.f32 	%f1640, [%rd288];
$L__BB3_114:
	ld.global.u32 	%r182, [%rd33+8];
	mul.wide.s32 	%rd289, %r182, 4;
	add.s64 	%rd290, %rd12, %rd289;
	ld.global.f32 	%f596, [%rd290];
	setp.geu.f32 	%p123, %f1640, %f596;
	@%p123 bra 	$L__BB3_116;
	st.global.u32 	[%rd31], %r182;
	st.global.u32 	[%rd33+8], %r1081;
	ld.global.u32 	%r1081, [%rd31];
	mul.wide.s32 	%rd291, %r1081, 4;
	add.s64 	%rd292, %rd12, %rd291;
	ld.global.f32 	%f1640, [%rd292];
$L__BB3_116:
	ld.global.u32 	%r185, [%rd33+12];
	mul.wide.s32 	%rd293, %r185, 4;
	add.s64 	%rd294, %rd12, %rd293;
	ld.global.f32 	%f597, [%rd294];
	setp.geu.f32 	%p124, %f1640, %f597;
	@%p124 bra 	$L__BB3_118;
	st.global.u32 	[%rd31], %r185;
	st.global.u32 	[%rd33+12], %r1081;
$L__BB3_118:
	add.s32 	%r1079, %r1079, 4;
$L__BB3_119:
	and.b32  	%r644, %r174, 3;
	setp.eq.s32 	%p125, %r644, 0;
	@%p125 bra 	$L__BB3_129;
	xor.b16  	%rs15, %rs18, 3;
	add.s16 	%rs5, %rs2, %rs15;
	and.b16  	%rs16, %rs5, 3;
	setp.eq.s16 	%p126, %rs16, 1;
	@%p126 bra 	$L__BB3_126;
	ld.global.u32 	%r1084, [%rd31];
	mul.wide.s32 	%rd295, %r1084, 4;
	add.s64 	%rd296, %rd12, %rd295;
	ld.global.f32 	%f1642, [%rd296];
	mul.wide.u32 	%rd297, %r1079, 4;
	add.s64 	%rd34, %rd14, %rd297;
	ld.global.u32 	%r189, [%rd34];
	mul.wide.s32 	%rd298, %r189, 4;
	add.s64 	%rd299, %rd12, %rd298;
	ld.global.f32 	%f598, [%rd299];
	setp.geu.f32 	%p127, %f1642, %f598;
	@%p127 bra 	$L__BB3_123;
	st.global.u32 	[%rd31], %r189;
	st.global.u32 	[%rd34], %r1084;
	ld.global.u32 	%r1084, [%rd31];
	mul.wide.s32 	%rd300, %r1084, 4;
	add.s64 	%rd301, %rd12, %rd300;
	ld.global.f32 	%f1642, [%rd301];
$L__BB3_123:
	ld.global.u32 	%r192, [%rd34+4];
	mul.wide.s32 	%rd302, %r192, 4;
	add.s64 	%rd303, %rd12, %rd302;
	ld.global.f32 	%f599, [%rd303];
	setp.geu.f32 	%p128, %f1642, %f599;
	@%p128 bra 	$L__BB3_125;
	st.global.u32 	[%rd31], %r192;
	st.global.u32 	[%rd34+4], %r1084;
$L__BB3_125:
	add.s32 	%r1079, %r1079, 2;
$L__BB3_126:
	and.b16  	%rs17, %rs5, 1;
	setp.eq.b16 	%p129, %rs17, 1;
	not.pred 	%p130, %p129;
	@%p130 bra 	$L__BB3_129;
	ld.global.u32 	%r195, [%rd31];
	mul.wide.s32 	%rd304, %r195, 4;
	add.s64 	%rd305, %rd12, %rd304;
	ld.global.f32 	%f600, [%rd305];
	mul.wide.u32 	%rd306, %r1079, 4;
	add.s64 	%rd35, %rd14, %rd306;
	ld.global.u32 	%r196, [%rd35];
	mul.wide.s32 	%rd307, %r196, 4;
	add.s64 	%rd308, %rd12, %rd307;
	ld.global.f32 	%f601, [%rd308];
	setp.geu.f32 	%p131, %f600, %f601;
	@%p131 bra 	$L__BB3_129;
	st.global.u32 	[%rd31], %r196;
	st.global.u32 	[%rd35], %r195;
$L__BB3_129:
	setp.ne.s32 	%p132, %r1070, %r134;
	add.s16 	%rs19, %rs19, 1;
	add.s16 	%rs18, %rs18, 1;
	@%p132 bra 	$L__BB3_88;
	max.s32 	%r197, %r1089, 1;
	setp.lt.s32 	%p133, %r1089, 2;
	mov.b32 	%r1087, 0;
	@%p133 bra 	$L__BB3_133;
	and.b32  	%r1087, %r197, 2147483646;
	mov.b32 	%r1086, 0;
$L__BB3_132:
	mul.wide.u32 	%rd309, %r1086, 4;
	add.s64 	%rd310, %rd14, %rd309;
	ld.global.u32 	%r647, [%rd310+4];
	div.s32 	%r648, %r647, %r6;
	add.s32 	%r649, %r10, %r648;
	shl.b32 	%r650, %r1086, 1;
	mul.wide.u32 	%rd311, %r650, 4;
	add.s64 	%rd312, %rd8, %rd311;
	st.global.u32 	[%rd312+4], %r649;
	ld.global.u32 	%r651, [%rd310+4];
	div.s32 	%r652, %r651, %r6;
	add.s32 	%r653, %r12, %r651;
	mad.lo.s32 	%r654, %r652, %r11, %r653;
	st.global.u32 	[%rd312], %r654;
	ld.global.u32 	%r655, [%rd310+4];
	div.s32 	%r656, %r655, %r6;
	mad.lo.s32 	%r657, %r656, %r11, %r655;
	mad.lo.s32 	%r658, %r657, %r6, %r656;
	mul.wide.s32 	%rd313, %r658, 4;
	add.s64 	%rd314, %rd13, %rd313;
	ld.global.f32 	%f602, [%rd314];
	add.s64 	%rd315, %rd9, %rd311;
	st.global.f32 	[%rd315+4], %f602;
	add.s64 	%rd316, %rd19, %rd313;
	ld.global.f32 	%f603, [%rd316];
	st.global.f32 	[%rd315], %f603;
	add.s64 	%rd317, %rd17, %rd313;
	ld.global.f32 	%f604, [%rd317];
	add.s64 	%rd318, %rd10, %rd309;
	st.global.f32 	[%rd318], %f604;
	add.s32 	%r1086, %r1086, 2;
	ld.global.u32 	%r659, [%rd310+8];
	div.s32 	%r660, %r659, %r6;
	add.s32 	%r661, %r10, %r660;
	st.global.u32 	[%rd312+12], %r661;
	ld.global.u32 	%r662, [%rd310+8];
	div.s32 	%r663, %r662, %r6;
	add.s32 	%r664, %r12, %r662;
	mad.lo.s32 	%r665, %r663, %r11, %r664;
	st.global.u32 	[%rd312+8], %r665;
	ld.global.u32 	%r666, [%rd310+8];
	div.s32 	%r667, %r666, %r6;
	mad.lo.s32 	%r668, %r667, %r11, %r666;
	mad.lo.s32 	%r669, %r668, %r6, %r667;
	mul.wide.s32 	%rd319, %r669, 4;
	add.s64 	%rd320, %rd13, %rd319;
	ld.global.f32 	%f605, [%rd320];
	st.global.f32 	[%rd315+12], %f605;
	add.s64 	%rd321, %rd19, %rd319;
	ld.global.f32 	%f606, [%rd321];
	st.global.f32 	[%rd315+8], %f606;
	add.s64 	%rd322, %rd17, %rd319;
	ld.global.f32 	%f607, [%rd322];
	st.global.f32 	[%rd318+4], %f607;
	setp.ne.s32 	%p134, %r1086, %r1087;
	@%p134 bra 	$L__BB3_132;
$L__BB3_133:
	and.b32  	%r671, %r197, 1;
	setp.eq.b32 	%p135, %r671, 1;
	not.pred 	%p136, %p135;
	mov.b32 	%r1248, 1;
	@%p136 bra 	$L__BB3_135;
	mul.wide.u32 	%rd323, %r1087, 4;
	add.s64 	%rd324, %rd14, %rd323;
	ld.global.u32 	%r673, [%rd324+4];
	div.s32 	%r674, %r673, %r6;
	add.s32 	%r675, %r10, %r674;
	shl.b32 	%r676, %r1087, 1;
	mul.wide.u32 	%rd325, %r676, 4;
	add.s64 	%rd326, %rd8, %rd325;
	st.global.u32 	[%rd326+4], %r675;
	ld.global.u32 	%r677, [%rd324+4];
	div.s32 	%r678, %r677, %r6;
	add.s32 	%r679, %r12, %r677;
	mad.lo.s32 	%r680, %r678, %r11, %r679;
	st.global.u32 	[%rd326], %r680;
	ld.global.u32 	%r681, [%rd324+4];
	div.s32 	%r682, %r681, %r6;
	mad.lo.s32 	%r683, %r682, %r11, %r681;
	mad.lo.s32 	%r684, %r683, %r6, %r682;
	mul.wide.s32 	%rd327, %r684, 4;
	add.s64 	%rd328, %rd13, %rd327;
	ld.global.f32 	%f608, [%rd328];
	add.s64 	%rd329, %rd9, %rd325;
	st.global.f32 	[%rd329+4], %f608;
	add.s64 	%rd330, %rd19, %rd327;
	ld.global.f32 	%f609, [%rd330];
	st.global.f32 	[%rd329], %f609;
	add.s64 	%rd331, %rd17, %rd327;
	ld.global.f32 	%f610, [%rd331];
	add.s64 	%rd332, %rd10, %rd323;
	st.global.f32 	[%rd332], %f610;
$L__BB3_135:
	setp.ne.s32 	%p137, %r1248, 1;
	@%p137 bra 	$L__BB3_592;
	mov.b32 	%r1103, 0;
	mov.pred 	%p806, -1;
	mov.u32 	%r1104, %r1103;
	@%p11 bra 	$L__BB3_200;
	and.b32  	%r204, %r1089, 7;
	mov.b32 	%r1104, 0;
	mov.u32 	%r1103, %r1104;
	mov.u32 	%r1102, %r1104;
	mov.u32 	%r1093, %r1104;
$L__BB3_138:
	setp.lt.s32 	%p141, %r1089, 1;
	mov.pred 	%p805, -1;
	mov.f32 	%f1644, 0f00000000;
	@%p141 bra 	$L__BB3_150;
	mul.lo.s32 	%r209, %r14, %r1093;
	mov.f32 	%f1644, 0f00000000;
	mov.b32 	%r1096, 0;
	mov.u32 	%r1095, %r1096;
$L__BB3_140:
	shl.b32 	%r212, %r1095, 1;
	mul.wide.u32 	%rd333, %r212, 4;
	add.s64 	%rd36, %rd8, %rd333;
	ld.global.u32 	%r213, [%rd36];
	setp.lt.s32 	%p142, %r213, 0;
	setp.ge.s32 	%p143, %r213, %r519;
	or.pred  	%p144, %p142, %p143;
	@%p144 bra 	$L__BB3_147;
	ld.global.u32 	%r214, [%rd36+4];
	setp.le.s32 	%p145, %r214, %r13;
	@%p145 bra 	$L__BB3_147;
	add.s32 	%r215, %r214, %r517;
	setp.ge.s32 	%p146, %r215, %r516;
	@%p146 bra 	$L__BB3_147;
	mul.lo.s32 	%r216, %r215, %r519;
	mul.lo.s32 	%r688, %r14, %r521;
	mad.lo.s32 	%r689, %r688, %r1032, %r209;
	add.s32 	%r690, %r689, %r213;
	add.s32 	%r217, %r690, %r216;
	mul.wide.s32 	%rd334, %r217, 4;
	add.s64 	%rd335, %rd4, %rd334;
	ld.global.nc.f32 	%f613, [%rd335];
	setp.neu.f32 	%p147, %f613, 0f00000000;
	setp.neu.f32 	%p148, %f613, 0f3F800000;
	and.pred  	%p149, %p147, %p148;
	@%p149 bra 	$L__BB3_147;
	add.s32 	%r691, %r213, %r209;
	add.s32 	%r692, %r691, %r216;
	mul.wide.s32 	%rd336, %r692, 4;
	add.s64 	%rd337, %rd1, %rd336;
	ld.global.nc.f32 	%f79, [%rd337];
	setp.eq.f32 	%p150, %f79, 0f00000000;
	@%p150 bra 	$L__BB3_147;
	mul.wide.s32 	%rd340, %r217, 4;
	add.s64 	%rd341, %rd3, %rd340;
	ld.global.nc.f32 	%f614, [%rd341];
	div.rn.f32 	%f615, %f614, %f79;
	mul.wide.u32 	%rd342, %r212, 4;
	add.s64 	%rd343, %rd9, %rd342;
	ld.global.f32 	%f616, [%rd343];
	ld.global.f32 	%f617, [%rd343+4];
	fma.rn.f32 	%f618, %f615, %f617, %f616;
	mad.lo.s32 	%r694, %r519, %r8, %r1;
	add.s32 	%r695, %r694, %r209;
	mul.wide.s32 	%rd344, %r695, 4;
	add.s64 	%rd345, %rd1, %rd344;
	ld.global.nc.f32 	%f619, [%rd345];
	mul.f32 	%f620, %f619, %f618;
	mul.wide.u32 	%rd346, %r1095, 4;
	add.s64 	%rd347, %rd13, %rd346;
	setp.ltu.f32 	%p151, %f620, 0f3F800000;
	setp.gtu.f32 	%p152, %f620, 0fBE4CCCCD;
	and.pred  	%p153, %p151, %p152;
	not.pred 	%p154, %p153;
	selp.f32 	%f621, %f620, 0f00000000, %p153;
	st.global.f32 	[%rd347], %f621;
	setp.eq.f32 	%p155, %f620, 0f00000000;
	or.pred  	%p156, %p154, %p155;
	@%p156 bra 	$L__BB3_148;
	add.s32 	%r1096, %r1096, 1;
	mul.wide.u32 	%rd348, %r1095, 4;
	add.s64 	%rd349, %rd10, %rd348;
	ld.global.f32 	%f622, [%rd349];
	add.f32 	%f1644, %f1644, %f622;
	bra.uni 	$L__BB3_148;
$L__BB3_147:
	mul.wide.u32 	%rd338, %r1095, 4;
	add.s64 	%rd339, %rd13, %rd338;
	mov.b32 	%r693, 0;
	st.global.u32 	[%rd339], %r693;
$L__BB3_148:
	add.s32 	%r1095, %r1095, 1;
	setp.ne.s32 	%p157, %r1095, %r1089;
	@%p157 bra 	$L__BB3_140;
	setp.eq.s32 	%p805, %r1096, 0;
$L__BB3_150:
	@%p805 bra 	$L__BB3_197;
	mov.f32 	%f1647, 0f00000000;
	@%p141 bra 	$L__BB3_192;
	setp.lt.u32 	%p159, %r1089, 8;
	mov.b32 	%r1099, 0;
	mov.f32 	%f1647, 0f00000000;
	@%p159 bra 	$L__BB3_171;
	mov.b32 	%r1097, 0;
	mov.f32 	%f1647, 0f00000000;
$L__BB3_154:
	.pragma "nounroll";
	mul.wide.u32 	%rd350, %r1097, 4;
	add.s64 	%rd37, %rd13, %rd350;
	ld.global.f32 	%f84, [%rd37];
	setp.eq.f32 	%p160, %f84, 0f00000000;
	add.s64 	%rd38, %rd10, %rd350;
	@%p160 bra 	$L__BB3_156;
	ld.global.f32 	%f627, [%rd38];
	div.rn.f32 	%f628, %f627, %f1644;
	fma.rn.f32 	%f1647, %f628, %f84, %f1647;
$L__BB3_156:
	ld.global.f32 	%f87, [%rd37+4];
	setp.eq.f32 	%p161, %f87, 0f00000000;
	@%p161 bra 	$L__BB3_158;
	ld.global.f32 	%f629, [%rd38+4];
	div.rn.f32 	%f630, %f629, %f1644;
	fma.rn.f32 	%f1647, %f630, %f87, %f1647;
$L__BB3_158:
	ld.global.f32 	%f90, [%rd37+8];
	setp.eq.f32 	%p162, %f90, 0f00000000;
	@%p162 bra 	$L__BB3_160;
	ld.global.f32 	%f631, [%rd38+8];
	div.rn.f32 	%f632, %f631, %f1644;
	fma.rn.f32 	%f1647, %f632, %f90, %f1647;
$L__BB3_160:
	ld.global.f32 	%f93, [%rd37+12];
	setp.eq.f32 	%p163, %f93, 0f00000000;
	@%p163 bra 	$L__BB3_162;
	ld.global.f32 	%f633, [%rd38+12];
	div.rn.f32 	%f634, %f633, %f1644;
	fma.rn.f32 	%f1647, %f634, %f93, %f1647;
$L__BB3_162:
	ld.global.f32 	%f96, [%rd37+16];
	setp.eq.f32 	%p164, %f96, 0f00000000;
	@%p164 bra 	$L__BB3_164;
	ld.global.f32 	%f635, [%rd38+16];
	div.rn.f32 	%f636, %f635, %f1644;
	fma.rn.f32 	%f1647, %f636, %f96, %f1647;
$L__BB3_164:
	ld.global.f32 	%f99, [%rd37+20];
	setp.eq.f32 	%p165, %f99, 0f00000000;
	@%p165 bra 	$L__BB3_166;
	ld.global.f32 	%f637, [%rd38+20];
	div.rn.f32 	%f638, %f637, %f1644;
	fma.rn.f32 	%f1647, %f638, %f99, %f1647;
$L__BB3_166:
	ld.global.f32 	%f102, [%rd37+24];
	setp.eq.f32 	%p166, %f102, 0f00000000;
	@%p166 bra 	$L__BB3_168;
	ld.global.f32 	%f639, [%rd38+24];
	div.rn.f32 	%f640, %f639, %f1644;
	fma.rn.f32 	%f1647, %f640, %f102, %f1647;
$L__BB3_168:
	ld.global.f32 	%f105, [%rd37+28];
	setp.eq.f32 	%p167, %f105, 0f00000000;
	@%p167 bra 	$L__BB3_170;
	ld.global.f32 	%f641, [%rd38+28];
	div.rn.f32 	%f642, %f641, %f1644;
	fma.rn.f32 	%f1647, %f642, %f105, %f1647;
$L__BB3_170:
	add.s32 	%r1097, %r1097, 8;
	and.b32  	%r1099, %r1089, 2147483640;
	setp.ne.s32 	%p168, %r1097, %r1099;
	@%p168 bra 	$L__BB3_154;
$L__BB3_171:
	setp.eq.s32 	%p169, %r204, 0;
	@%p169 bra 	$L__BB3_192;
	add.s32 	%r698, %r204, -1;
	setp.lt.u32 	%p170, %r698, 3;
	@%p170 bra 	$L__BB3_182;
	mul.wide.u32 	%rd351, %r1099, 4;
	add.s64 	%rd39, %rd13, %rd351;
	ld.global.f32 	%f110, [%rd39];
	setp.eq.f32 	%p171, %f110, 0f00000000;
	add.s64 	%rd40, %rd10, %rd351;
	@%p171 bra 	$L__BB3_175;
	ld.global.f32 	%f644, [%rd40];
	div.rn.f32 	%f645, %f644, %f1644;
	fma.rn.f32 	%f1647, %f645, %f110, %f1647;
$L__BB3_175:
	ld.global.f32 	%f113, [%rd39+4];
	setp.eq.f32 	%p172, %f113, 0f00000000;
	@%p172 bra 	$L__BB3_177;
	ld.global.f32 	%f646, [%rd40+4];
	div.rn.f32 	%f647, %f646, %f1644;
	fma.rn.f32 	%f1647, %f647, %f113, %f1647;
$L__BB3_177:
	ld.global.f32 	%f116, [%rd39+8];
	setp.eq.f32 	%p173, %f116, 0f00000000;
	@%p173 bra 	$L__BB3_179;
	ld.global.f32 	%f648, [%rd40+8];
	div.rn.f32 	%f649, %f648, %f1644;
	fma.rn.f32 	%f1647, %f649, %f116, %f1647;
$L__BB3_179:
	ld.global.f32 	%f119, [%rd39+12];
	setp.eq.f32 	%p174, %f119, 0f00000000;
	@%p174 bra 	$L__BB3_181;
	ld.global.f32 	%f650, [%rd40+12];
	div.rn.f32 	%f651, %f650, %f1644;
	fma.rn.f32 	%f1647, %f651, %f119, %f1647;
$L__BB3_181:
	add.s32 	%r1099, %r1099, 4;
$L__BB3_182:
	and.b32  	%r699, %r1089, 3;
	setp.eq.s32 	%p175, %r699, 0;
	@%p175 bra 	$L__BB3_192;
	setp.eq.s32 	%p176, %r699, 1;
	@%p176 bra 	$L__BB3_189;
	mul.wide.u32 	%rd352, %r1099, 4;
	add.s64 	%rd41, %rd13, %rd352;
	ld.global.f32 	%f124, [%rd41];
	setp.eq.f32 	%p177, %f124, 0f00000000;
	add.s64 	%rd42, %rd10, %rd352;
	@%p177 bra 	$L__BB3_186;
	ld.global.f32 	%f653, [%rd42];
	div.rn.f32 	%f654, %f653, %f1644;
	fma.rn.f32 	%f1647, %f654, %f124, %f1647;
$L__BB3_186:
	ld.global.f32 	%f127, [%rd41+4];
	setp.eq.f32 	%p178, %f127, 0f00000000;
	@%p178 bra 	$L__BB3_188;
	ld.global.f32 	%f655, [%rd42+4];
	div.rn.f32 	%f656, %f655, %f1644;
	fma.rn.f32 	%f1647, %f656, %f127, %f1647;
$L__BB3_188:
	add.s32 	%r1099, %r1099, 2;
$L__BB3_189:
	and.b32  	%r700, %r1089, 1;
	setp.eq.b32 	%p179, %r700, 1;
	not.pred 	%p180, %p179;
	@%p180 bra 	$L__BB3_192;
	mul.wide.u32 	%rd353, %r1099, 4;
	add.s64 	%rd354, %rd13, %rd353;
	ld.global.f32 	%f132, [%rd354];
	setp.eq.f32 	%p181, %f132, 0f00000000;
	@%p181 bra 	$L__BB3_192;
	mul.wide.u32 	%rd355, %r1099, 4;
	add.s64 	%rd356, %rd10, %rd355;
	ld.global.f32 	%f657, [%rd356];
	div.rn.f32 	%f658, %f657, %f1644;
	fma.rn.f32 	%f1647, %f658, %f132, %f1647;
$L__BB3_192:
	mul.wide.u32 	%rd357, %r1093, 4;
	add.s64 	%rd358, %rd12, %rd357;
	st.global.f32 	[%rd358], %f1647;
	setp.eq.f32 	%p182, %f1647, 0f00000000;
	@%p182 bra 	$L__BB3_196;
	mul.wide.s32 	%rd361, %r1104, 4;
	add.s64 	%rd362, %rd14, %rd361;
	st.global.u32 	[%rd362], %r1093;
	setp.lt.s32 	%p183, %r1104, 1;
	mov.b32 	%r1101, 0;
	@%p183 bra 	$L__BB3_195;
	add.s32 	%r702, %r1104, -1;
	mul.wide.u32 	%rd363, %r702, 4;
	add.s64 	%rd364, %rd14, %rd363;
	ld.global.u32 	%r703, [%rd364];
	sub.s32 	%r704, %r1093, %r703;
	setp.gt.s32 	%p184, %r704, 2;
	selp.u32 	%r1101, 1, 0, %p184;
$L__BB3_195:
	add.s32 	%r1102, %r1101, %r1102;
	add.s32 	%r1104, %r1104, 1;
	bra.uni 	$L__BB3_198;
$L__BB3_196:
	add.s32 	%r233, %r1103, 1;
	mul.wide.s32 	%rd359, %r1103, 4;
	add.s64 	%rd360, %rd15, %rd359;
	st.global.u32 	[%rd360], %r1093;
	mov.u32 	%r1103, %r233;
	bra.uni 	$L__BB3_198;
$L__BB3_197:
	mul.wide.u32 	%rd365, %r1093, 4;
	add.s64 	%rd366, %rd12, %rd365;
	mov.b32 	%r705, 0;
	st.global.u32 	[%rd366], %r705;
	add.s32 	%r234, %r1103, 1;
	mul.wide.s32 	%rd367, %r1103, 4;
	add.s64 	%rd368, %rd15, %rd367;
	st.global.u32 	[%rd368], %r1093;
	mov.u32 	%r1103, %r234;
$L__BB3_198:
	add.s32 	%r1093, %r1093, 1;
	setp.ne.s32 	%p185, %r1093, %r521;
	@%p185 bra 	$L__BB3_138;
	setp.eq.s32 	%p806, %r1102, 0;
$L__BB3_200:
	setp.lt.s32 	%p186, %r1104, %r15;
	not.pred 	%p187, %p806;
	or.pred  	%p188, %p186, %p187;
	@%p188 bra 	$L__BB3_592;
	setp.lt.s32 	%p439, %r1103, 1;
	@%p439 bra 	$L__BB3_214;
	ld.global.u32 	%r241, [%rd14];
	add.s32 	%r242, %r1104, -4;
	ld.local.f32 	%f1099, [%rd7+16];
	fma.rn.f32 	%f135, %f1099, 0f00000000, 0f00000000;
	mov.b32 	%r1107, 0;
$L__BB3_203:
	mul.wide.u32 	%rd544, %r1107, 4;
	add.s64 	%rd545, %rd15, %rd544;
	ld.global.u32 	%r244, [%rd545];
	setp.lt.s32 	%p440, %r244, %r241;
	mov.b32 	%r1109, 0;
	@%p440 bra 	$L__BB3_211;
	setp.lt.s32 	%p441, %r1104, 2;
	mul.wide.s32 	%rd546, %r1104, 4;
	add.s64 	%rd547, %rd14, %rd546;
	ld.global.u32 	%r855, [%rd547+-4];
	setp.gt.s32 	%p442, %r244, %r855;
	or.pred  	%p443, %p442, %p441;
	selp.b32 	%r1109, %r242, 0, %p442;
	@%p443 bra 	$L__BB3_211;
	mov.b32 	%r1108, 0;
$L__BB3_206:
	mul.wide.u32 	%rd548, %r1108, 4;
	add.s64 	%rd43, %rd14, %rd548;
	ld.global.u32 	%r857, [%rd43];
	setp.ge.s32 	%p444, %r857, %r244;
	@%p444 bra 	$L__BB3_210;
	ld.global.u32 	%r858, [%rd43+4];
	setp.ge.s32 	%p445, %r244, %r858;
	@%p445 bra 	$L__BB3_210;
	setp.eq.s32 	%p447, %r1108, 0;
	mov.b32 	%r1109, 0;
	@%p447 bra 	$L__BB3_211;
	sub.s32 	%r862, %r1104, %r1108;
	setp.lt.s32 	%p448, %r862, 4;
	add.s32 	%r863, %r1108, -1;
	selp.b32 	%r1109, %r242, %r863, %p448;
	bra.uni 	$L__BB3_211;
$L__BB3_210:
	add.s32 	%r248, %r1108, 1;
	add.s32 	%r860, %r1104, -2;
	setp.ne.s32 	%p446, %r1108, %r860;
	mov.b32 	%r1109, 0;
	mov.u32 	%r1108, %r248;
	@%p446 bra 	$L__BB3_206;
$L__BB3_211:
	mul.wide.s32 	%rd549, %r1109, 4;
	add.s64 	%rd550, %rd14, %rd549;
	ld.global.u32 	%r866, [%rd550];
	cvt.rn.f32.s32 	%f1100, %r866;
	mul.wide.s32 	%rd551, %r866, 4;
	add.s64 	%rd552, %rd12, %rd551;
	ld.global.f32 	%f1101, [%rd552];
	ld.global.u32 	%r867, [%rd550+4];
	cvt.rn.f32.s32 	%f1102, %r867;
	mul.wide.s32 	%rd553, %r867, 4;
	add.s64 	%rd554, %rd12, %rd553;
	ld.global.f32 	%f1103, [%rd554];
	ld.global.u32 	%r868, [%rd550+8];
	cvt.rn.f32.s32 	%f1104, %r868;
	mul.wide.s32 	%rd555, %r868, 4;
	add.s64 	%rd556, %rd12, %rd555;
	ld.global.f32 	%f1105, [%rd556];
	ld.global.u32 	%r869, [%rd550+12];
	cvt.rn.f32.s32 	%f1106, %r869;
	st.local.v4.f32 	[%rd5], {%f1100, %f1102, %f1104, %f1106};
	mul.wide.s32 	%rd557, %r869, 4;
	add.s64 	%rd558, %rd12, %rd557;
	ld.global.f32 	%f1107, [%rd558];
	st.local.v4.f32 	[%rd6], {%f1101, %f1103, %f1105, %f1107};
	sub.f32 	%f1108, %f1102, %f1100;
	sub.f32 	%f1109, %f1104, %f1100;
	div.rn.f32 	%f1110, %f1108, %f1109;
	mul.f32 	%f1111, %f1110, 0f00000000;
	add.f32 	%f1112, %f1111, 0f40000000;
	add.f32 	%f1113, %f1110, 0fBF800000;
	div.rn.f32 	%f1114, %f1113, %f1112;
	sub.f32 	%f1115, %f1105, %f1103;
	sub.f32 	%f1116, %f1104, %f1102;
	div.rn.f32 	%f1117, %f1115, %f1116;
	sub.f32 	%f1118, %f1103, %f1101;
	div.rn.f32 	%f1119, %f1118, %f1108;
	sub.f32 	%f1120, %f1117, %f1119;
	mul.f32 	%f1121, %f1120, 0f40C00000;
	div.rn.f32 	%f1122, %f1121, %f1109;
	sub.f32 	%f1123, %f1122, %f1111;
	div.rn.f32 	%f1124, %f1123, %f1112;
	sub.f32 	%f1125, %f1106, %f1102;
	div.rn.f32 	%f1126, %f1116, %f1125;
	fma.rn.f32 	%f1127, %f1114, %f1126, 0f40000000;
	add.f32 	%f1128, %f1126, 0fBF800000;
	div.rn.f32 	%f1129, %f1128, %f1127;
	sub.f32 	%f1130, %f1107, %f1105;
	sub.f32 	%f1131, %f1106, %f1104;
	div.rn.f32 	%f1132, %f1130, %f1131;
	sub.f32 	%f1133, %f1132, %f1117;
	mul.f32 	%f1134, %f1133, 0f40C00000;
	div.rn.f32 	%f1135, %f1134, %f1125;
	mul.f32 	%f1136, %f1126, %f1124;
	sub.f32 	%f1137, %f1135, %f1136;
	div.rn.f32 	%f1138, %f1137, %f1127;
	fma.rn.f32 	%f1139, %f1129, %f135, %f1138;
	fma.rn.f32 	%f1140, %f1114, %f1139, %f1124;
	fma.rn.f32 	%f1141, %f1140, 0f00000000, 0f00000000;
	st.local.v4.f32 	[%rd7], {%f1141, %f1140, %f1139, %f135};
	cvt.rn.f32.s32 	%f136, %r244;
	mov.b32 	%r1111, 3;
	mov.b32 	%r1110, 0;
$L__BB3_212:
	add.s32 	%r870, %r1110, %r1111;
	shr.u32 	%r871, %r870, 1;
	mul.wide.u32 	%rd559, %r871, 4;
	add.s64 	%rd560, %rd5, %rd559;
	ld.local.f32 	%f1142, [%rd560];
	setp.gt.f32 	%p449, %f1142, %f136;
	selp.b32 	%r1111, %r871, %r1111, %p449;
	selp.b32 	%r1110, %r1110, %r871, %p449;
	sub.s32 	%r872, %r1111, %r1110;
	setp.gt.s32 	%p450, %r872, 1;
	@%p450 bra 	$L__BB3_212;
	mul.wide.u32 	%rd561, %r1111, 4;
	add.s64 	%rd562, %rd5, %rd561;
	ld.local.f32 	%f1143, [%rd562];
	mul.wide.u32 	%rd563, %r1110, 4;
	add.s64 	%rd564, %rd5, %rd563;
	ld.local.f32 	%f1144, [%rd564];
	sub.f32 	%f1145, %f1143, %f1144;
	sub.f32 	%f1146, %f1143, %f136;
	div.rn.f32 	%f1147, %f1146, %f1145;
	sub.f32 	%f1148, %f136, %f1144;
	div.rn.f32 	%f1149, %f1148, %f1145;
	add.s64 	%rd565, %rd6, %rd563;
	ld.local.f32 	%f1150, [%rd565];
	add.s64 	%rd566, %rd6, %rd561;
	ld.local.f32 	%f1151, [%rd566];
	mul.f32 	%f1152, %f1149, %f1151;
	fma.rn.f32 	%f1153, %f1150, %f1147, %f1152;
	mul.f32 	%f1154, %f1147, %f1147;
	mul.f32 	%f1155, %f1147, %f1154;
	sub.f32 	%f1156, %f1155, %f1147;
	add.s64 	%rd567, %rd7, %rd563;
	ld.local.f32 	%f1157, [%rd567];
	mul.f32 	%f1158, %f1149, %f1149;
	mul.f32 	%f1159, %f1149, %f1158;
	sub.f32 	%f1160, %f1159, %f1149;
	add.s64 	%rd568, %rd7, %rd561;
	ld.local.f32 	%f1161, [%rd568];
	mul.f32 	%f1162, %f1161, %f1160;
	fma.rn.f32 	%f1163, %f1157, %f1156, %f1162;
	mul.f32 	%f1164, %f1145, %f1163;
	mul.f32 	%f1165, %f1145, %f1164;
	div.rn.f32 	%f1166, %f1165, 0f40C00000;
	add.f32 	%f1167, %f1153, %f1166;
	mul.wide.s32 	%rd569, %r244, 4;
	add.s64 	%rd570, %rd12, %rd569;
	st.global.f32 	[%rd570], %f1167;
	add.s32 	%r1107, %r1107, 1;
	setp.ne.s32 	%p451, %r1107, %r1103;
	@%p451 bra 	$L__BB3_203;
$L__BB3_214:
	not.pred 	%p452, %p1;
	@%p452 bra 	$L__BB3_282;
	setp.lt.u32 	%p453, %r16, 7;
	mul.lo.s32 	%r255, %r1032, %r521;
	mov.b32 	%r1123, 0;
	mov.u32 	%r1119, %r1123;
	@%p453 bra 	$L__BB3_218;
	mov.b32 	%r1123, 0;
	mov.u32 	%r1113, %r1123;
$L__BB3_217:
	.pragma "nounroll";
	add.s32 	%r876, %r1113, %r255;
	mad.lo.s32 	%r877, %r876, %r9, %r8;
	mad.lo.s32 	%r878, %r877, %r519, %r1;
	mul.wide.s32 	%rd571, %r878, 4;
	add.s64 	%rd572, %rd4, %rd571;
	ld.global.nc.f32 	%f1168, [%rd572];
	setp.eq.f32 	%p454, %f1168, 0f40000000;
	selp.u32 	%r879, 1, 0, %p454;
	add.s32 	%r880, %r1123, %r879;
	mul.wide.s32 	%rd573, %r14, 4;
	add.s64 	%rd574, %rd572, %rd573;
	ld.global.nc.f32 	%f1169, [%rd574];
	setp.eq.f32 	%p455, %f1169, 0f40000000;
	selp.u32 	%r881, 1, 0, %p455;
	add.s32 	%r882, %r880, %r881;
	add.s64 	%rd575, %rd574, %rd573;
	ld.global.nc.f32 	%f1170, [%rd575];
	setp.eq.f32 	%p456, %f1170, 0f40000000;
	selp.u32 	%r883, 1, 0, %p456;
	add.s32 	%r884, %r882, %r883;
	add.s64 	%rd576, %rd575, %rd573;
	ld.global.nc.f32 	%f1171, [%rd576];
	setp.eq.f32 	%p457, %f1171, 0f40000000;
	selp.u32 	%r885, 1, 0, %p457;
	add.s32 	%r886, %r884, %r885;
	add.s64 	%rd577, %rd576, %rd573;
	ld.global.nc.f32 	%f1172, [%rd577];
	setp.eq.f32 	%p458, %f1172, 0f40000000;
	selp.u32 	%r887, 1, 0, %p458;
	add.s32 	%r888, %r886, %r887;
	add.s64 	%rd578, %rd577, %rd573;
	ld.global.nc.f32 	%f1173, [%rd578];
	setp.eq.f32 	%p459, %f1173, 0f40000000;
	selp.u32 	%r889, 1, 0, %p459;
	add.s32 	%r890, %r888, %r889;
	add.s64 	%rd579, %rd578, %rd573;
	ld.global.nc.f32 	%f1174, [%rd579];
	setp.eq.f32 	%p460, %f1174, 0f40000000;
	selp.u32 	%r891, 1, 0, %p460;
	add.s32 	%r892, %r890, %r891;
	add.s64 	%rd580, %rd579, %rd573;
	ld.global.nc.f32 	%f1175, [%rd580];
	setp.eq.f32 	%p461, %f1175, 0f40000000;
	selp.u32 	%r893, 1, 0, %p461;
	add.s32 	%r1123, %r892, %r893;
	add.s32 	%r1113, %r1113, 8;
	setp.ne.s32 	%p462, %r1113, %r28;
	mov.u32 	%r1119, %r28;
	@%p462 bra 	$L__BB3_217;
$L__BB3_218:
	setp.eq.s32 	%p463, %r23, 0;
	@%p463 bra 	$L__BB3_226;
	setp.lt.u32 	%p464, %r24, 3;
	@%p464 bra 	$L__BB3_221;
	add.s32 	%r895, %r1119, %r255;
	mad.lo.s32 	%r896, %r895, %r9, %r8;
	mad.lo.s32 	%r897, %r896, %r519, %r1;
	mul.wide.s32 	%rd581, %r897, 4;
	add.s64 	%rd582, %rd4, %rd581;
	ld.global.nc.f32 	%f1176, [%rd582];
	setp.eq.f32 	%p465, %f1176, 0f40000000;
	selp.u32 	%r898, 1, 0, %p465;
	add.s32 	%r899, %r1123, %r898;
	mul.wide.s32 	%rd583, %r14, 4;
	add.s64 	%rd584, %rd582, %rd583;
	ld.global.nc.f32 	%f1177, [%rd584];
	setp.eq.f32 	%p466, %f1177, 0f40000000;
	selp.u32 	%r900, 1, 0, %p466;
	add.s32 	%r901, %r899, %r900;
	add.s64 	%rd585, %rd584, %rd583;
	ld.global.nc.f32 	%f1178, [%rd585];
	setp.eq.f32 	%p467, %f1178, 0f40000000;
	selp.u32 	%r902, 1, 0, %p467;
	add.s32 	%r903, %r901, %r902;
	add.s64 	%rd586, %rd585, %rd583;
	ld.global.nc.f32 	%f1179, [%rd586];
	setp.eq.f32 	%p468, %f1179, 0f40000000;
	selp.u32 	%r904, 1, 0, %p468;
	add.s32 	%r1123, %r903, %r904;
	add.s32 	%r1119, %r1119, 4;
$L__BB3_221:
	setp.eq.s32 	%p469, %r25, 0;
	@%p469 bra 	$L__BB3_226;
	setp.eq.s32 	%p470, %r26, 0;
	@%p470 bra 	$L__BB3_224;
	add.s32 	%r906, %r1119, %r255;
	mad.lo.s32 	%r907, %r906, %r9, %r8;
	mad.lo.s32 	%r908, %r907, %r519, %r1;
	mul.wide.s32 	%rd587, %r908, 4;
	add.s64 	%rd588, %rd4, %rd587;
	ld.global.nc.f32 	%f1180, [%rd588];
	setp.eq.f32 	%p471, %f1180, 0f40000000;
	selp.u32 	%r909, 1, 0, %p471;
	add.s32 	%r910, %r1123, %r909;
	mul.wide.s32 	%rd589, %r14, 4;
	add.s64 	%rd590, %rd588, %rd589;
	ld.global.nc.f32 	%f1181, [%rd590];
	setp.eq.f32 	%p472, %f1181, 0f40000000;
	selp.u32 	%r911, 1, 0, %p472;
	add.s32 	%r1123, %r910, %r911;
	add.s32 	%r1119, %r1119, 2;
$L__BB3_224:
	setp.eq.s32 	%p473, %r29, 0;
	@%p473 bra 	$L__BB3_226;
	add.s32 	%r912, %r1119, %r255;
	mad.lo.s32 	%r913, %r912, %r9, %r8;
	mad.lo.s32 	%r914, %r913, %r519, %r1;
	mul.wide.s32 	%rd591, %r914, 4;
	add.s64 	%rd592, %rd4, %rd591;
	ld.global.nc.f32 	%f1182, [%rd592];
	setp.eq.f32 	%p474, %f1182, 0f40000000;
	selp.u32 	%r915, 1, 0, %p474;
	add.s32 	%r1123, %r1123, %r915;
$L__BB3_226:
	setp.eq.s32 	%p475, %r1123, 0;
	@%p475 bra 	$L__BB3_282;
	mov.f32 	%f1669, 0f00000000;
	mov.b32 	%r1124, 0;
	mov.u32 	%r1126, %r1124;
$L__BB3_228:
	mul.lo.s32 	%r917, %r1124, %r521;
	mad.lo.s32 	%r918, %r917, %r9, %r8;
	mad.lo.s32 	%r277, %r918, %r519, %r1;
	mul.wide.s32 	%rd593, %r277, 4;
	add.s64 	%rd44, %rd4, %rd593;
	ld.global.nc.f32 	%f1184, [%rd44];
	setp.neu.f32 	%p476, %f1184, 0f00000000;
	setp.neu.f32 	%p477, %f1184, 0f3F800000;
	and.pred  	%p478, %p476, %p477;
	@%p478 bra 	$L__BB3_230;
	add.s32 	%r1126, %r1126, 1;
	mul.wide.s32 	%rd594, %r277, 4;
	add.s64 	%rd595, %rd3, %rd594;
	ld.global.nc.f32 	%f1185, [%rd595];
	add.f32 	%f1669, %f1669, %f1185;
$L__BB3_230:
	add.s32 	%r280, %r277, %r14;
	mul.wide.s32 	%rd45, %r14, 4;
	add.s64 	%rd46, %rd44, %rd45;
	ld.global.nc.f32 	%f1186, [%rd46];
	setp.neu.f32 	%p479, %f1186, 0f00000000;
	setp.neu.f32 	%p480, %f1186, 0f3F800000;
	and.pred  	%p481, %p479, %p480;
	@%p481 bra 	$L__BB3_232;
	add.s32 	%r1126, %r1126, 1;
	mul.wide.s32 	%rd596, %r280, 4;
	add.s64 	%rd597, %rd3, %rd596;
	ld.global.nc.f32 	%f1187, [%rd597];
	add.f32 	%f1669, %f1669, %f1187;
$L__BB3_232:
	add.s32 	%r283, %r280, %r14;
	add.s64 	%rd47, %rd46, %rd45;
	ld.global.nc.f32 	%f1188, [%rd47];
	setp.neu.f32 	%p482, %f1188, 0f00000000;
	setp.neu.f32 	%p483, %f1188, 0f3F800000;
	and.pred  	%p484, %p482, %p483;
	@%p484 bra 	$L__BB3_234;
	add.s32 	%r1126, %r1126, 1;
	mul.wide.s32 	%rd598, %r283, 4;
	add.s64 	%rd599, %rd3, %rd598;
	ld.global.nc.f32 	%f1189, [%rd599];
	add.f32 	%f1669, %f1669, %f1189;
$L__BB3_234:
	add.s32 	%r286, %r283, %r14;
	add.s64 	%rd48, %rd47, %rd45;
	ld.global.nc.f32 	%f1190, [%rd48];
	setp.neu.f32 	%p485, %f1190, 0f00000000;
	setp.neu.f32 	%p486, %f1190, 0f3F800000;
	and.pred  	%p487, %p485, %p486;
	@%p487 bra 	$L__BB3_236;
	add.s32 	%r1126, %r1126, 1;
	mul.wide.s32 	%rd600, %r286, 4;
	add.s64 	%rd601, %rd3, %rd600;
	ld.global.nc.f32 	%f1191, [%rd601];
	add.f32 	%f1669, %f1669, %f1191;
$L__BB3_236:
	add.s32 	%r289, %r286, %r14;
	add.s64 	%rd49, %rd48, %rd45;
	ld.global.nc.f32 	%f1192, [%rd49];
	setp.neu.f32 	%p488, %f1192, 0f00000000;
	setp.neu.f32 	%p489, %f1192, 0f3F800000;
	and.pred  	%p490, %p488, %p489;
	@%p490 bra 	$L__BB3_238;
	add.s32 	%r1126, %r1126, 1;
	mul.wide.s32 	%rd602, %r289, 4;
	add.s64 	%rd603, %rd3, %rd602;
	ld.global.nc.f32 	%f1193, [%rd603];
	add.f32 	%f1669, %f1669, %f1193;
$L__BB3_238:
	add.s64 	%rd604, %rd49, %rd45;
	ld.global.nc.f32 	%f1194, [%rd604];
	setp.neu.f32 	%p491, %f1194, 0f00000000;
	setp.neu.f32 	%p492, %f1194, 0f3F800000;
	and.pred  	%p493, %p491, %p492;
	@%p493 bra 	$L__BB3_240;
	add.s32 	%r919, %r289, %r14;
	add.s32 	%r1126, %r1126, 1;
	mul.wide.s32 	%rd605, %r919, 4;
	add.s64 	%rd606, %rd3, %rd605;
	ld.global.nc.f32 	%f1195, [%rd606];
	add.f32 	%f1669, %f1669, %f1195;
$L__BB3_240:
	add.s32 	%r1124, %r1124, 1;
	setp.ne.s32 	%p494, %r1124, %r522;
	@%p494 bra 	$L__BB3_228;
	setp.eq.s32 	%p495, %r1126, 0;
	@%p495 bra 	$L__BB3_282;
	cvt.rn.f32.s32 	%f1196, %r1126;
	div.rn.f32 	%f150, %f1669, %f1196;
	mov.b32 	%r1134, 0;
	@%p453 bra 	$L__BB3_261;
	mov.b32 	%r1132, 0;
$L__BB3_244:
	.pragma "nounroll";
	add.s32 	%r922, %r1132, %r255;
	mad.lo.s32 	%r923, %r922, %r9, %r8;
	mad.lo.s32 	%r924, %r923, %r519, %r1;
	mul.wide.s32 	%rd607, %r924, 4;
	add.s64 	%rd50, %rd4, %rd607;
	ld.global.nc.f32 	%f1197, [%rd50];
	setp.neu.f32 	%p497, %f1197, 0f40000000;
	mul.wide.u32 	%rd608, %r1132, 4;
	add.s64 	%rd51, %rd11, %rd608;
	add.s64 	%rd52, %rd12, %rd608;
	@%p497 bra 	$L__BB3_246;
	st.global.f32 	[%rd51], %f150;
	st.global.f32 	[%rd52], %f150;
$L__BB3_246:
	add.s64 	%rd53, %rd50, %rd45;
	ld.global.nc.f32 	%f1198, [%rd53];
	setp.neu.f32 	%p498, %f1198, 0f40000000;
	@%p498 bra 	$L__BB3_248;
	st.global.f32 	[%rd51+4], %f150;
	st.global.f32 	[%rd52+4], %f150;
$L__BB3_248:
	add.s64 	%rd54, %rd53, %rd45;
	ld.global.nc.f32 	%f1199, [%rd54];
	setp.neu.f32 	%p499, %f1199, 0f40000000;
	@%p499 bra 	$L__BB3_250;
	st.global.f32 	[%rd51+8], %f150;
	st.global.f32 	[%rd52+8], %f150;
$L__BB3_250:
	add.s64 	%rd55, %rd54, %rd45;
	ld.global.nc.f32 	%f1200, [%rd55];
	setp.neu.f32 	%p500, %f1200, 0f40000000;
	@%p500 bra 	$L__BB3_252;
	st.global.f32 	[%rd51+12], %f150;
	st.global.f32 	[%rd52+12], %f150;
$L__BB3_252:
	add.s64 	%rd56, %rd55, %rd45;
	ld.global.nc.f32 	%f1201, [%rd56];
	setp.neu.f32 	%p501, %f1201, 0f40000000;
	@%p501 bra 	$L__BB3_254;
	st.global.f32 	[%rd51+16], %f150;
	st.global.f32 	[%rd52+16], %f150;
$L__BB3_254:
	add.s64 	%rd57, %rd56, %rd45;
	ld.global.nc.f32 	%f1202, [%rd57];
	setp.neu.f32 	%p502, %f1202, 0f40000000;
	@%p502 bra 	$L__BB3_256;
	st.global.f32 	[%rd51+20], %f150;
	st.global.f32 	[%rd52+20], %f150;
$L__BB3_256:
	add.s64 	%rd58, %rd57, %rd45;
	ld.global.nc.f32 	%f1203, [%rd58];
	setp.neu.f32 	%p503, %f1203, 0f40000000;
	@%p503 bra 	$L__BB3_258;
	st.global.f32 	[%rd51+24], %f150;
	st.global.f32 	[%rd52+24], %f150;
$L__BB3_258:
	add.s64 	%rd609, %rd58, %rd45;
	ld.global.nc.f32 	%f1204, [%rd609];
	setp.neu.f32 	%p504, %f1204, 0f40000000;
	@%p504 bra 	$L__BB3_260;
	st.global.f32 	[%rd51+28], %f150;
	st.global.f32 	[%rd52+28], %f150;
$L__BB3_260:
	add.s32 	%r1132, %r1132, 8;
	setp.ne.s32 	%p505, %r1132, %r28;
	mov.u32 	%r1134, %r28;
	@%p505 bra 	$L__BB3_244;
$L__BB3_261:
	@%p463 bra 	$L__BB3_282;
	setp.lt.u32 	%p507, %r24, 3;
	@%p507 bra 	$L__BB3_272;
	add.s32 	%r925, %r1134, %r255;
	mad.lo.s32 	%r926, %r925, %r9, %r8;
	mad.lo.s32 	%r927, %r926, %r519, %r1;
	mul.wide.s32 	%rd610, %r927, 4;
	add.s64 	%rd59, %rd4, %rd610;
	ld.global.nc.f32 	%f1205, [%rd59];
	setp.neu.f32 	%p508, %f1205, 0f40000000;
	@%p508 bra 	$L__BB3_265;
	mul.wide.u32 	%rd611, %r1134, 4;
	add.s64 	%rd612, %rd11, %rd611;
	st.global.f32 	[%rd612], %f150;
	add.s64 	%rd613, %rd12, %rd611;
	st.global.f32 	[%rd613], %f150;
$L__BB3_265:
	add.s64 	%rd60, %rd59, %rd45;
	ld.global.nc.f32 	%f1206, [%rd60];
	setp.neu.f32 	%p509, %f1206, 0f40000000;
	@%p509 bra 	$L__BB3_267;
	mul.wide.u32 	%rd614, %r1134, 4;
	add.s64 	%rd615, %rd11, %rd614;
	st.global.f32 	[%rd615+4], %f150;
	add.s64 	%rd616, %rd12, %rd614;
	st.global.f32 	[%rd616+4], %f150;
$L__BB3_267:
	add.s64 	%rd61, %rd60, %rd45;
	ld.global.nc.f32 	%f1207, [%rd61];
	setp.neu.f32 	%p510, %f1207, 0f40000000;
	@%p510 bra 	$L__BB3_269;
	mul.wide.u32 	%rd617, %r1134, 4;
	add.s64 	%rd618, %rd11, %rd617;
	st.global.f32 	[%rd618+8], %f150;
	add.s64 	%rd619, %rd12, %rd617;
	st.global.f32 	[%rd619+8], %f150;
$L__BB3_269:
	add.s64 	%rd620, %rd61, %rd45;
	ld.global.nc.f32 	%f1208, [%rd620];
	setp.neu.f32 	%p511, %f1208, 0f40000000;
	@%p511 bra 	$L__BB3_271;
	mul.wide.u32 	%rd621, %r1134, 4;
	add.s64 	%rd622, %rd11, %rd621;
	st.global.f32 	[%rd622+12], %f150;
	add.s64 	%rd623, %rd12, %rd621;
	st.global.f32 	[%rd623+12], %f150;
$L__BB3_271:
	add.s32 	%r1134, %r1134, 4;
$L__BB3_272:
	setp.eq.s32 	%p512, %r25, 0;
	@%p512 bra 	$L__BB3_282;
	setp.eq.s32 	%p513, %r26, 0;
	@%p513 bra 	$L__BB3_279;
	add.s32 	%r928, %r1134, %r255;
	mad.lo.s32 	%r929, %r928, %r9, %r8;
	mad.lo.s32 	%r930, %r929, %r519, %r1;
	mul.wide.s32 	%rd624, %r930, 4;
	add.s64 	%rd62, %rd4, %rd624;
	ld.global.nc.f32 	%f1209, [%rd62];
	setp.neu.f32 	%p514, %f1209, 0f40000000;
	@%p514 bra 	$L__BB3_276;
	mul.wide.u32 	%rd625, %r1134, 4;
	add.s64 	%rd626, %rd11, %rd625;
	st.global.f32 	[%rd626], %f150;
	add.s64 	%rd627, %rd12, %rd625;
	st.global.f32 	[%rd627], %f150;
$L__BB3_276:
	add.s64 	%rd628, %rd62, %rd45;
	ld.global.nc.f32 	%f1210, [%rd628];
	setp.neu.f32 	%p515, %f1210, 0f40000000;
	@%p515 bra 	$L__BB3_278;
	mul.wide.u32 	%rd629, %r1134, 4;
	add.s64 	%rd630, %rd11, %rd629;
	st.global.f32 	[%rd630+4], %f150;
	add.s64 	%rd631, %rd12, %rd629;
	st.global.f32 	[%rd631+4], %f150;
$L__BB3_278:
	add.s32 	%r1134, %r1134, 2;
$L__BB3_279:
	setp.eq.s32 	%p516, %r29, 0;
	@%p516 bra 	$L__BB3_282;
	add.s32 	%r931, %r1134, %r255;
	mad.lo.s32 	%r932, %r931, %r9, %r8;
	mad.lo.s32 	%r933, %r932, %r519, %r1;
	mul.wide.s32 	%rd632, %r933, 4;
	add.s64 	%rd633, %rd4, %rd632;
	ld.global.nc.f32 	%f1211, [%rd633];
	setp.neu.f32 	%p517, %f1211, 0f40000000;
	@%p517 bra 	$L__BB3_282;
	mul.wide.u32 	%rd634, %r1134, 4;
	add.s64 	%rd635, %rd11, %rd634;
	st.global.f32 	[%rd635], %f150;
	add.s64 	%rd636, %rd12, %rd634;
	st.global.f32 	[%rd636], %f150;
$L__BB3_282:
	mov.b32 	%r1137, 0;
	mov.f32 	%f1675, 0f00000000;
	@%p11 bra 	$L__BB3_310;
	setp.lt.u32 	%p519, %r16, 3;
	mul.lo.s32 	%r302, %r1032, %r521;
	mov.f32 	%f1675, 0f00000000;
	mov.b32 	%r1143, 0;
	mov.u32 	%r1137, %r1143;
	@%p519 bra 	$L__BB3_298;
	mov.f32 	%f1675, 0f00000000;
	mov.b32 	%r1136, 0;
	mov.u32 	%r1137, %r1136;
$L__BB3_285:
	add.s32 	%r938, %r1136, %r302;
	mad.lo.s32 	%r939, %r938, %r9, %r8;
	mad.lo.s32 	%r940, %r939, %r519, %r1;
	mul.wide.s32 	%rd637, %r940, 4;
	add.s64 	%rd63, %rd4, %rd637;
	ld.global.nc.f32 	%f1216, [%rd63];
	setp.neu.f32 	%p520, %f1216, 0f00000000;
	setp.neu.f32 	%p521, %f1216, 0f3F800000;
	mul.wide.u32 	%rd638, %r1136, 4;
	add.s64 	%rd64, %rd19, %rd638;
	and.pred  	%p522, %p520, %p521;
	@%p522 bra 	$L__BB3_287;
	mul.wide.u32 	%rd639, %r1136, 4;
	add.s64 	%rd640, %rd11, %rd639;
	ld.global.f32 	%f1217, [%rd640];
	add.s64 	%rd641, %rd12, %rd639;
	ld.global.f32 	%f1218, [%rd641];
	sub.f32 	%f1219, %f1217, %f1218;
	st.global.f32 	[%rd64], %f1219;
	add.s32 	%r1137, %r1137, 1;
	add.f32 	%f1675, %f1675, %f1219;
	bra.uni 	$L__BB3_288;
$L__BB3_287:
	mov.b32 	%r941, -1082130432;
	st.global.u32 	[%rd64], %r941;
$L__BB3_288:
	mul.wide.s32 	%rd65, %r14, 4;
	add.s64 	%rd66, %rd63, %rd65;
	ld.global.nc.f32 	%f1220, [%rd66];
	setp.eq.f32 	%p523, %f1220, 0f00000000;
	setp.eq.f32 	%p524, %f1220, 0f3F800000;
	or.pred  	%p525, %p523, %p524;
	@%p525 bra 	$L__BB3_290;
	mov.b32 	%r942, -1082130432;
	st.global.u32 	[%rd64+4], %r942;
	bra.uni 	$L__BB3_291;
$L__BB3_290:
	mul.wide.u32 	%rd642, %r1136, 4;
	add.s64 	%rd643, %rd11, %rd642;
	ld.global.f32 	%f1221, [%rd643+4];
	add.s64 	%rd644, %rd12, %rd642;
	ld.global.f32 	%f1222, [%rd644+4];
	sub.f32 	%f1223, %f1221, %f1222;
	st.global.f32 	[%rd64+4], %f1223;
	add.s32 	%r1137, %r1137, 1;
	add.f32 	%f1675, %f1675, %f1223;
$L__BB3_291:
	add.s64 	%rd67, %rd66, %rd65;
	ld.global.nc.f32 	%f1224, [%rd67];
	setp.eq.f32 	%p526, %f1224, 0f00000000;
	setp.eq.f32 	%p527, %f1224, 0f3F800000;
	or.pred  	%p528, %p526, %p527;
	@%p528 bra 	$L__BB3_293;
	mov.b32 	%r943, -1082130432;
	st.global.u32 	[%rd64+8], %r943;
	bra.uni 	$L__BB3_294;
$L__BB3_293:
	mul.wide.u32 	%rd645, %r1136, 4;
	add.s64 	%rd646, %rd11, %rd645;
	ld.global.f32 	%f1225, [%rd646+8];
	add.s64 	%rd647, %rd12, %rd645;
	ld.global.f32 	%f1226, [%rd647+8];
	sub.f32 	%f1227, %f1225, %f1226;
	st.global.f32 	[%rd64+8], %f1227;
	add.s32 	%r1137, %r1137, 1;
	add.f32 	%f1675, %f1675, %f1227;
$L__BB3_294:
	add.s64 	%rd648, %rd67, %rd65;
	ld.global.nc.f32 	%f1228, [%rd648];
	setp.eq.f32 	%p529, %f1228, 0f00000000;
	setp.eq.f32 	%p530, %f1228, 0f3F800000;
	or.pred  	%p531, %p529, %p530;
	@%p531 bra 	$L__BB3_296;
	mov.b32 	%r944, -1082130432;
	st.global.u32 	[%rd64+12], %r944;
	bra.uni 	$L__BB3_297;
$L__BB3_296:
	mul.wide.u32 	%rd649, %r1136, 4;
	add.s64 	%rd650, %rd11, %rd649;
	ld.global.f32 	%f1229, [%rd650+12];
	add.s64 	%rd651, %rd12, %rd649;
	ld.global.f32 	%f1230, [%rd651+12];
	sub.f32 	%f1231, %f1229, %f1230;
	st.global.f32 	[%rd64+12], %f1231;
	add.s32 	%r1137, %r1137, 1;
	add.f32 	%f1675, %f1675, %f1231;
$L__BB3_297:
	add.s32 	%r1136, %r1136, 4;
	setp.ne.s32 	%p532, %r1136, %r32;
	mov.u32 	%r1143, %r32;
	@%p532 bra 	$L__BB3_285;
$L__BB3_298:
	setp.eq.s32 	%p533, %r25, 0;
	@%p533 bra 	$L__BB3_310;
	add.s32 	%r945, %r1143, %r302;
	mad.lo.s32 	%r946, %r945, %r9, %r8;
	mad.lo.s32 	%r947, %r946, %r519, %r1;
	mul.wide.s32 	%rd652, %r947, 4;
	add.s64 	%rd68, %rd4, %rd652;
	ld.global.nc.f32 	%f1232, [%rd68];
	setp.eq.f32 	%p534, %f1232, 0f00000000;
	setp.eq.f32 	%p535, %f1232, 0f3F800000;
	or.pred  	%p536, %p534, %p535;
	mul.wide.u32 	%rd653, %r1143, 4;
	add.s64 	%rd69, %rd19, %rd653;
	@%p536 bra 	$L__BB3_301;
	mov.b32 	%r948, -1082130432;
	st.global.u32 	[%rd69], %r948;
	bra.uni 	$L__BB3_302;
$L__BB3_301:
	mul.wide.u32 	%rd654, %r1143, 4;
	add.s64 	%rd655, %rd11, %rd654;
	ld.global.f32 	%f1233, [%rd655];
	add.s64 	%rd656, %rd12, %rd654;
	ld.global.f32 	%f1234, [%rd656];
	sub.f32 	%f1235, %f1233, %f1234;
	st.global.f32 	[%rd69], %f1235;
	add.s32 	%r1137, %r1137, 1;
	add.f32 	%f1675, %f1675, %f1235;
$L__BB3_302:
	setp.eq.s32 	%p537, %r25, 1;
	@%p537 bra 	$L__BB3_310;
	mul.wide.s32 	%rd70, %r14, 4;
	add.s64 	%rd71, %rd68, %rd70;
	ld.global.nc.f32 	%f1236, [%rd71];
	setp.eq.f32 	%p538, %f1236, 0f00000000;
	setp.eq.f32 	%p539, %f1236, 0f3F800000;
	or.pred  	%p540, %p538, %p539;
	@%p540 bra 	$L__BB3_305;
	mov.b32 	%r949, -1082130432;
	st.global.u32 	[%rd69+4], %r949;
	bra.uni 	$L__BB3_306;
$L__BB3_305:
	mul.wide.u32 	%rd657, %r1143, 4;
	add.s64 	%rd658, %rd11, %rd657;
	ld.global.f32 	%f1237, [%rd658+4];
	add.s64 	%rd659, %rd12, %rd657;
	ld.global.f32 	%f1238, [%rd659+4];
	sub.f32 	%f1239, %f1237, %f1238;
	st.global.f32 	[%rd69+4], %f1239;
	add.s32 	%r1137, %r1137, 1;
	add.f32 	%f1675, %f1675, %f1239;
$L__BB3_306:
	setp.eq.s32 	%p541, %r25, 2;
	@%p541 bra 	$L__BB3_310;
	add.s64 	%rd660, %rd71, %rd70;
	ld.global.nc.f32 	%f1240, [%rd660];
	setp.eq.f32 	%p542, %f1240, 0f00000000;
	setp.eq.f32 	%p543, %f1240, 0f3F800000;
	or.pred  	%p544, %p542, %p543;
	@%p544 bra 	$L__BB3_309;
	mov.b32 	%r950, -1082130432;
	st.global.u32 	[%rd69+8], %r950;
	bra.uni 	$L__BB3_310;
$L__BB3_309:
	mul.wide.u32 	%rd661, %r1143, 4;
	add.s64 	%rd662, %rd11, %rd661;
	ld.global.f32 	%f1241, [%rd662+8];
	add.s64 	%rd663, %rd12, %rd661;
	ld.global.f32 	%f1242, [%rd663+8];
	sub.f32 	%f1243, %f1241, %f1242;
	st.global.f32 	[%rd69+8], %f1243;
	add.s32 	%r1137, %r1137, 1;
	add.f32 	%f1675, %f1675, %f1243;
$L__BB3_310:
	setp.eq.s32 	%p545, %r1137, 0;
	@%p545 bra 	$L__BB3_312;
	cvt.rn.f32.s32 	%f1244, %r1137;
	div.rn.f32 	%f1675, %f1675, %f1244;
$L__BB3_312:
	mov.f32 	%f1717, 0f00000000;
	@%p11 bra 	$L__BB3_401;
	setp.lt.u32 	%p547, %r16, 15;
	mov.b32 	%r1149, 0;
	@%p547 bra 	$L__BB3_348;
	mov.b32 	%r1151, 0;
$L__BB3_315:
	.pragma "nounroll";
	mul.wide.u32 	%rd664, %r1151, 4;
	add.s64 	%rd75, %rd19, %rd664;
	ld.global.f32 	%f1246, [%rd75];
	setp.neu.f32 	%p548, %f1246, 0fBF800000;
	@%p548 bra 	$L__BB3_317;
	st.global.f32 	[%rd75], %f1675;
$L__BB3_317:
	ld.global.f32 	%f1247, [%rd75+4];
	setp.neu.f32 	%p549, %f1247, 0fBF800000;
	@%p549 bra 	$L__BB3_319;
	st.global.f32 	[%rd75+4], %f1675;
$L__BB3_319:
	ld.global.f32 	%f1248, [%rd75+8];
	setp.neu.f32 	%p550, %f1248, 0fBF800000;
	@%p550 bra 	$L__BB3_321;
	st.global.f32 	[%rd75+8], %f1675;
$L__BB3_321:
	ld.global.f32 	%f1249, [%rd75+12];
	setp.neu.f32 	%p551, %f1249, 0fBF800000;
	@%p551 bra 	$L__BB3_323;
	st.global.f32 	[%rd75+12], %f1675;
$L__BB3_323:
	ld.global.f32 	%f1250, [%rd75+16];
	setp.neu.f32 	%p552, %f1250, 0fBF800000;
	@%p552 bra 	$L__BB3_325;
	st.global.f32 	[%rd75+16], %f1675;
$L__BB3_325:
	ld.global.f32 	%f1251, [%rd75+20];
	setp.neu.f32 	%p553, %f1251, 0fBF800000;
	@%p553 bra 	$L__BB3_327;
	st.global.f32 	[%rd75+20], %f1675;
$L__BB3_327:
	ld.global.f32 	%f1252, [%rd75+24];
	setp.neu.f32 	%p554, %f1252, 0fBF800000;
	@%p554 bra 	$L__BB3_329;
	st.global.f32 	[%rd75+24], %f1675;
$L__BB3_329:
	ld.global.f32 	%f1253, [%rd75+28];
	setp.neu.f32 	%p555, %f1253, 0fBF800000;
	@%p555 bra 	$L__BB3_331;
	st.global.f32 	[%rd75+28], %f1675;
$L__BB3_331:
	ld.global.f32 	%f1254, [%rd75+32];
	setp.neu.f32 	%p556, %f1254, 0fBF800000;
	@%p556 bra 	$L__BB3_333;
	st.global.f32 	[%rd75+32], %f1675;
$L__BB3_333:
	ld.global.f32 	%f1255, [%rd75+36];
	setp.neu.f32 	%p557, %f1255, 0fBF800000;
	@%p557 bra 	$L__BB3_335;
	st.global.f32 	[%rd75+36], %f1675;
$L__BB3_335:
	ld.global.f32 	%f1256, [%rd75+40];
	setp.neu.f32 	%p558, %f1256, 0fBF800000;
	@%p558 bra 	$L__BB3_337;
	st.global.f32 	[%rd75+40], %f1675;
$L__BB3_337:
	ld.global.f32 	%f1257, [%rd75+44];
	setp.neu.f32 	%p559, %f1257, 0fBF800000;
	@%p559 bra 	$L__BB3_339;
	st.global.f32 	[%rd75+44], %f1675;
$L__BB3_339:
	ld.global.f32 	%f1258, [%rd75+48];
	setp.neu.f32 	%p560, %f1258, 0fBF800000;
	@%p560 bra 	$L__BB3_341;
	st.global.f32 	[%rd75+48], %f1675;
$L__BB3_341:
	ld.global.f32 	%f1259, [%rd75+52];
	setp.neu.f32 	%p561, %f1259, 0fBF800000;
	@%p561 bra 	$L__BB3_343;
	st.global.f32 	[%rd75+52], %f1675;
$L__BB3_343:
	ld.global.f32 	%f1260, [%rd75+56];
	setp.neu.f32 	%p562, %f1260, 0fBF800000;
	@%p562 bra 	$L__BB3_345;
	st.global.f32 	[%rd75+56], %f1675;
$L__BB3_345:
	ld.global.f32 	%f1261, [%rd75+60];
	setp.neu.f32 	%p563, %f1261, 0fBF800000;
	@%p563 bra 	$L__BB3_347;
	st.global.f32 	[%rd75+60], %f1675;
$L__BB3_347:
	add.s32 	%r1151, %r1151, 16;
	setp.eq.s32 	%p564, %r1151, %r36;
	mov.u32 	%r1149, %r36;
	@%p564 bra 	$L__BB3_348;
	bra.uni 	$L__BB3_315;
$L__BB3_348:
	setp.eq.s32 	%p565, %r27, 0;
	@%p565 bra 	$L__BB3_387;
	add.s32 	%r953, %r27, -1;
	setp.lt.u32 	%p566, %r953, 7;
	@%p566 bra 	$L__BB3_367;
	mul.wide.u32 	%rd665, %r1149, 4;
	add.s64 	%rd72, %rd19, %rd665;
	ld.global.f32 	%f1262, [%rd72];
	setp.neu.f32 	%p567, %f1262, 0fBF800000;
	@%p567 bra 	$L__BB3_352;
	st.global.f32 	[%rd72], %f1675;
$L__BB3_352:
	ld.global.f32 	%f1263, [%rd72+4];
	setp.neu.f32 	%p568, %f1263, 0fBF800000;
	@%p568 bra 	$L__BB3_354;
	st.global.f32 	[%rd72+4], %f1675;
$L__BB3_354:
	ld.global.f32 	%f1264, [%rd72+8];
	setp.neu.f32 	%p569, %f1264, 0fBF800000;
	@%p569 bra 	$L__BB3_356;
	st.global.f32 	[%rd72+8], %f1675;
$L__BB3_356:
	ld.global.f32 	%f1265, [%rd72+12];
	setp.neu.f32 	%p570, %f1265, 0fBF800000;
	@%p570 bra 	$L__BB3_358;
	st.global.f32 	[%rd72+12], %f1675;
$L__BB3_358:
	ld.global.f32 	%f1266, [%rd72+16];
	setp.neu.f32 	%p571, %f1266, 0fBF800000;
	@%p571 bra 	$L__BB3_360;
	st.global.f32 	[%rd72+16], %f1675;
$L__BB3_360:
	ld.global.f32 	%f1267, [%rd72+20];
	setp.neu.f32 	%p572, %f1267, 0fBF800000;
	@%p572 bra 	$L__BB3_362;
	st.global.f32 	[%rd72+20], %f1675;
$L__BB3_362:
	ld.global.f32 	%f1268, [%rd72+24];
	setp.neu.f32 	%p573, %f1268, 0fBF800000;
	@%p573 bra 	$L__BB3_364;
	st.global.f32 	[%rd72+24], %f1675;
$L__BB3_364:
	ld.global.f32 	%f1269, [%rd72+28];
	setp.neu.f32 	%p574, %f1269, 0fBF800000;
	@%p574 bra 	$L__BB3_366;
	st.global.f32 	[%rd72+28], %f1675;
$L__BB3_366:
	add.s32 	%r1149, %r1149, 8;
$L__BB3_367:
	setp.eq.s32 	%p575, %r23, 0;
	@%p575 bra 	$L__BB3_387;
	setp.lt.u32 	%p576, %r24, 3;
	@%p576 bra 	$L__BB3_378;
	mul.wide.u32 	%rd666, %r1149, 4;
	add.s64 	%rd73, %rd19, %rd666;
	ld.global.f32 	%f1270, [%rd73];
	setp.neu.f32 	%p577, %f1270, 0fBF800000;
	@%p577 bra 	$L__BB3_371;
	st.global.f32 	[%rd73], %f1675;
$L__BB3_371:
	ld.global.f32 	%f1271, [%rd73+4];
	setp.neu.f32 	%p578, %f1271, 0fBF800000;
	@%p578 bra 	$L__BB3_373;
	st.global.f32 	[%rd73+4], %f1675;
$L__BB3_373:
	ld.global.f32 	%f1272, [%rd73+8];
	setp.neu.f32 	%p579, %f1272, 0fBF800000;
	@%p579 bra 	$L__BB3_375;
	st.global.f32 	[%rd73+8], %f1675;
$L__BB3_375:
	ld.global.f32 	%f1273, [%rd73+12];
	setp.neu.f32 	%p580, %f1273, 0fBF800000;
	@%p580 bra 	$L__BB3_377;
	st.global.f32 	[%rd73+12], %f1675;
$L__BB3_377:
	add.s32 	%r1149, %r1149, 4;
$L__BB3_378:
	setp.eq.s32 	%p581, %r25, 0;
	@%p581 bra 	$L__BB3_387;
	mul.wide.u32 	%rd667, %r1149, 4;
	add.s64 	%rd74, %rd19, %rd667;
	ld.global.f32 	%f1274, [%rd74];
	setp.neu.f32 	%p582, %f1274, 0fBF800000;
	@%p582 bra 	$L__BB3_381;
	st.global.f32 	[%rd74], %f1675;
$L__BB3_381:
	setp.eq.s32 	%p583, %r25, 1;
	@%p583 bra 	$L__BB3_387;
	ld.global.f32 	%f1275, [%rd74+4];
	setp.neu.f32 	%p584, %f1275, 0fBF800000;
	@%p584 bra 	$L__BB3_384;
	st.global.f32 	[%rd74+4], %f1675;
$L__BB3_384:
	setp.eq.s32 	%p585, %r25, 2;
	@%p585 bra 	$L__BB3_387;
	ld.global.f32 	%f1276, [%rd74+8];
	setp.neu.f32 	%p586, %f1276, 0fBF800000;
	@%p586 bra 	$L__BB3_387;
	st.global.f32 	[%rd74+8], %f1675;
$L__BB3_387:
	mov.f32 	%f1717, 0f00000000;
	mov.b32 	%r1152, 0;
$L__BB3_388:
	setp.lt.u32 	%p587, %r16, 7;
	mov.f32 	%f1702, 0f00000000;
	mov.b32 	%r1155, 0;
	mov.f32 	%f1703, %f1702;
	@%p587 bra 	$L__BB3_391;
	mov.f32 	%f1702, 0f00000000;
	mov.b32 	%r1153, 0;
$L__BB3_390:
	.pragma "nounroll";
	mul.wide.u32 	%rd668, %r1153, 4;
	add.s64 	%rd669, %rd19, %rd668;
	ld.global.f32 	%f1281, [%rd669];
	setp.gt.f32 	%p588, %f1703, %f1281;
	selp.f32 	%f1282, %f1281, %f1703, %p588;
	setp.lt.f32 	%p589, %f1702, %f1281;
	selp.f32 	%f1283, %f1281, %f1702, %p589;
	ld.global.f32 	%f1284, [%rd669+4];
	setp.gt.f32 	%p590, %f1282, %f1284;
	selp.f32 	%f1285, %f1284, %f1282, %p590;
	setp.lt.f32 	%p591, %f1283, %f1284;
	selp.f32 	%f1286, %f1284, %f1283, %p591;
	ld.global.f32 	%f1287, [%rd669+8];
	setp.gt.f32 	%p592, %f1285, %f1287;
	selp.f32 	%f1288, %f1287, %f1285, %p592;
	setp.lt.f32 	%p593, %f1286, %f1287;
	selp.f32 	%f1289, %f1287, %f1286, %p593;
	ld.global.f32 	%f1290, [%rd669+12];
	setp.gt.f32 	%p594, %f1288, %f1290;
	selp.f32 	%f1291, %f1290, %f1288, %p594;
	setp.lt.f32 	%p595, %f1289, %f1290;
	selp.f32 	%f1292, %f1290, %f1289, %p595;
	ld.global.f32 	%f1293, [%rd669+16];
	setp.gt.f32 	%p596, %f1291, %f1293;
	selp.f32 	%f1294, %f1293, %f1291, %p596;
	setp.lt.f32 	%p597, %f1292, %f1293;
	selp.f32 	%f1295, %f1293, %f1292, %p597;
	ld.global.f32 	%f1296, [%rd669+20];
	setp.gt.f32 	%p598, %f1294, %f1296;
	selp.f32 	%f1297, %f1296, %f1294, %p598;
	setp.lt.f32 	%p599, %f1295, %f1296;
	selp.f32 	%f1298, %f1296, %f1295, %p599;
	ld.global.f32 	%f1299, [%rd669+24];
	setp.gt.f32 	%p600, %f1297, %f1299;
	selp.f32 	%f1300, %f1299, %f1297, %p600;
	setp.lt.f32 	%p601, %f1298, %f1299;
	selp.f32 	%f1301, %f1299, %f1298, %p601;
	ld.global.f32 	%f1302, [%rd669+28];
	setp.gt.f32 	%p602, %f1300, %f1302;
	selp.f32 	%f1703, %f1302, %f1300, %p602;
	setp.lt.f32 	%p603, %f1301, %f1302;
	selp.f32 	%f1702, %f1302, %f1301, %p603;
	add.s32 	%r1153, %r1153, 8;
	setp.ne.s32 	%p604, %r1153, %r28;
	mov.u32 	%r1155, %r28;
	@%p604 bra 	$L__BB3_390;
$L__BB3_391:
	setp.eq.s32 	%p605, %r23, 0;
	@%p605 bra 	$L__BB3_400;
	setp.lt.u32 	%p606, %r24, 3;
	@%p606 bra 	$L__BB3_394;
	mul.wide.u32 	%rd670, %r1155, 4;
	add.s64 	%rd671, %rd19, %rd670;
	ld.global.f32 	%f1304, [%rd671];
	setp.gt.f32 	%p607, %f1703, %f1304;
	selp.f32 	%f1305, %f1304, %f1703, %p607;
	setp.lt.f32 	%p608, %f1702, %f1304;
	selp.f32 	%f1306, %f1304, %f1702, %p608;
	ld.global.f32 	%f1307, [%rd671+4];
	setp.gt.f32 	%p609, %f1305, %f1307;
	selp.f32 	%f1308, %f1307, %f1305, %p609;
	setp.lt.f32 	%p610, %f1306, %f1307;
	selp.f32 	%f1309, %f1307, %f1306, %p610;
	ld.global.f32 	%f1310, [%rd671+8];
	setp.gt.f32 	%p611, %f1308, %f1310;
	selp.f32 	%f1311, %f1310, %f1308, %p611;
	setp.lt.f32 	%p612, %f1309, %f1310;
	selp.f32 	%f1312, %f1310, %f1309, %p612;
	ld.global.f32 	%f1313, [%rd671+12];
	setp.gt.f32 	%p613, %f1311, %f1313;
	selp.f32 	%f1703, %f1313, %f1311, %p613;
	setp.lt.f32 	%p614, %f1312, %f1313;
	selp.f32 	%f1702, %f1313, %f1312, %p614;
	add.s32 	%r1155, %r1155, 4;
$L__BB3_394:
	setp.eq.s32 	%p615, %r25, 0;
	@%p615 bra 	$L__BB3_400;
	setp.eq.s32 	%p616, %r26, 0;
	@%p616 bra 	$L__BB3_397;
	mul.wide.u32 	%rd672, %r1155, 4;
	add.s64 	%rd673, %rd19, %rd672;
	ld.global.f32 	%f1315, [%rd673];
	setp.gt.f32 	%p617, %f1703, %f1315;
	selp.f32 	%f1316, %f1315, %f1703, %p617;
	setp.lt.f32 	%p618, %f1702, %f1315;
	selp.f32 	%f1317, %f1315, %f1702, %p618;
	ld.global.f32 	%f1318, [%rd673+4];
	setp.gt.f32 	%p619, %f1316, %f1318;
	selp.f32 	%f1703, %f1318, %f1316, %p619;
	setp.lt.f32 	%p620, %f1317, %f1318;
	selp.f32 	%f1702, %f1318, %f1317, %p620;
	add.s32 	%r1155, %r1155, 2;
$L__BB3_397:
	setp.eq.s32 	%p621, %r29, 0;
	@%p621 bra 	$L__BB3_400;
	mul.wide.u32 	%rd674, %r1155, 4;
	add.s64 	%rd675, %rd19, %rd674;
	ld.global.f32 	%f192, [%rd675];
	setp.gt.f32 	%p622, %f1703, %f192;
	selp.f32 	%f1703, %f192, %f1703, %p622;
	setp.geu.f32 	%p623, %f1702, %f192;
	@%p623 bra 	$L__BB3_400;
	mov.f32 	%f1702, %f192;
$L__BB3_400:
	mul.wide.u32 	%rd676, %r1152, 4;
	add.s64 	%rd677, %rd19, %rd676;
	ld.global.f32 	%f1319, [%rd677];
	sub.f32 	%f1320, %f1319, %f1703;
	sub.f32 	%f1321, %f1702, %f1703;
	div.rn.f32 	%f1322, %f1320, %f1321;
	st.global.f32 	[%rd677], %f1322;
	add.s64 	%rd678, %rd11, %rd676;
	ld.global.f32 	%f1323, [%rd678];
	add.s64 	%rd679, %rd12, %rd676;
	ld.global.f32 	%f1324, [%rd679];
	sub.f32 	%f1325, %f1323, %f1324;
	setp.ltu.f32 	%p624, %f1325, 0f00000000;
	sub.f32 	%f1326, %f1324, %f1323;
	selp.f32 	%f1327, %f1326, %f1325, %p624;
	fma.rn.f32 	%f1717, %f1322, %f1327, %f1717;
	add.s32 	%r1152, %r1152, 1;
	setp.eq.s32 	%p625, %r1152, %r521;
	@%p625 bra 	$L__BB3_401;
	bra.uni 	$L__BB3_388;
$L__BB3_401:
	@%p11 bra 	$L__BB3_436;
	setp.lt.u32 	%p627, %r16, 3;
	mul.lo.s32 	%r330, %r1032, %r521;
	mov.b32 	%r1158, 0;
	@%p627 bra 	$L__BB3_421;
	mov.b32 	%r1157, 0;
$L__BB3_404:
	add.s32 	%r959, %r1157, %r330;
	mad.lo.s32 	%r960, %r959, %r9, %r8;
	mad.lo.s32 	%r961, %r960, %r519, %r1;
	mul.wide.s32 	%rd680, %r961, 4;
	add.s64 	%rd76, %rd4, %rd680;
	ld.global.nc.f32 	%f197, [%rd76];
	setp.neu.f32 	%p628, %f197, 0f00000000;
	mul.wide.u32 	%rd681, %r1157, 4;
	add.s64 	%rd77, %rd11, %rd681;
	add.s64 	%rd78, %rd12, %rd681;
	@%p628 bra 	$L__BB3_406;
	ld.global.f32 	%f1328, [%rd77];
	st.global.f32 	[%rd78], %f1328;
$L__BB3_406:
	setp.eq.f32 	%p629, %f197, 0f00000000;
	setp.eq.f32 	%p630, %f197, 0f3F800000;
	or.pred  	%p631, %p629, %p630;
	@%p631 bra 	$L__BB3_408;
	ld.global.f32 	%f1329, [%rd78];
	st.global.f32 	[%rd77], %f1329;
$L__BB3_408:
	mul.wide.s32 	%rd79, %r14, 4;
	add.s64 	%rd80, %rd76, %rd79;
	ld.global.nc.f32 	%f198, [%rd80];
	setp.neu.f32 	%p632, %f198, 0f00000000;
	@%p632 bra 	$L__BB3_410;
	ld.global.f32 	%f1330, [%rd77+4];
	st.global.f32 	[%rd78+4], %f1330;
$L__BB3_410:
	setp.eq.f32 	%p633, %f198, 0f00000000;
	setp.eq.f32 	%p634, %f198, 0f3F800000;
	or.pred  	%p635, %p633, %p634;
	@%p635 bra 	$L__BB3_412;
	ld.global.f32 	%f1331, [%rd78+4];
	st.global.f32 	[%rd77+4], %f1331;
$L__BB3_412:
	add.s64 	%rd81, %rd80, %rd79;
	ld.global.nc.f32 	%f199, [%rd81];
	setp.neu.f32 	%p636, %f199, 0f00000000;
	@%p636 bra 	$L__BB3_414;
	ld.global.f32 	%f1332, [%rd77+8];
	st.global.f32 	[%rd78+8], %f1332;
$L__BB3_414:
	setp.eq.f32 	%p637, %f199, 0f00000000;
	setp.eq.f32 	%p638, %f199, 0f3F800000;
	or.pred  	%p639, %p637, %p638;
	@%p639 bra 	$L__BB3_416;
	ld.global.f32 	%f1333, [%rd78+8];
	st.global.f32 	[%rd77+8], %f1333;
$L__BB3_416:
	add.s64 	%rd682, %rd81, %rd79;
	ld.global.nc.f32 	%f200, [%rd682];
	setp.neu.f32 	%p640, %f200, 0f00000000;
	@%p640 bra 	$L__BB3_418;
	ld.global.f32 	%f1334, [%rd77+12];
	st.global.f32 	[%rd78+12], %f1334;
$L__BB3_418:
	setp.eq.f32 	%p641, %f200, 0f00000000;
	setp.eq.f32 	%p642, %f200, 0f3F800000;
	or.pred  	%p643, %p641, %p642;
	@%p643 bra 	$L__BB3_420;
	ld.global.f32 	%f1335, [%rd78+12];
	st.global.f32 	[%rd77+12], %f1335;
$L__BB3_420:
	add.s32 	%r1157, %r1157, 4;
	setp.ne.s32 	%p644, %r1157, %r32;
	mov.u32 	%r1158, %r32;
	@%p644 bra 	$L__BB3_404;
$L__BB3_421:
	setp.eq.s32 	%p645, %r25, 0;
	@%p645 bra 	$L__BB3_436;
	add.s32 	%r962, %r1158, %r330;
	mad.lo.s32 	%r963, %r962, %r9, %r8;
	mad.lo.s32 	%r964, %r963, %r519, %r1;
	mul.wide.s32 	%rd683, %r964, 4;
	add.s64 	%rd82, %rd4, %rd683;
	ld.global.nc.f32 	%f201, [%rd82];
	setp.neu.f32 	%p646, %f201, 0f00000000;
	mul.wide.u32 	%rd684, %r1158, 4;
	add.s64 	%rd83, %rd11, %rd684;
	add.s64 	%rd84, %rd12, %rd684;
	@%p646 bra 	$L__BB3_424;
	ld.global.f32 	%f1336, [%rd83];
	st.global.f32 	[%rd84], %f1336;
$L__BB3_424:
	setp.eq.f32 	%p647, %f201, 0f00000000;
	setp.eq.f32 	%p648, %f201, 0f3F800000;
	or.pred  	%p649, %p647, %p648;
	@%p649 bra 	$L__BB3_426;
	ld.global.f32 	%f1337, [%rd84];
	st.global.f32 	[%rd83], %f1337;
$L__BB3_426:
	setp.eq.s32 	%p650, %r25, 1;
	@%p650 bra 	$L__BB3_436;
	mul.wide.s32 	%rd85, %r14, 4;
	add.s64 	%rd86, %rd82, %rd85;
	ld.global.nc.f32 	%f202, [%rd86];
	setp.neu.f32 	%p651, %f202, 0f00000000;
	@%p651 bra 	$L__BB3_429;
	ld.global.f32 	%f1338, [%rd83+4];
	st.global.f32 	[%rd84+4], %f1338;
$L__BB3_429:
	setp.eq.f32 	%p652, %f202, 0f00000000;
	setp.eq.f32 	%p653, %f202, 0f3F800000;
	or.pred  	%p654, %p652, %p653;
	@%p654 bra 	$L__BB3_431;
	ld.global.f32 	%f1339, [%rd84+4];
	st.global.f32 	[%rd83+4], %f1339;
$L__BB3_431:
	setp.eq.s32 	%p655, %r25, 2;
	@%p655 bra 	$L__BB3_436;
	add.s64 	%rd685, %rd86, %rd85;
	ld.global.nc.f32 	%f203, [%rd685];
	setp.neu.f32 	%p656, %f203, 0f00000000;
	@%p656 bra 	$L__BB3_434;
	ld.global.f32 	%f1340, [%rd83+8];
	st.global.f32 	[%rd84+8], %f1340;
$L__BB3_434:
	setp.eq.f32 	%p657, %f203, 0f00000000;
	setp.eq.f32 	%p658, %f203, 0f3F800000;
	or.pred  	%p659, %p657, %p658;
	@%p659 bra 	$L__BB3_436;
	ld.global.f32 	%f1341, [%rd84+8];
	st.global.f32 	[%rd83+8], %f1341;
$L__BB3_436:
	setp.nan.f32 	%p660, %f1717, %f1717;
	@%p660 bra 	$L__BB3_487;
	mov.b32 	%r1162, 1;
$L__BB3_438:
	mov.f32 	%f260, %f1717;
	@%p11 bra 	$L__BB3_452;
	setp.lt.u32 	%p662, %r16, 15;
	mov.b32 	%r1165, 0;
	@%p662 bra 	$L__BB3_442;
	mov.b32 	%r1163, 0;
$L__BB3_441:
	.pragma "nounroll";
	mul.wide.u32 	%rd686, %r1163, 4;
	add.s64 	%rd687, %rd12, %rd686;
	ld.global.f32 	%f1342, [%rd687];
	add.s64 	%rd688, %rd17, %rd686;
	st.global.f32 	[%rd688], %f1342;
	ld.global.f32 	%f1343, [%rd687+4];
	st.global.f32 	[%rd688+4], %f1343;
	ld.global.f32 	%f1344, [%rd687+8];
	st.global.f32 	[%rd688+8], %f1344;
	ld.global.f32 	%f1345, [%rd687+12];
	st.global.f32 	[%rd688+12], %f1345;
	ld.global.f32 	%f1346, [%rd687+16];
	st.global.f32 	[%rd688+16], %f1346;
	ld.global.f32 	%f1347, [%rd687+20];
	st.global.f32 	[%rd688+20], %f1347;
	ld.global.f32 	%f1348, [%rd687+24];
	st.global.f32 	[%rd688+24], %f1348;
	ld.global.f32 	%f1349, [%rd687+28];
	st.global.f32 	[%rd688+28], %f1349;
	ld.global.f32 	%f1350, [%rd687+32];
	st.global.f32 	[%rd688+32], %f1350;
	ld.global.f32 	%f1351, [%rd687+36];
	st.global.f32 	[%rd688+36], %f1351;
	ld.global.f32 	%f1352, [%rd687+40];
	st.global.f32 	[%rd688+40], %f1352;
	ld.global.f32 	%f1353, [%rd687+44];
	st.global.f32 	[%rd688+44], %f1353;
	ld.global.f32 	%f1354, [%rd687+48];
	st.global.f32 	[%rd688+48], %f1354;
	ld.global.f32 	%f1355, [%rd687+52];
	st.global.f32 	[%rd688+52], %f1355;
	ld.global.f32 	%f1356, [%rd687+56];
	st.global.f32 	[%rd688+56], %f1356;
	ld.global.f32 	%f1357, [%rd687+60];
	st.global.f32 	[%rd688+60], %f1357;
	add.s32 	%r1163, %r1163, 16;
	setp.ne.s32 	%p663, %r1163, %r36;
	mov.u32 	%r1165, %r36;
	@%p663 bra 	$L__BB3_441;
$L__BB3_442:
	setp.eq.s32 	%p664, %r27, 0;
	@%p664 bra 	$L__BB3_452;
	add.s32 	%r968, %r27, -1;
	setp.lt.u32 	%p665, %r968, 7;
	@%p665 bra 	$L__BB3_445;
	mul.wide.u32 	%rd689, %r1165, 4;
	add.s64 	%rd690, %rd12, %rd689;
	ld.global.f32 	%f1358, [%rd690];
	add.s64 	%rd691, %rd17, %rd689;
	st.global.f32 	[%rd691], %f1358;
	ld.global.f32 	%f1359, [%rd690+4];
	st.global.f32 	[%rd691+4], %f1359;
	ld.global.f32 	%f1360, [%rd690+8];
	st.global.f32 	[%rd691+8], %f1360;
	ld.global.f32 	%f1361, [%rd690+12];
	st.global.f32 	[%rd691+12], %f1361;
	ld.global.f32 	%f1362, [%rd690+16];
	st.global.f32 	[%rd691+16], %f1362;
	ld.global.f32 	%f1363, [%rd690+20];
	st.global.f32 	[%rd691+20], %f1363;
	ld.global.f32 	%f1364, [%rd690+24];
	st.global.f32 	[%rd691+24], %f1364;
	ld.global.f32 	%f1365, [%rd690+28];
	st.global.f32 	[%rd691+28], %f1365;
	add.s32 	%r1165, %r1165, 8;
$L__BB3_445:
	setp.eq.s32 	%p666, %r23, 0;
	@%p666 bra 	$L__BB3_452;
	setp.lt.u32 	%p667, %r24, 3;
	@%p667 bra 	$L__BB3_448;
	mul.wide.u32 	%rd692, %r1165, 4;
	add.s64 	%rd693, %rd12, %rd692;
	ld.global.f32 	%f1366, [%rd693];
	add.s64 	%rd694, %rd17, %rd692;
	st.global.f32 	[%rd694], %f1366;
	ld.global.f32 	%f1367, [%rd693+4];
	st.global.f32 	[%rd694+4], %f1367;
	ld.global.f32 	%f1368, [%rd693+8];
	st.global.f32 	[%rd694+8], %f1368;
	ld.global.f32 	%f1369, [%rd693+12];
	st.global.f32 	[%rd694+12], %f1369;
	add.s32 	%r1165, %r1165, 4;
$L__BB3_448:
	setp.eq.s32 	%p668, %r25, 0;
	@%p668 bra 	$L__BB3_452;
	setp.eq.s32 	%p669, %r25, 1;
	mul.wide.u32 	%rd695, %r1165, 4;
	add.s64 	%rd93, %rd12, %rd695;
	ld.global.f32 	%f1370, [%rd93];
	add.s64 	%rd94, %rd17, %rd695;
	st.global.f32 	[%rd94], %f1370;
	@%p669 bra 	$L__BB3_452;
	setp.eq.s32 	%p670, %r25, 2;
	ld.global.f32 	%f1371, [%rd93+4];
	st.global.f32 	[%rd94+4], %f1371;
	@%p670 bra 	$L__BB3_452;
	ld.global.f32 	%f1372, [%rd93+8];
	st.global.f32 	[%rd94+8], %f1372;
$L__BB3_452:
	setp.lt.s32 	%p671, %r521, -7;
	@%p671 bra 	$L__BB3_540;
	setp.lt.s32 	%p672, %r20, 3;
	mov.b32 	%r1167, 0;
	@%p672 bra 	$L__BB3_522;
	mov.b32 	%r1168, 0;
$L__BB3_455:
	setp.ne.s32 	%p673, %r1168, 0;
	mul.wide.u32 	%rd696, %r1168, 4;
	add.s64 	%rd98, %rd18, %rd696;
	mul.wide.s32 	%rd697, %r1168, 4;
	add.s64 	%rd99, %rd11, %rd697;
	add.s64 	%rd100, %rd12, %rd697;
	@%p673 bra 	$L__BB3_550;
	ld.global.f32 	%f1379, [%rd11];
	ld.global.f32 	%f1380, [%rd12];
	setp.ge.f32 	%p677, %f1379, %f1380;
	selp.f32 	%f1381, %f1379, %f1380, %p677;
	st.global.f32 	[%rd18], %f1381;
	bra.uni 	$L__BB3_553;
$L__BB3_457:
	setp.eq.s32 	%p726, %r23, 0;
	@%p726 bra 	$L__BB3_486;
	setp.lt.u32 	%p727, %r24, 3;
	@%p727 bra 	$L__BB3_472;
	mul.wide.u32 	%rd713, %r1160, 4;
	add.s64 	%rd87, %rd11, %rd713;
	ld.global.f32 	%f206, [%rd87];
	add.s64 	%rd88, %rd12, %rd713;
	ld.global.f32 	%f207, [%rd88];
	sub.f32 	%f208, %f206, %f207;
	setp.ltu.f32 	%p728, %f208, 0f00000000;
	add.s64 	%rd89, %rd19, %rd713;
	@%p728 bra 	$L__BB3_461;
	ld.global.f32 	%f1519, [%rd89];
	mul.f32 	%f1706, %f1519, %f208;
	bra.uni 	$L__BB3_462;
$L__BB3_461:
	ld.global.f32 	%f1520, [%rd89];
	sub.f32 	%f1521, %f207, %f206;
	mul.f32 	%f1706, %f1520, %f1521;
$L__BB3_462:
	add.f32 	%f212, %f1717, %f1706;
	ld.global.f32 	%f213, [%rd87+4];
	ld.global.f32 	%f214, [%rd88+4];
	sub.f32 	%f215, %f213, %f214;
	setp.ltu.f32 	%p729, %f215, 0f00000000;
	@%p729 bra 	$L__BB3_464;
	ld.global.f32 	%f1522, [%rd89+4];
	mul.f32 	%f1707, %f1522, %f215;
	bra.uni 	$L__BB3_465;
$L__BB3_464:
	ld.global.f32 	%f1523, [%rd89+4];
	sub.f32 	%f1524, %f214, %f213;
	mul.f32 	%f1707, %f1523, %f1524;
$L__BB3_465:
	add.f32 	%f219, %f212, %f1707;
	ld.global.f32 	%f220, [%rd87+8];
	ld.global.f32 	%f221, [%rd88+8];
	sub.f32 	%f222, %f220, %f221;
	setp.ltu.f32 	%p730, %f222, 0f00000000;
	@%p730 bra 	$L__BB3_467;
	ld.global.f32 	%f1525, [%rd89+8];
	mul.f32 	%f1708, %f1525, %f222;
	bra.uni 	$L__BB3_468;
$L__BB3_467:
	ld.global.f32 	%f1526, [%rd89+8];
	sub.f32 	%f1527, %f221, %f220;
	mul.f32 	%f1708, %f1526, %f1527;
$L__BB3_468:
	add.f32 	%f226, %f219, %f1708;
	ld.global.f32 	%f227, [%rd87+12];
	ld.global.f32 	%f228, [%rd88+12];
	sub.f32 	%f229, %f227, %f228;
	setp.ltu.f32 	%p731, %f229, 0f00000000;
	@%p731 bra 	$L__BB3_470;
	ld.global.f32 	%f1528, [%rd89+12];
	mul.f32 	%f1709, %f1528, %f229;
	bra.uni 	$L__BB3_471;
$L__BB3_470:
	ld.global.f32 	%f1529, [%rd89+12];
	sub.f32 	%f1530, %f228, %f227;
	mul.f32 	%f1709, %f1529, %f1530;
$L__BB3_471:
	add.f32 	%f1717, %f226, %f1709;
	add.s32 	%r1160, %r1160, 4;
$L__BB3_472:
	setp.eq.s32 	%p732, %r25, 0;
	@%p732 bra 	$L__BB3_486;
	setp.eq.s32 	%p733, %r26, 0;
	@%p733 bra 	$L__BB3_481;
	mul.wide.u32 	%rd714, %r1160, 4;
	add.s64 	%rd90, %rd11, %rd714;
	ld.global.f32 	%f236, [%rd90];
	add.s64 	%rd91, %rd12, %rd714;
	ld.global.f32 	%f237, [%rd91];
	sub.f32 	%f238, %f236, %f237;
	setp.ltu.f32 	%p734, %f238, 0f00000000;
	add.s64 	%rd92, %rd19, %rd714;
	@%p734 bra 	$L__BB3_476;
	ld.global.f32 	%f1532, [%rd92];
	mul.f32 	%f1712, %f1532, %f238;
	bra.uni 	$L__BB3_477;
$L__BB3_476:
	ld.global.f32 	%f1533, [%rd92];
	sub.f32 	%f1534, %f237, %f236;
	mul.f32 	%f1712, %f1533, %f1534;
$L__BB3_477:
	add.f32 	%f242, %f1717, %f1712;
	ld.global.f32 	%f243, [%rd90+4];
	ld.global.f32 	%f244, [%rd91+4];
	sub.f32 	%f245, %f243, %f244;
	setp.ltu.f32 	%p735, %f245, 0f00000000;
	@%p735 bra 	$L__BB3_479;
	ld.global.f32 	%f1535, [%rd92+4];
	mul.f32 	%f1713, %f1535, %f245;
	bra.uni 	$L__BB3_480;
$L__BB3_479:
	ld.global.f32 	%f1536, [%rd92+4];
	sub.f32 	%f1537, %f244, %f243;
	mul.f32 	%f1713, %f1536, %f1537;
$L__BB3_480:
	add.f32 	%f1717, %f242, %f1713;
	add.s32 	%r1160, %r1160, 2;
$L__BB3_481:
	@%p715 bra 	$L__BB3_486;
	mul.wide.u32 	%rd715, %r1160, 4;
	add.s64 	%rd716, %rd11, %rd715;
	ld.global.f32 	%f252, [%rd716];
	add.s64 	%rd717, %rd12, %rd715;
	ld.global.f32 	%f253, [%rd717];
	sub.f32 	%f254, %f252, %f253;
	setp.ltu.f32 	%p737, %f254, 0f00000000;
	@%p737 bra 	$L__BB3_484;
	mul.wide.u32 	%rd718, %r1160, 4;
	add.s64 	%rd719, %rd19, %rd718;
	ld.global.f32 	%f1538, [%rd719];
	mul.f32 	%f1716, %f1538, %f254;
	bra.uni 	$L__BB3_485;
$L__BB3_484:
	mul.wide.u32 	%rd720, %r1160, 4;
	add.s64 	%rd721, %rd19, %rd720;
	ld.global.f32 	%f1539, [%rd721];
	sub.f32 	%f1540, %f253, %f252;
	mul.f32 	%f1716, %f1539, %f1540;
$L__BB3_485:
	add.f32 	%f1717, %f1717, %f1716;
$L__BB3_486:
	setp.le.f32 	%p738, %f1717, %f260;
	setp.lt.u32 	%p739, %r1162, 49;
	and.pred  	%p740, %p738, %p739;
	add.s32 	%r1162, %r1162, 1;
	@%p740 bra 	$L__BB3_438;
$L__BB3_487:
	@%p11 bra 	$L__BB3_499;
	setp.lt.u32 	%p742, %r16, 7;
	mul.lo.s32 	%r349, %r1032, %r521;
	mov.b32 	%r1173, 0;
	@%p742 bra 	$L__BB3_491;
	mov.b32 	%r1175, 0;
$L__BB3_490:
	.pragma "nounroll";
	mul.wide.u32 	%rd722, %r1175, 4;
	add.s64 	%rd723, %rd17, %rd722;
	ld.global.f32 	%f1541, [%rd723];
	add.s32 	%r982, %r1175, %r349;
	mad.lo.s32 	%r983, %r982, %r516, %r19;
	mad.lo.s32 	%r984, %r983, %r519, %r1;
	mul.wide.s32 	%rd724, %r984, 4;
	add.s64 	%rd725, %rd2, %rd724;
	st.global.f32 	[%rd725], %f1541;
	ld.global.f32 	%f1542, [%rd723+4];
	mul.wide.s32 	%rd726, %r22, 4;
	add.s64 	%rd727, %rd725, %rd726;
	st.global.f32 	[%rd727], %f1542;
	ld.global.f32 	%f1543, [%rd723+8];
	add.s64 	%rd728, %rd727, %rd726;
	st.global.f32 	[%rd728], %f1543;
	ld.global.f32 	%f1544, [%rd723+12];
	add.s64 	%rd729, %rd728, %rd726;
	st.global.f32 	[%rd729], %f1544;
	ld.global.f32 	%f1545, [%rd723+16];
	add.s64 	%rd730, %rd729, %rd726;
	st.global.f32 	[%rd730], %f1545;
	ld.global.f32 	%f1546, [%rd723+20];
	add.s64 	%rd731, %rd730, %rd726;
	st.global.f32 	[%rd731], %f1546;
	ld.global.f32 	%f1547, [%rd723+24];
	add.s64 	%rd732, %rd731, %rd726;
	st.global.f32 	[%rd732], %f1547;
	ld.global.f32 	%f1548, [%rd723+28];
	add.s64 	%rd733, %rd732, %rd726;
	st.global.f32 	[%rd733], %f1548;
	add.s32 	%r1175, %r1175, 8;
	setp.eq.s32 	%p743, %r1175, %r28;
	mov.u32 	%r1173, %r28;
	@%p743 bra 	$L__BB3_491;
	bra.uni 	$L__BB3_490;
$L__BB3_491:
	setp.eq.s32 	%p744, %r23, 0;
	@%p744 bra 	$L__BB3_499;
	setp.lt.u32 	%p745, %r24, 3;
	@%p745 bra 	$L__BB3_494;
	mul.wide.u32 	%rd734, %r1173, 4;
	add.s64 	%rd735, %rd17, %rd734;
	ld.global.f32 	%f1549, [%rd735];
	add.s32 	%r985, %r1173, %r349;
	mad.lo.s32 	%r986, %r985, %r516, %r19;
	mad.lo.s32 	%r987, %r986, %r519, %r1;
	mul.wide.s32 	%rd736, %r987, 4;
	add.s64 	%rd737, %rd2, %rd736;
	st.global.f32 	[%rd737], %f1549;
	ld.global.f32 	%f1550, [%rd735+4];
	mul.wide.s32 	%rd738, %r22, 4;
	add.s64 	%rd739, %rd737, %rd738;
	st.global.f32 	[%rd739], %f1550;
	ld.global.f32 	%f1551, [%rd735+8];
	add.s64 	%rd740, %rd739, %rd738;
	st.global.f32 	[%rd740], %f1551;
	ld.global.f32 	%f1552, [%rd735+12];
	add.s64 	%rd741, %rd740, %rd738;
	st.global.f32 	[%rd741], %f1552;
	add.s32 	%r1173, %r1173, 4;
$L__BB3_494:
	setp.eq.s32 	%p746, %r25, 0;
	@%p746 bra 	$L__BB3_499;
	setp.eq.s32 	%p747, %r26, 0;
	@%p747 bra 	$L__BB3_497;
	mul.wide.u32 	%rd742, %r1173, 4;
	add.s64 	%rd743, %rd17, %rd742;
	ld.global.f32 	%f1553, [%rd743];
	add.s32 	%r988, %r1173, %r349;
	mad.lo.s32 	%r989, %r988, %r516, %r19;
	mad.lo.s32 	%r990, %r989, %r519, %r1;
	mul.wide.s32 	%rd744, %r990, 4;
	add.s64 	%rd745, %rd2, %rd744;
	st.global.f32 	[%rd745], %f1553;
	ld.global.f32 	%f1554, [%rd743+4];
	mul.wide.s32 	%rd746, %r22, 4;
	add.s64 	%rd747, %rd745, %rd746;
	st.global.f32 	[%rd747], %f1554;
	add.s32 	%r1173, %r1173, 2;
$L__BB3_497:
	setp.eq.s32 	%p748, %r29, 0;
	@%p748 bra 	$L__BB3_499;
	mul.wide.u32 	%rd748, %r1173, 4;
	add.s64 	%rd749, %rd17, %rd748;
	ld.global.f32 	%f1555, [%rd749];
	add.s32 	%r991, %r1173, %r349;
	mad.lo.s32 	%r992, %r991, %r516, %r19;
	mad.lo.s32 	%r993, %r992, %r519, %r1;
	mul.wide.s32 	%rd750, %r993, 4;
	add.s64 	%rd751, %rd2, %rd750;
	st.global.f32 	[%rd751], %f1555;
$L__BB3_499:
	setp.lt.s32 	%p749, %r521, 5;
	mov.b32 	%r1248, 1;
	@%p749 bra 	$L__BB3_520;
	add.s32 	%r996, %r521, -5;
	setp.lt.u32 	%p750, %r996, 3;
	mul.lo.s32 	%r997, %r22, %r521;
	mad.lo.s32 	%r998, %r519, %r19, %r1;
	mad.lo.s32 	%r371, %r997, %r1032, %r998;
	mov.b32 	%r1246, 0;
	@%p750 bra 	$L__BB3_511;
	ld.global.f32 	%f1731, [%rd17+4];
	ld.global.f32 	%f1730, [%rd17+8];
	ld.global.f32 	%f1729, [%rd17+12];
	ld.global.f32 	%f1728, [%rd17];
	mov.b32 	%r1176, 0;
$L__BB3_502:
	.pragma "nounroll";
	add.s32 	%r375, %r1176, 4;
	mul.wide.u32 	%rd752, %r1176, 4;
	add.s64 	%rd104, %rd17, %rd752;
	ld.global.f32 	%f1556, [%rd104+16];
	setp.leu.f32 	%p751, %f1728, %f1731;
	setp.geu.f32 	%p752, %f1731, %f1730;
	setp.leu.f32 	%p753, %f1730, %f1729;
	or.pred  	%p754, %p751, %p753;
	or.pred  	%p755, %p754, %p752;
	setp.geu.f32 	%p756, %f1729, %f1556;
	or.pred  	%p757, %p755, %p756;
	@%p757 bra 	$L__BB3_504;
	add.f32 	%f1557, %f1728, %f1730;
	mul.f32 	%f1558, %f1557, 0f3F000000;
	mad.lo.s32 	%r1000, %r22, %r1176, %r22;
	add.s32 	%r1001, %r371, %r1000;
	mul.wide.s32 	%rd753, %r1001, 4;
	add.s64 	%rd754, %rd2, %rd753;
	st.global.f32 	[%rd754], %f1558;
	add.f32 	%f1559, %f1730, %f1556;
	mul.f32 	%f1560, %f1559, 0f3F000000;
	shl.b32 	%r1002, %r22, 1;
	add.s32 	%r1003, %r1001, %r1002;
	mul.wide.s32 	%rd755, %r1003, 4;
	add.s64 	%rd756, %rd2, %rd755;
	st.global.f32 	[%rd756], %f1560;
$L__BB3_504:
	ld.global.f32 	%f1561, [%rd104+20];
	setp.leu.f32 	%p758, %f1731, %f1730;
	setp.geu.f32 	%p759, %f1730, %f1729;
	setp.leu.f32 	%p760, %f1729, %f1556;
	or.pred  	%p761, %p758, %p760;
	or.pred  	%p762, %p761, %p759;
	setp.geu.f32 	%p763, %f1556, %f1561;
	or.pred  	%p764, %p762, %p763;
	@%p764 bra 	$L__BB3_506;
	add.f32 	%f1562, %f1731, %f1729;
	mul.f32 	%f1563, %f1562, 0f3F000000;
	add.s32 	%r1004, %r1176, 2;
	mad.lo.s32 	%r1005, %r22, %r1004, %r371;
	mul.wide.s32 	%rd757, %r1005, 4;
	add.s64 	%rd758, %rd2, %rd757;
	st.global.f32 	[%rd758], %f1563;
	add.f32 	%f1564, %f1729, %f1561;
	mul.f32 	%f1565, %f1564, 0f3F000000;
	shl.b32 	%r1006, %r22, 1;
	add.s32 	%r1007, %r1005, %r1006;
	mul.wide.s32 	%rd759, %r1007, 4;
	add.s64 	%rd760, %rd2, %rd759;
	st.global.f32 	[%rd760], %f1565;
$L__BB3_506:
	ld.global.f32 	%f1566, [%rd104+24];
	setp.leu.f32 	%p767, %f1556, %f1561;
	or.pred  	%p768, %p753, %p767;
	or.pred  	%p769, %p768, %p756;
	setp.geu.f32 	%p770, %f1561, %f1566;
	or.pred  	%p771, %p769, %p770;
	@%p771 bra 	$L__BB3_508;
	add.f32 	%f1567, %f1730, %f1556;
	mul.f32 	%f1568, %f1567, 0f3F000000;
	add.s32 	%r1008, %r1176, 3;
	mad.lo.s32 	%r1009, %r22, %r1008, %r371;
	mul.wide.s32 	%rd761, %r1009, 4;
	add.s64 	%rd762, %rd2, %rd761;
	st.global.f32 	[%rd762], %f1568;
	add.f32 	%f1569, %f1556, %f1566;
	mul.f32 	%f1570, %f1569, 0f3F000000;
	shl.b32 	%r1010, %r22, 1;
	add.s32 	%r1011, %r1009, %r1010;
	mul.wide.s32 	%rd763, %r1011, 4;
	add.s64 	%rd764, %rd2, %rd763;
	st.global.f32 	[%rd764], %f1570;
$L__BB3_508:
	setp.geu.f32 	%p772, %f1556, %f1561;
	setp.leu.f32 	%p773, %f1729, %f1556;
	ld.global.f32 	%f1571, [%rd104+28];
	setp.leu.f32 	%p774, %f1561, %f1566;
	or.pred  	%p775, %p773, %p774;
	or.pred  	%p776, %p775, %p772;
	setp.geu.f32 	%p777, %f1566, %f1571;
	or.pred  	%p778, %p776, %p777;
	@%p778 bra 	$L__BB3_510;
	add.f32 	%f1572, %f1729, %f1561;
	mul.f32 	%f1573, %f1572, 0f3F000000;
	mad.lo.s32 	%r1012, %r22, %r375, %r371;
	mul.wide.s32 	%rd765, %r1012, 4;
	add.s64 	%rd766, %rd2, %rd765;
	st.global.f32 	[%rd766], %f1573;
	add.f32 	%f1574, %f1561, %f1571;
	mul.f32 	%f1575, %f1574, 0f3F000000;
	shl.b32 	%r1013, %r22, 1;
	add.s32 	%r1014, %r1012, %r1013;
	mul.wide.s32 	%rd767, %r1014, 4;
	add.s64 	%rd768, %rd2, %rd767;
	st.global.f32 	[%rd768], %f1575;
$L__BB3_510:
	and.b32  	%r1246, %r21, -4;
	setp.eq.s32 	%p779, %r375, %r1246;
	mov.f32 	%f1728, %f1556;
	mov.f32 	%f1729, %f1571;
	mov.f32 	%f1730, %f1566;
	mov.f32 	%f1731, %f1561;
	mov.u32 	%r1176, %r375;
	@%p779 bra 	$L__BB3_511;
	bra.uni 	$L__BB3_502;
$L__BB3_511:
	setp.eq.s32 	%p780, %r25, 0;
	@%p780 bra 	$L__BB3_520;
	setp.eq.s32 	%p781, %r26, 0;
	mov.u32 	%r1247, %r1246;
	@%p781 bra 	$L__BB3_517;
	mul.wide.u32 	%rd769, %r1246, 4;
	add.s64 	%rd168, %rd17, %rd769;
	ld.global.f32 	%f522, [%rd168];
	ld.global.f32 	%f1576, [%rd168+4];
	add.s32 	%r1247, %r1246, 2;
	ld.global.f32 	%f1577, [%rd168+8];
	ld.global.f32 	%f1578, [%rd168+12];
	ld.global.f32 	%f1579, [%rd168+16];
	setp.leu.f32 	%p782, %f522, %f1576;
	setp.geu.f32 	%p783, %f1576, %f1577;
	setp.leu.f32 	%p784, %f1577, %f1578;
	or.pred  	%p785, %p782, %p784;
	or.pred  	%p786, %p785, %p783;
	setp.geu.f32 	%p787, %f1578, %f1579;
	or.pred  	%p788, %p786, %p787;
	@%p788 bra 	$L__BB3_515;
	add.f32 	%f1580, %f522, %f1577;
	mul.f32 	%f1581, %f1580, 0f3F000000;
	mad.lo.s32 	%r1016, %r22, %r1246, %r22;
	add.s32 	%r1017, %r371, %r1016;
	mul.wide.s32 	%rd770, %r1017, 4;
	add.s64 	%rd771, %rd2, %rd770;
	st.global.f32 	[%rd771], %f1581;
	add.f32 	%f1582, %f1577, %f1579;
	mul.f32 	%f1583, %f1582, 0f3F000000;
	shl.b32 	%r1018, %r22, 1;
	add.s32 	%r1019, %r1017, %r1018;
	mul.wide.s32 	%rd772, %r1019, 4;
	add.s64 	%rd773, %rd2, %rd772;
	st.global.f32 	[%rd773], %f1583;
$L__BB3_515:
	ld.global.f32 	%f1584, [%rd168+20];
	setp.leu.f32 	%p789, %f1576, %f1577;
	setp.geu.f32 	%p790, %f1577, %f1578;
	setp.leu.f32 	%p791, %f1578, %f1579;
	or.pred  	%p792, %p789, %p791;
	or.pred  	%p793, %p792, %p790;
	setp.geu.f32 	%p794, %f1579, %f1584;
	or.pred  	%p795, %p793, %p794;
	@%p795 bra 	$L__BB3_517;
	add.f32 	%f1585, %f1576, %f1578;
	mul.f32 	%f1586, %f1585, 0f3F000000;
	mad.lo.s32 	%r1020, %r22, %r1247, %r371;
	mul.wide.s32 	%rd774, %r1020, 4;
	add.s64 	%rd775, %rd2, %rd774;
	st.global.f32 	[%rd775], %f1586;
	add.f32 	%f1587, %f1578, %f1584;
	mul.f32 	%f1588, %f1587, 0f3F000000;
	shl.b32 	%r1021, %r22, 1;
	add.s32 	%r1022, %r1020, %r1021;
	mul.wide.s32 	%rd776, %r1022, 4;
	add.s64 	%rd777, %rd2, %rd776;
	st.global.f32 	[%rd777], %f1588;
$L__BB3_517:
	setp.eq.s32 	%p796, %r29, 0;
	@%p796 bra 	$L__BB3_520;
	mul.wide.u32 	%rd778, %r1247, 4;
	add.s64 	%rd779, %rd17, %rd778;
	ld.global.f32 	%f528, [%rd779];
	ld.global.f32 	%f1589, [%rd779+4];
	ld.global.f32 	%f1591, [%rd779+8];
	ld.global.f32 	%f1592, [%rd779+12];
	ld.global.f32 	%f1594, [%rd779+16];
	setp.leu.f32 	%p797, %f528, %f1589;
	setp.geu.f32 	%p798, %f1589, %f1591;
	setp.leu.f32 	%p799, %f1591, %f1592;
	or.pred  	%p800, %p797, %p799;
	or.pred  	%p801, %p800, %p798;
	setp.geu.f32 	%p802, %f1592, %f1594;
	or.pred  	%p803, %p801, %p802;
	@%p803 bra 	$L__BB3_520;
	add.f32 	%f1595, %f528, %f1591;
	mul.f32 	%f1596, %f1595, 0f3F000000;
	mad.lo.s32 	%r1026, %r22, %r1247, %r22;
	add.s32 	%r1027, %r371, %r1026;
	mul.wide.s32 	%rd780, %r1027, 4;
	add.s64 	%rd781, %rd2, %rd780;
	st.global.f32 	[%rd781], %f1596;
	add.f32 	%f1597, %f1591, %f1594;
	mul.f32 	%f1598, %f1597, 0f3F000000;
	shl.b32 	%r1028, %r22, 1;
	add.s32 	%r1029, %r1027, %r1028;
	mul.wide.s32 	%rd782, %r1029, 4;
	add.s64 	%rd783, %rd2, %rd782;
	st.global.f32 	[%rd783], %f1598;
$L__BB3_520:
	add.s32 	%r1032, %r1032, 1;
	setp.ne.s32 	%p804, %r1032, %r522;
	@%p804 bra 	$L__BB3_4;
$L__BB3_521:
	ret;
$L__BB3_522:
	setp.eq.s32 	%p694, %r37, 0;
	@%p694 bra 	$L__BB3_540;
	setp.lt.u32 	%p695, %r1167, 4;
	mul.wide.s32 	%rd701, %r1167, 4;
	add.s64 	%rd95, %rd11, %rd701;
	add.s64 	%rd96, %rd12, %rd701;
	mul.wide.u32 	%rd702, %r1167, 4;
	add.s64 	%rd97, %rd18, %rd702;
	@%p695 bra 	$L__BB3_527;
	setp.gt.s32 	%p696, %r1167, %r18;
	@%p696 bra 	$L__BB3_526;
	ld.global.f32 	%f1409, [%rd95+-16];
	ld.global.f32 	%f1410, [%rd96+-16];
	setp.ge.f32 	%p697, %f1409, %f1410;
	selp.f32 	%f1411, %f1409, %f1410, %p697;
	st.global.f32 	[%rd97], %f1411;
	bra.uni 	$L__BB3_528;
$L__BB3_526:
	ld.global.f32 	%f1412, [%rd16];
	ld.global.f32 	%f1413, [%rd21];
	setp.ge.f32 	%p698, %f1412, %f1413;
	selp.f32 	%f1414, %f1412, %f1413, %p698;
	st.global.f32 	[%rd97], %f1414;
	bra.uni 	$L__BB3_528;
$L__BB3_527:
	ld.global.f32 	%f1415, [%rd11];
	ld.global.f32 	%f1416, [%rd12];
	setp.ge.f32 	%p699, %f1415, %f1416;
	selp.f32 	%f1417, %f1415, %f1416, %p699;
	st.global.f32 	[%rd97], %f1417;
$L__BB3_528:
	setp.eq.s32 	%p700, %r37, 1;
	@%p700 bra 	$L__BB3_540;
	setp.lt.u32 	%p701, %r1167, 3;
	@%p701 bra 	$L__BB3_533;
	add.s32 	%r973, %r1167, 1;
	setp.gt.s32 	%p702, %r973, %r18;
	@%p702 bra 	$L__BB3_532;
	ld.global.f32 	%f1418, [%rd95+-12];
	ld.global.f32 	%f1419, [%rd96+-12];
	setp.ge.f32 	%p703, %f1418, %f1419;
	selp.f32 	%f1420, %f1418, %f1419, %p703;
	st.global.f32 	[%rd97+4], %f1420;
	bra.uni 	$L__BB3_534;
$L__BB3_532:
	ld.global.f32 	%f1421, [%rd16];
	ld.global.f32 	%f1422, [%rd21];
	setp.ge.f32 	%p704, %f1421, %f1422;
	selp.f32 	%f1423, %f1421, %f1422, %p704;
	st.global.f32 	[%rd97+4], %f1423;
	bra.uni 	$L__BB3_534;
$L__BB3_533:
	ld.global.f32 	%f1424, [%rd11];
	ld.global.f32 	%f1425, [%rd12];
	setp.ge.f32 	%p705, %f1424, %f1425;
	selp.f32 	%f1426, %f1424, %f1425, %p705;
	st.global.f32 	[%rd97+4], %f1426;
$L__BB3_534:
	setp.eq.s32 	%p706, %r37, 2;
	@%p706 bra 	$L__BB3_540;
	setp.lt.u32 	%p707, %r1167, 2;
	@%p707 bra 	$L__BB3_539;
	add.s32 	%r974, %r1167, 2;
	setp.gt.s32 	%p708, %r974, %r18;
	@%p708 bra 	$L__BB3_538;
	add.s32 	%r975, %r1167, -2;
	mul.wide.s32 	%rd703, %r975, 4;
	add.s64 	%rd704, %rd11, %rd703;
	ld.global.f32 	%f1427, [%rd704];
	add.s64 	%rd705, %rd12, %rd703;
	ld.global.f32 	%f1428, [%rd705];
	setp.ge.f32 	%p709, %f1427, %f1428;
	selp.f32 	%f1429, %f1427, %f1428, %p709;
	st.global.f32 	[%rd97+8], %f1429;
	bra.uni 	$L__BB3_540;
$L__BB3_538:
	ld.global.f32 	%f1430, [%rd16];
	ld.global.f32 	%f1431, [%rd21];
	setp.ge.f32 	%p710, %f1430, %f1431;
	selp.f32 	%f1432, %f1430, %f1431, %p710;
	st.global.f32 	[%rd97+8], %f1432;
	bra.uni 	$L__BB3_540;
$L__BB3_539:
	ld.global.f32 	%f1433, [%rd11];
	ld.global.f32 	%f1434, [%rd12];
	setp.ge.f32 	%p711, %f1433, %f1434;
	selp.f32 	%f1435, %f1433, %f1434, %p711;
	st.global.f32 	[%rd97+8], %f1435;
$L__BB3_540:
	mov.f32 	%f1717, 0f00000000;
	@%p11 bra 	$L__BB3_486;
	setp.eq.s32 	%p713, %r16, 0;
	mov.b32 	%r1169, 0;
	@%p713 bra 	$L__BB3_544;
	mov.b32 	%r1170, 0;
$L__BB3_543:
	mul.wide.u32 	%rd706, %r1170, 4;
	add.s64 	%rd707, %rd18, %rd706;
	ld.global.f32 	%f1437, [%rd707];
	cvt.f64.f32 	%fd213, %f1437;
	fma.rn.f64 	%fd214, %fd213, 0dBF7646FEC2125EA7, 0d0000000000000000;
	cvt.rn.f32.f64 	%f1438, %fd214;
	ld.global.f32 	%f1439, [%rd707+4];
	cvt.f64.f32 	%fd215, %f1439;
	cvt.f64.f32 	%fd216, %f1438;
	fma.rn.f64 	%fd217, %fd215, 0d3FA646E7451E1742, %fd216;
	cvt.rn.f32.f64 	%f1440, %fd217;
	add.s32 	%r1170, %r1170, 2;
	ld.global.f32 	%f1441, [%rd707+8];
	cvt.f64.f32 	%fd218, %f1441;
	cvt.f64.f32 	%fd219, %f1440;
	fma.rn.f64 	%fd220, %fd218, 0dBFC37E34B945308C, %fd219;
	cvt.rn.f32.f64 	%f1442, %fd220;
	ld.global.f32 	%f1443, [%rd707+12];
	cvt.f64.f32 	%fd221, %f1443;
	cvt.f64.f32 	%fd222, %f1442;
	fma.rn.f64 	%fd223, %fd221, 0d3FD37E52157689CA, %fd222;
	cvt.rn.f32.f64 	%f1444, %fd223;
	ld.global.f32 	%f1445, [%rd707+16];
	cvt.f64.f32 	%fd224, %f1445;
	cvt.f64.f32 	%fd225, %f1444;
	fma.rn.f64 	%fd226, %fd224, 0d3FE3D109070FBEBA, %fd225;
	cvt.rn.f32.f64 	%f1446, %fd226;
	ld.global.f32 	%f1447, [%rd707+20];
	cvt.f64.f32 	%fd227, %f1447;
	cvt.f64.f32 	%fd228, %f1446;
	fma.rn.f64 	%fd229, %fd227, 0d3FD37E52157689CA, %fd228;
	cvt.rn.f32.f64 	%f1448, %fd229;
	ld.global.f32 	%f1449, [%rd707+24];
	cvt.f64.f32 	%fd230, %f1449;
	cvt.f64.f32 	%fd231, %f1448;
	fma.rn.f64 	%fd232, %fd230, 0dBFC37E34B945308C, %fd231;
	cvt.rn.f32.f64 	%f1450, %fd232;
	ld.global.f32 	%f1451, [%rd707+28];
	cvt.f64.f32 	%fd233, %f1451;
	cvt.f64.f32 	%fd234, %f1450;
	fma.rn.f64 	%fd235, %fd233, 0d3FA646E7451E1742, %fd234;
	cvt.rn.f32.f64 	%f1452, %fd235;
	ld.global.f32 	%f1453, [%rd707+32];
	cvt.f64.f32 	%fd236, %f1453;
	cvt.f64.f32 	%fd237, %f1452;
	fma.rn.f64 	%fd238, %fd236, 0dBF7646FEC2125EA7, %fd237;
	cvt.rn.f32.f64 	%f1454, %fd238;
	add.s64 	%rd708, %rd12, %rd706;
	st.global.f32 	[%rd708], %f1454;
	ld.global.f32 	%f1455, [%rd707+4];
	cvt.f64.f32 	%fd239, %f1455;
	fma.rn.f64 	%fd240, %fd239, 0dBF7646FEC2125EA7, 0d0000000000000000;
	cvt.rn.f32.f64 	%f1456, %fd240;
	ld.global.f32 	%f1457, [%rd707+8];
	cvt.f64.f32 	%fd241, %f1457;
	cvt.f64.f32 	%fd242, %f1456;
	fma.rn.f64 	%fd243, %fd241, 0d3FA646E7451E1742, %fd242;
	cvt.rn.f32.f64 	%f1458, %fd243;
	ld.global.f32 	%f1459, [%rd707+12];
	cvt.f64.f32 	%fd244, %f1459;
	cvt.f64.f32 	%fd245, %f1458;
	fma.rn.f64 	%fd246, %fd244, 0dBFC37E34B945308C, %fd245;
	cvt.rn.f32.f64 	%f1460, %fd246;
	ld.global.f32 	%f1461, [%rd707+16];
	cvt.f64.f32 	%fd247, %f1461;
	cvt.f64.f32 	%fd248, %f1460;
	fma.rn.f64 	%fd249, %fd247, 0d3FD37E52157689CA, %fd248;
	cvt.rn.f32.f64 	%f1462, %fd249;
	ld.global.f32 	%f1463, [%rd707+20];
	cvt.f64.f32 	%fd250, %f1463;
	cvt.f64.f32 	%fd251, %f1462;
	fma.rn.f64 	%fd252, %fd250, 0d3FE3D109070FBEBA, %fd251;
	cvt.rn.f32.f64 	%f1464, %fd252;
	ld.global.f32 	%f1465, [%rd707+24];
	cvt.f64.f32 	%fd253, %f1465;
	cvt.f64.f32 	%fd254, %f1464;
	fma.rn.f64 	%fd255, %fd253, 0d3FD37E52157689CA, %fd254;
	cvt.rn.f32.f64 	%f1466, %fd255;
	ld.global.f32 	%f1467, [%rd707+28];
	cvt.f64.f32 	%fd256, %f1467;
	cvt.f64.f32 	%fd257, %f1466;
	fma.rn.f64 	%fd258, %fd256, 0dBFC37E34B945308C, %fd257;
	cvt.rn.f32.f64 	%f1468, %fd258;
	ld.global.f32 	%f1469, [%rd707+32];
	cvt.f64.f32 	%fd259, %f1469;
	cvt.f64.f32 	%fd260, %f1468;
	fma.rn.f64 	%fd261, %fd259, 0d3FA646E7451E1742, %fd260;
	cvt.rn.f32.f64 	%f1470, %fd261;
	ld.global.f32 	%f1471, [%rd707+36];
	cvt.f64.f32 	%fd262, %f1471;
	cvt.f64.f32 	%fd263, %f1470;
	fma.rn.f64 	%fd264, %fd262, 0dBF7646FEC2125EA7, %fd263;
	cvt.rn.f32.f64 	%f1472, %fd264;
	st.global.f32 	[%rd708+4], %f1472;
	setp.eq.s32 	%p714, %r1170, %r35;
	mov.u32 	%r1169, %r35;
	@%p714 bra 	$L__BB3_544;
	bra.uni 	$L__BB3_543;
$L__BB3_544:
	setp.eq.s32 	%p715, %r29, 0;
	@%p715 bra 	$L__BB3_546;
	mul.wide.u32 	%rd709, %r1169, 4;
	add.s64 	%rd710, %rd18, %rd709;
	ld.global.f32 	%f1473, [%rd710];
	cvt.f64.f32 	%fd265, %f1473;
	fma.rn.f64 	%fd266, %fd265, 0dBF7646FEC2125EA7, 0d0000000000000000;
	cvt.rn.f32.f64 	%f1474, %fd266;
	ld.global.f32 	%f1475, [%rd710+4];
	cvt.f64.f32 	%fd267, %f1475;
	cvt.f64.f32 	%fd268, %f1474;
	fma.rn.f64 	%fd269, %fd267, 0d3FA646E7451E1742, %fd268;
	cvt.rn.f32.f64 	%f1476, %fd269;
	ld.global.f32 	%f1477, [%rd710+8];
	cvt.f64.f32 	%fd270, %f1477;
	cvt.f64.f32 	%fd271, %f1476;
	fma.rn.f64 	%fd272, %fd270, 0dBFC37E34B945308C, %fd271;
	cvt.rn.f32.f64 	%f1478, %fd272;
	ld.global.f32 	%f1479, [%rd710+12];
	cvt.f64.f32 	%fd273, %f1479;
	cvt.f64.f32 	%fd274, %f1478;
	fma.rn.f64 	%fd275, %fd273, 0d3FD37E52157689CA, %fd274;
	cvt.rn.f32.f64 	%f1480, %fd275;
	ld.global.f32 	%f1481, [%rd710+16];
	cvt.f64.f32 	%fd276, %f1481;
	cvt.f64.f32 	%fd277, %f1480;
	fma.rn.f64 	%fd278, %fd276, 0d3FE3D109070FBEBA, %fd277;
	cvt.rn.f32.f64 	%f1482, %fd278;
	ld.global.f32 	%f1483, [%rd710+20];
	cvt.f64.f32 	%fd279, %f1483;
	cvt.f64.f32 	%fd280, %f1482;
	fma.rn.f64 	%fd281, %fd279, 0d3FD37E52157689CA, %fd280;
	cvt.rn.f32.f64 	%f1484, %fd281;
	ld.global.f32 	%f1485, [%rd710+24];
	cvt.f64.f32 	%fd282, %f1485;
	cvt.f64.f32 	%fd283, %f1484;
	fma.rn.f64 	%fd284, %fd282, 0dBFC37E34B945308C, %fd283;
	cvt.rn.f32.f64 	%f1486, %fd284;
	ld.global.f32 	%f1487, [%rd710+28];
	cvt.f64.f32 	%fd285, %f1487;
	cvt.f64.f32 	%fd286, %f1486;
	fma.rn.f64 	%fd287, %fd285, 0d3FA646E7451E1742, %fd286;
	cvt.rn.f32.f64 	%f1488, %fd287;
	ld.global.f32 	%f1489, [%rd710+32];
	cvt.f64.f32 	%fd288, %f1489;
	cvt.f64.f32 	%fd289, %f1488;
	fma.rn.f64 	%fd290, %fd288, 0dBF7646FEC2125EA7, %fd289;
	cvt.rn.f32.f64 	%f1490, %fd290;
	add.s64 	%rd711, %rd12, %rd709;
	st.global.f32 	[%rd711], %f1490;
$L__BB3_546:
	setp.lt.u32 	%p716, %r16, 7;
	mov.f32 	%f1717, 0f00000000;
	mov.b32 	%r1160, 0;
	@%p716 bra 	$L__BB3_457;
	mov.f32 	%f1717, 0f00000000;
	mov.b32 	%r1171, 0;
$L__BB3_548:
	.pragma "nounroll";
	mul.wide.u32 	%rd712, %r1171, 4;
	add.s64 	%rd101, %rd11, %rd712;
	ld.global.f32 	%f262, [%rd101];
	add.s64 	%rd102, %rd12, %rd712;
	ld.global.f32 	%f263, [%rd102];
	sub.f32 	%f264, %f262, %f263;
	setp.ltu.f32 	%p717, %f264, 0f00000000;
	add.s64 	%rd103, %rd19, %rd712;
	@%p717 bra 	$L__BB3_569;
	ld.global.f32 	%f1494, [%rd103];
	mul.f32 	%f1720, %f1494, %f264;
	bra.uni 	$L__BB3_570;
$L__BB3_550:
	setp.le.s32 	%p674, %r1168, %r18;
	@%p674 bra 	$L__BB3_552;
	ld.global.f32 	%f1376, [%rd16];
	ld.global.f32 	%f1377, [%rd21];
	setp.ge.f32 	%p676, %f1376, %f1377;
	selp.f32 	%f1378, %f1376, %f1377, %p676;
	st.global.f32 	[%rd98], %f1378;
	bra.uni 	$L__BB3_553;
$L__BB3_552:
	ld.global.f32 	%f1373, [%rd99+-16];
	ld.global.f32 	%f1374, [%rd100+-16];
	setp.ge.f32 	%p675, %f1373, %f1374;
	selp.f32 	%f1375, %f1373, %f1374, %p675;
	st.global.f32 	[%rd98], %f1375;
$L__BB3_553:
	setp.eq.s32 	%p678, %r1168, 0;
	@%p678 bra 	$L__BB3_557;
	setp.ge.s32 	%p679, %r1168, %r18;
	@%p679 bra 	$L__BB3_556;
	ld.global.f32 	%f1385, [%rd99+-12];
	ld.global.f32 	%f1386, [%rd100+-12];
	setp.ge.f32 	%p681, %f1385, %f1386;
	selp.f32 	%f1387, %f1385, %f1386, %p681;
	st.global.f32 	[%rd98+4], %f1387;
	bra.uni 	$L__BB3_558;
$L__BB3_556:
	ld.global.f32 	%f1382, [%rd16];
	ld.global.f32 	%f1383, [%rd21];
	setp.ge.f32 	%p680, %f1382, %f1383;
	selp.f32 	%f1384, %f1382, %f1383, %p680;
	st.global.f32 	[%rd98+4], %f1384;
	bra.uni 	$L__BB3_558;
$L__BB3_557:
	ld.global.f32 	%f1388, [%rd11];
	ld.global.f32 	%f1389, [%rd12];
	setp.ge.f32 	%p682, %f1388, %f1389;
	selp.f32 	%f1390, %f1388, %f1389, %p682;
	st.global.f32 	[%rd98+4], %f1390;
$L__BB3_558:
	@%p678 bra 	$L__BB3_562;
	add.s32 	%r971, %r1168, 2;
	setp.gt.s32 	%p684, %r971, %r18;
	@%p684 bra 	$L__BB3_561;
	ld.global.f32 	%f1391, [%rd99+-8];
	ld.global.f32 	%f1392, [%rd100+-8];
	setp.ge.f32 	%p685, %f1391, %f1392;
	selp.f32 	%f1393, %f1391, %f1392, %p685;
	st.global.f32 	[%rd98+8], %f1393;
	bra.uni 	$L__BB3_563;
$L__BB3_561:
	ld.global.f32 	%f1394, [%rd16];
	ld.global.f32 	%f1395, [%rd21];
	setp.ge.f32 	%p686, %f1394, %f1395;
	selp.f32 	%f1396, %f1394, %f1395, %p686;
	st.global.f32 	[%rd98+8], %f1396;
	bra.uni 	$L__BB3_563;
$L__BB3_562:
	ld.global.f32 	%f1397, [%rd11];
	ld.global.f32 	%f1398, [%rd12];
	setp.ge.f32 	%p687, %f1397, %f1398;
	selp.f32 	%f1399, %f1397, %f1398, %p687;
	st.global.f32 	[%rd98+8], %f1399;
$L__BB3_563:
	@%p678 bra 	$L__BB3_567;
	setp.gt.s32 	%p689, %r1168, %r521;
	@%p689 bra 	$L__BB3_566;
	add.s32 	%r972, %r1168, -1;
	mul.wide.s32 	%rd698, %r972, 4;
	add.s64 	%rd699, %rd11, %rd698;
	ld.global.f32 	%f1400, [%rd699];
	add.s64 	%rd700, %rd12, %rd698;
	ld.global.f32 	%f1401, [%rd700];
	setp.ge.f32 	%p690, %f1400, %f1401;
	selp.f32 	%f1402, %f1400, %f1401, %p690;
	st.global.f32 	[%rd98+12], %f1402;
	bra.uni 	$L__BB3_568;
$L__BB3_566:
	ld.global.f32 	%f1403, [%rd16];
	ld.global.f32 	%f1404, [%rd21];
	setp.ge.f32 	%p691, %f1403, %f1404;
	selp.f32 	%f1405, %f1403, %f1404, %p691;
	st.global.f32 	[%rd98+12], %f1405;
	bra.uni 	$L__BB3_568;
$L__BB3_567:
	ld.global.f32 	%f1406, [%rd11];
	ld.global.f32 	%f1407, [%rd12];
	setp.ge.f32 	%p692, %f1406, %f1407;
	selp.f32 	%f1408, %f1406, %f1407, %p692;
	st.global.f32 	[%rd98+12], %f1408;
$L__BB3_568:
	add.s32 	%r1168, %r1168, 4;
	setp.eq.s32 	%p693, %r1168, %r38;
	mov.u32 	%r1167, %r38;
	@%p693 bra 	$L__BB3_522;
	bra.uni 	$L__BB3_455;
$L__BB3_569:
	ld.global.f32 	%f1495, [%rd103];
	sub.f32 	%f1496, %f263, %f262;
	mul.f32 	%f1720, %f1495, %f1496;
$L__BB3_570:
	add.f32 	%f268, %f1717, %f1720;
	ld.global.f32 	%f269, [%rd101+4];
	ld.global.f32 	%f270, [%rd102+4];
	sub.f32 	%f271, %f269, %f270;
	setp.ltu.f32 	%p718, %f271, 0f00000000;
	@%p718 bra 	$L__BB3_572;
	ld.global.f32 	%f1497, [%rd103+4];
	mul.f32 	%f1721, %f1497, %f271;
	bra.uni 	$L__BB3_573;
$L__BB3_572:
	ld.global.f32 	%f1498, [%rd103+4];
	sub.f32 	%f1499, %f270, %f269;
	mul.f32 	%f1721, %f1498, %f1499;
$L__BB3_573:
	add.f32 	%f275, %f268, %f1721;
	ld.global.f32 	%f276, [%rd101+8];
	ld.global.f32 	%f277, [%rd102+8];
	sub.f32 	%f278, %f276, %f277;
	setp.ltu.f32 	%p719, %f278, 0f00000000;
	@%p719 bra 	$L__BB3_575;
	ld.global.f32 	%f1500, [%rd103+8];
	mul.f32 	%f1722, %f1500, %f278;
	bra.uni 	$L__BB3_576;
$L__BB3_575:
	ld.global.f32 	%f1501, [%rd103+8];
	sub.f32 	%f1502, %f277, %f276;
	mul.f32 	%f1722, %f1501, %f1502;
$L__BB3_576:
	add.f32 	%f282, %f275, %f1722;
	ld.global.f32 	%f283, [%rd101+12];
	ld.global.f32 	%f284, [%rd102+12];
	sub.f32 	%f285, %f283, %f284;
	setp.ltu.f32 	%p720, %f285, 0f00000000;
	@%p720 bra 	$L__BB3_578;
	ld.global.f32 	%f1503, [%rd103+12];
	mul.f32 	%f1723, %f1503, %f285;
	bra.uni 	$L__BB3_579;
$L__BB3_578:
	ld.global.f32 	%f1504, [%rd103+12];
	sub.f32 	%f1505, %f284, %f283;
	mul.f32 	%f1723, %f1504, %f1505;
$L__BB3_579:
	add.f32 	%f289, %f282, %f1723;
	ld.global.f32 	%f290, [%rd101+16];
	ld.global.f32 	%f291, [%rd102+16];
	sub.f32 	%f292, %f290, %f291;
	setp.ltu.f32 	%p721, %f292, 0f00000000;
	@%p721 bra 	$L__BB3_581;
	ld.global.f32 	%f1506, [%rd103+16];
	mul.f32 	%f1724, %f1506, %f292;
	bra.uni 	$L__BB3_582;
$L__BB3_581:
	ld.global.f32 	%f1507, [%rd103+16];
	sub.f32 	%f1508, %f291, %f290;
	mul.f32 	%f1724, %f1507, %f1508;
$L__BB3_582:
	add.f32 	%f296, %f289, %f1724;
	ld.global.f32 	%f297, [%rd101+20];
	ld.global.f32 	%f298, [%rd102+20];
	sub.f32 	%f299, %f297, %f298;
	setp.ltu.f32 	%p722, %f299, 0f00000000;
	@%p722 bra 	$L__BB3_584;
	ld.global.f32 	%f1509, [%rd103+20];
	mul.f32 	%f1725, %f1509, %f299;
	bra.uni 	$L__BB3_585;
$L__BB3_584:
	ld.global.f32 	%f1510, [%rd103+20];
	sub.f32 	%f1511, %f298, %f297;
	mul.f32 	%f1725, %f1510, %f1511;
$L__BB3_585:
	add.f32 	%f303, %f296, %f1725;
	ld.global.f32 	%f304, [%rd101+24];
	ld.global.f32 	%f305, [%rd102+24];
	sub.f32 	%f306, %f304, %f305;
	setp.ltu.f32 	%p723, %f306, 0f00000000;
	@%p723 bra 	$L__BB3_587;
	ld.global.f32 	%f1512, [%rd103+24];
	mul.f32 	%f1726, %f1512, %f306;
	bra.uni 	$L__BB3_588;
$L__BB3_587:
	ld.global.f32 	%f1513, [%rd103+24];
	sub.f32 	%f1514, %f305, %f304;
	mul.f32 	%f1726, %f1513, %f1514;
$L__BB3_588:
	add.f32 	%f310, %f303, %f1726;
	ld.global.f32 	%f311, [%rd101+28];
	ld.global.f32 	%f312, [%rd102+28];
	sub.f32 	%f313, %f311, %f312;
	setp.ltu.f32 	%p724, %f313, 0f00000000;
	@%p724 bra 	$L__BB3_590;
	ld.global.f32 	%f1515, [%rd103+28];
	mul.f32 	%f1727, %f1515, %f313;
	bra.uni 	$L__BB3_591;
$L__BB3_590:
	ld.global.f32 	%f1516, [%rd103+28];
	sub.f32 	%f1517, %f312, %f311;
	mul.f32 	%f1727, %f1516, %f1517;
$L__BB3_591:
	add.f32 	%f1717, %f310, %f1727;
	add.s32 	%r1171, %r1171, 8;
	setp.eq.s32 	%p725, %r1171, %r28;
	mov.u32 	%r1160, %r28;
	@%p725 bra 	$L__BB3_457;
	bra.uni 	$L__BB3_548;
$L__BB3_592:
	not.pred 	%p189, %p1;
	@%p189 bra 	$L__BB3_660;
	setp.lt.u32 	%p190, %r16, 7;
	mul.lo.s32 	%r377, %r1032, %r521;
	mov.b32 	%r1183, 0;
	mov.u32 	%r1188, %r1183;
	@%p190 bra 	$L__BB3_596;
	mov.b32 	%r1177, 0;
	mov.u32 	%r1188, %r1177;
$L__BB3_595:
	.pragma "nounroll";
	add.s32 	%r709, %r1177, %r377;
	mad.lo.s32 	%r710, %r709, %r9, %r8;
	mad.lo.s32 	%r711, %r710, %r519, %r1;
	mul.wide.s32 	%rd369, %r711, 4;
	add.s64 	%rd370, %rd4, %rd369;
	ld.global.nc.f32 	%f659, [%rd370];
	setp.eq.f32 	%p191, %f659, 0f40000000;
	selp.u32 	%r712, 1, 0, %p191;
	add.s32 	%r713, %r1188, %r712;
	mul.wide.s32 	%rd371, %r14, 4;
	add.s64 	%rd372, %rd370, %rd371;
	ld.global.nc.f32 	%f660, [%rd372];
	setp.eq.f32 	%p192, %f660, 0f40000000;
	selp.u32 	%r714, 1, 0, %p192;
	add.s32 	%r715, %r713, %r714;
	add.s64 	%rd373, %rd372, %rd371;
	ld.global.nc.f32 	%f661, [%rd373];
	setp.eq.f32 	%p193, %f661, 0f40000000;
	selp.u32 	%r716, 1, 0, %p193;
	add.s32 	%r717, %r715, %r716;
	add.s64 	%rd374, %rd373, %rd371;
	ld.global.nc.f32 	%f662, [%rd374];
	setp.eq.f32 	%p194, %f662, 0f40000000;
	selp.u32 	%r718, 1, 0, %p194;
	add.s32 	%r719, %r717, %r718;
	add.s64 	%rd375, %rd374, %rd371;
	ld.global.nc.f32 	%f663, [%rd375];
	setp.eq.f32 	%p195, %f663, 0f40000000;
	selp.u32 	%r720, 1, 0, %p195;
	add.s32 	%r721, %r719, %r720;
	add.s64 	%rd376, %rd375, %rd371;
	ld.global.nc.f32 	%f664, [%rd376];
	setp.eq.f32 	%p196, %f664, 0f40000000;
	selp.u32 	%r722, 1, 0, %p196;
	add.s32 	%r723, %r721, %r722;
	add.s64 	%rd377, %rd376, %rd371;
	ld.global.nc.f32 	%f665, [%rd377];
	setp.eq.f32 	%p197, %f665, 0f40000000;
	selp.u32 	%r724, 1, 0, %p197;
	add.s32 	%r725, %r723, %r724;
	add.s64 	%rd378, %rd377, %rd371;
	ld.global.nc.f32 	%f666, [%rd378];
	setp.eq.f32 	%p198, %f666, 0f40000000;
	selp.u32 	%r726, 1, 0, %p198;
	add.s32 	%r1188, %r725, %r726;
	add.s32 	%r1177, %r1177, 8;
	setp.ne.s32 	%p199, %r1177, %r28;
	mov.u32 	%r1183, %r28;
	@%p199 bra 	$L__BB3_595;
$L__BB3_596:
	setp.eq.s32 	%p200, %r23, 0;
	@%p200 bra 	$L__BB3_604;
	setp.lt.u32 	%p201, %r24, 3;
	@%p201 bra 	$L__BB3_599;
	add.s32 	%r728, %r1183, %r377;
	mad.lo.s32 	%r729, %r728, %r9, %r8;
	mad.lo.s32 	%r730, %r729, %r519, %r1;
	mul.wide.s32 	%rd379, %r730, 4;
	add.s64 	%rd380, %rd4, %rd379;
	ld.global.nc.f32 	%f667, [%rd380];
	setp.eq.f32 	%p202, %f667, 0f40000000;
	selp.u32 	%r731, 1, 0, %p202;
	add.s32 	%r732, %r1188, %r731;
	mul.wide.s32 	%rd381, %r14, 4;
	add.s64 	%rd382, %rd380, %rd381;
	ld.global.nc.f32 	%f668, [%rd382];
	setp.eq.f32 	%p203, %f668, 0f40000000;
	selp.u32 	%r733, 1, 0, %p203;
	add.s32 	%r734, %r732, %r733;
	add.s64 	%rd383, %rd382, %rd381;
	ld.global.nc.f32 	%f669, [%rd383];
	setp.eq.f32 	%p204, %f669, 0f40000000;
	selp.u32 	%r735, 1, 0, %p204;
	add.s32 	%r736, %r734, %r735;
	add.s64 	%rd384, %rd383, %rd381;
	ld.global.nc.f32 	%f670, [%rd384];
	setp.eq.f32 	%p205, %f670, 0f40000000;
	selp.u32 	%r737, 1, 0, %p205;
	add.s32 	%r1188, %r736, %r737;
	add.s32 	%r1183, %r1183, 4;
$L__BB3_599:
	setp.eq.s32 	%p206, %r25, 0;
	@%p206 bra 	$L__BB3_604;
	setp.eq.s32 	%p207, %r26, 0;
	@%p207 bra 	$L__BB3_602;
	add.s32 	%r739, %r1183, %r377;
	mad.lo.s32 	%r740, %r739, %r9, %r8;
	mad.lo.s32 	%r741, %r740, %r519, %r1;
	mul.wide.s32 	%rd385, %r741, 4;
	add.s64 	%rd386, %rd4, %rd385;
	ld.global.nc.f32 	%f671, [%rd386];
	setp.eq.f32 	%p208, %f671, 0f40000000;
	selp.u32 	%r742, 1, 0, %p208;
	add.s32 	%r743, %r1188, %r742;
	mul.wide.s32 	%rd387, %r14, 4;
	add.s64 	%rd388, %rd386, %rd387;
	ld.global.nc.f32 	%f672, [%rd388];
	setp.eq.f32 	%p209, %f672, 0f40000000;
	selp.u32 	%r744, 1, 0, %p209;
	add.s32 	%r1188, %r743, %r744;
	add.s32 	%r1183, %r1183, 2;
$L__BB3_602:
	setp.eq.s32 	%p210, %r29, 0;
	@%p210 bra 	$L__BB3_604;
	add.s32 	%r745, %r1183, %r377;
	mad.lo.s32 	%r746, %r745, %r9, %r8;
	mad.lo.s32 	%r747, %r746, %r519, %r1;
	mul.wide.s32 	%rd389, %r747, 4;
	add.s64 	%rd390, %rd4, %rd389;
	ld.global.nc.f32 	%f673, [%rd390];
	setp.eq.f32 	%p211, %f673, 0f40000000;
	selp.u32 	%r748, 1, 0, %p211;
	add.s32 	%r1188, %r1188, %r748;
$L__BB3_604:
	setp.eq.s32 	%p212, %r1188, 0;
	@%p212 bra 	$L__BB3_660;
	mov.f32 	%f1733, 0f00000000;
	mov.b32 	%r1189, 0;
	mov.u32 	%r1191, %r1189;
$L__BB3_606:
	mul.lo.s32 	%r750, %r1189, %r521;
	mad.lo.s32 	%r751, %r750, %r9, %r8;
	mad.lo.s32 	%r399, %r751, %r519, %r1;
	mul.wide.s32 	%rd391, %r399, 4;
	add.s64 	%rd105, %rd4, %rd391;
	ld.global.nc.f32 	%f675, [%rd105];
	setp.neu.f32 	%p213, %f675, 0f00000000;
	setp.neu.f32 	%p214, %f675, 0f3F800000;
	and.pred  	%p215, %p213, %p214;
	@%p215 bra 	$L__BB3_608;
	add.s32 	%r1191, %r1191, 1;
	mul.wide.s32 	%rd392, %r399, 4;
	add.s64 	%rd393, %rd3, %rd392;
	ld.global.nc.f32 	%f676, [%rd393];
	add.f32 	%f1733, %f1733, %f676;
$L__BB3_608:
	add.s32 	%r402, %r399, %r14;
	mul.wide.s32 	%rd106, %r14, 4;
	add.s64 	%rd107, %rd105, %rd106;
	ld.global.nc.f32 	%f677, [%rd107];
	setp.neu.f32 	%p216, %f677, 0f00000000;
	setp.neu.f32 	%p217, %f677, 0f3F800000;
	and.pred  	%p218, %p216, %p217;
	@%p218 bra 	$L__BB3_610;
	add.s32 	%r1191, %r1191, 1;
	mul.wide.s32 	%rd394, %r402, 4;
	add.s64 	%rd395, %rd3, %rd394;
	ld.global.nc.f32 	%f678, [%rd395];
	add.f32 	%f1733, %f1733, %f678;
$L__BB3_610:
	add.s32 	%r405, %r402, %r14;
	add.s64 	%rd108, %rd107, %rd106;
	ld.global.nc.f32 	%f679, [%rd108];
	setp.neu.f32 	%p219, %f679, 0f00000000;
	setp.neu.f32 	%p220, %f679, 0f3F800000;
	and.pred  	%p221, %p219, %p220;
	@%p221 bra 	$L__BB3_612;
	add.s32 	%r1191, %r1191, 1;
	mul.wide.s32 	%rd396, %r405, 4;
	add.s64 	%rd397, %rd3, %rd396;
	ld.global.nc.f32 	%f680, [%rd397];
	add.f32 	%f1733, %f1733, %f680;
$L__BB3_612:
	add.s32 	%r408, %r405, %r14;
	add.s64 	%rd109, %rd108, %rd106;
	ld.global.nc.f32 	%f681, [%rd109];
	setp.neu.f32 	%p222, %f681, 0f00000000;
	setp.neu.f32 	%p223, %f681, 0f3F800000;
	and.pred  	%p224, %p222, %p223;
	@%p224 bra 	$L__BB3_614;
	add.s32 	%r1191, %r1191, 1;
	mul.wide.s32 	%rd398, %r408, 4;
	add.s64 	%rd399, %rd3, %rd398;
	ld.global.nc.f32 	%f682, [%rd399];
	add.f32 	%f1733, %f1733, %f682;
$L__BB3_614:
	add.s32 	%r411, %r408, %r14;
	add.s64 	%rd110, %rd109, %rd106;
	ld.global.nc.f32 	%f683, [%rd110];
	setp.neu.f32 	%p225, %f683, 0f00000000;
	setp.neu.f32 	%p226, %f683, 0f3F800000;
	and.pred  	%p227, %p225, %p226;
	@%p227 bra 	$L__BB3_616;
	add.s32 	%r1191, %r1191, 1;
	mul.wide.s32 	%rd400, %r411, 4;
	add.s64 	%rd401, %rd3, %rd400;
	ld.global.nc.f32 	%f684, [%rd401];
	add.f32 	%f1733, %f1733, %f684;
$L__BB3_616:
	add.s64 	%rd402, %rd110, %rd106;
	ld.global.nc.f32 	%f685, [%rd402];
	setp.neu.f32 	%p228, %f685, 0f00000000;
	setp.neu.f32 	%p229, %f685, 0f3F800000;
	and.pred  	%p230, %p228, %p229;
	@%p230 bra 	$L__BB3_618;
	add.s32 	%r752, %r411, %r14;
	add.s32 	%r1191, %r1191, 1;
	mul.wide.s32 	%rd403, %r752, 4;
	add.s64 	%rd404, %rd3, %rd403;
	ld.global.nc.f32 	%f686, [%rd404];
	add.f32 	%f1733, %f1733, %f686;
$L__BB3_618:
	add.s32 	%r1189, %r1189, 1;
	setp.ne.s32 	%p231, %r1189, %r522;
	@%p231 bra 	$L__BB3_606;
	setp.eq.s32 	%p232, %r1191, 0;
	@%p232 bra 	$L__BB3_660;
	cvt.rn.f32.s32 	%f687, %r1191;
	div.rn.f32 	%f343, %f1733, %f687;
	mov.b32 	%r1199, 0;
	@%p190 bra 	$L__BB3_639;
	mov.b32 	%r1197, 0;
$L__BB3_622:
	.pragma "nounroll";
	add.s32 	%r755, %r1197, %r377;
	mad.lo.s32 	%r756, %r755, %r9, %r8;
	mad.lo.s32 	%r757, %r756, %r519, %r1;
	mul.wide.s32 	%rd405, %r757, 4;
	add.s64 	%rd111, %rd4, %rd405;
	ld.global.nc.f32 	%f688, [%rd111];
	setp.neu.f32 	%p234, %f688, 0f40000000;
	mul.wide.u32 	%rd406, %r1197, 4;
	add.s64 	%rd112, %rd11, %rd406;
	add.s64 	%rd113, %rd12, %rd406;
	@%p234 bra 	$L__BB3_624;
	st.global.f32 	[%rd112], %f343;
	st.global.f32 	[%rd113], %f343;
$L__BB3_624:
	add.s64 	%rd114, %rd111, %rd106;
	ld.global.nc.f32 	%f689, [%rd114];
	setp.neu.f32 	%p235, %f689, 0f40000000;
	@%p235 bra 	$L__BB3_626;
	st.global.f32 	[%rd112+4], %f343;
	st.global.f32 	[%rd113+4], %f343;
$L__BB3_626:
	add.s64 	%rd115, %rd114, %rd106;
	ld.global.nc.f32 	%f690, [%rd115];
	setp.neu.f32 	%p236, %f690, 0f40000000;
	@%p236 bra 	$L__BB3_628;
	st.global.f32 	[%rd112+8], %f343;
	st.global.f32 	[%rd113+8], %f343;
$L__BB3_628:
	add.s64 	%rd116, %rd115, %rd106;
	ld.global.nc.f32 	%f691, [%rd116];
	setp.neu.f32 	%p237, %f691, 0f40000000;
	@%p237 bra 	$L__BB3_630;
	st.global.f32 	[%rd112+12], %f343;
	st.global.f32 	[%rd113+12], %f343;
$L__BB3_630:
	add.s64 	%rd117, %rd116, %rd106;
	ld.global.nc.f32 	%f692, [%rd117];
	setp.neu.f32 	%p238, %f692, 0f40000000;
	@%p238 bra 	$L__BB3_632;
	st.global.f32 	[%rd112+16], %f343;
	st.global.f32 	[%rd113+16], %f343;
$L__BB3_632:
	add.s64 	%rd118, %rd117, %rd106;
	ld.global.nc.f32 	%f693, [%rd118];
	setp.neu.f32 	%p239, %f693, 0f40000000;
	@%p239 bra 	$L__BB3_634;
	st.global.f32 	[%rd112+20], %f343;
	st.global.f32 	[%rd113+20], %f343;
$L__BB3_634:
	add.s64 	%rd119, %rd118, %rd106;
	ld.global.nc.f32 	%f694, [%rd119];
	setp.neu.f32 	%p240, %f694, 0f40000000;
	@%p240 bra 	$L__BB3_636;
	st.global.f32 	[%rd112+24], %f343;
	st.global.f32 	[%rd113+24], %f343;
$L__BB3_636:
	add.s64 	%rd407, %rd119, %rd106;
	ld.global.nc.f32 	%f695, [%rd407];
	setp.neu.f32 	%p241, %f695, 0f40000000;
	@%p241 bra 	$L__BB3_638;
	st.global.f32 	[%rd112+28], %f343;
	st.global.f32 	[%rd113+28], %f343;
$L__BB3_638:
	add.s32 	%r1197, %r1197, 8;
	setp.ne.s32 	%p242, %r1197, %r28;
	mov.u32 	%r1199, %r28;
	@%p242 bra 	$L__BB3_622;
$L__BB3_639:
	@%p200 bra 	$L__BB3_660;
	setp.lt.u32 	%p244, %r24, 3;
	@%p244 bra 	$L__BB3_650;
	add.s32 	%r758, %r1199, %r377;
	mad.lo.s32 	%r759, %r758, %r9, %r8;
	mad.lo.s32 	%r760, %r759, %r519, %r1;
	mul.wide.s32 	%rd408, %r760, 4;
	add.s64 	%rd120, %rd4, %rd408;
	ld.global.nc.f32 	%f696, [%rd120];
	setp.neu.f32 	%p245, %f696, 0f40000000;
	@%p245 bra 	$L__BB3_643;
	mul.wide.u32 	%rd409, %r1199, 4;
	add.s64 	%rd410, %rd11, %rd409;
	st.global.f32 	[%rd410], %f343;
	add.s64 	%rd411, %rd12, %rd409;
	st.global.f32 	[%rd411], %f343;
$L__BB3_643:
	add.s64 	%rd121, %rd120, %rd106;
	ld.global.nc.f32 	%f697, [%rd121];
	setp.neu.f32 	%p246, %f697, 0f40000000;
	@%p246 bra 	$L__BB3_645;
	mul.wide.u32 	%rd412, %r1199, 4;
	add.s64 	%rd413, %rd11, %rd412;
	st.global.f32 	[%rd413+4], %f343;
	add.s64 	%rd414, %rd12, %rd412;
	st.global.f32 	[%rd414+4], %f343;
$L__BB3_645:
	add.s64 	%rd122, %rd121, %rd106;
	ld.global.nc.f32 	%f698, [%rd122];
	setp.neu.f32 	%p247, %f698, 0f40000000;
	@%p247 bra 	$L__BB3_647;
	mul.wide.u32 	%rd415, %r1199, 4;
	add.s64 	%rd416, %rd11, %rd415;
	st.global.f32 	[%rd416+8], %f343;
	add.s64 	%rd417, %rd12, %rd415;
	st.global.f32 	[%rd417+8], %f343;
$L__BB3_647:
	add.s64 	%rd418, %rd122, %rd106;
	ld.global.nc.f32 	%f699, [%rd418];
	setp.neu.f32 	%p248, %f699, 0f40000000;
	@%p248 bra 	$L__BB3_649;
	mul.wide.u32 	%rd419, %r1199, 4;
	add.s64 	%rd420, %rd11, %rd419;
	st.global.f32 	[%rd420+12], %f343;
	add.s64 	%rd421, %rd12, %rd419;
	st.global.f32 	[%rd421+12], %f343;
$L__BB3_649:
	add.s32 	%r1199, %r1199, 4;
$L__BB3_650:
	setp.eq.s32 	%p249, %r25, 0;
	@%p249 bra 	$L__BB3_660;
	setp.eq.s32 	%p250, %r26, 0;
	@%p250 bra 	$L__BB3_657;
	add.s32 	%r761, %r1199, %r377;
	mad.lo.s32 	%r762, %r761, %r9, %r8;
	mad.lo.s32 	%r763, %r762, %r519, %r1;
	mul.wide.s32 	%rd422, %r763, 4;
	add.s64 	%rd123, %rd4, %rd422;
	ld.global.nc.f32 	%f700, [%rd123];
	setp.neu.f32 	%p251, %f700, 0f40000000;
	@%p251 bra 	$L__BB3_654;
	mul.wide.u32 	%rd423, %r1199, 4;
	add.s64 	%rd424, %rd11, %rd423;
	st.global.f32 	[%rd424], %f343;
	add.s64 	%rd425, %rd12, %rd423;
	st.global.f32 	[%rd425], %f343;
$L__BB3_654:
	add.s64 	%rd426, %rd123, %rd106;
	ld.global.nc.f32 	%f701, [%rd426];
	setp.neu.f32 	%p252, %f701, 0f40000000;
	@%p252 bra 	$L__BB3_656;
	mul.wide.u32 	%rd427, %r1199, 4;
	add.s64 	%rd428, %rd11, %rd427;
	st.global.f32 	[%rd428+4], %f343;
	add.s64 	%rd429, %rd12, %rd427;
	st.global.f32 	[%rd429+4], %f343;
$L__BB3_656:
	add.s32 	%r1199, %r1199, 2;
$L__BB3_657:
	setp.eq.s32 	%p253, %r29, 0;
	@%p253 bra 	$L__BB3_660;
	add.s32 	%r764, %r1199, %r377;
	mad.lo.s32 	%r765, %r764, %r9, %r8;
	mad.lo.s32 	%r766, %r765, %r519, %r1;
	mul.wide.s32 	%rd430, %r766, 4;
	add.s64 	%rd431, %rd4, %rd430;
	ld.global.nc.f32 	%f702, [%rd431];
	setp.neu.f32 	%p254, %f702, 0f40000000;
	@%p254 bra 	$L__BB3_660;
	mul.wide.u32 	%rd432, %r1199, 4;
	add.s64 	%rd433, %rd11, %rd432;
	st.global.f32 	[%rd433], %f343;
	add.s64 	%rd434, %rd12, %rd432;
	st.global.f32 	[%rd434], %f343;
$L__BB3_660:
	mov.b32 	%r1203, 0;
	@%p11 bra 	$L__BB3_681;
	setp.lt.u32 	%p256, %r16, 3;
	mul.lo.s32 	%r424, %r1032, %r521;
	mov.b32 	%r1208, 0;
	mov.u32 	%r1203, %r1208;
	@%p256 bra 	$L__BB3_672;
	mov.b32 	%r1201, 0;
	mov.u32 	%r1203, %r1201;
$L__BB3_663:
	add.s32 	%r771, %r1201, %r424;
	mad.lo.s32 	%r772, %r771, %r9, %r8;
	mad.lo.s32 	%r773, %r772, %r519, %r1;
	mul.wide.s32 	%rd435, %r773, 4;
	add.s64 	%rd124, %rd4, %rd435;
	ld.global.nc.f32 	%f703, [%rd124];
	setp.gtu.f32 	%p257, %f703, 0f40000000;
	setp.eq.f32 	%p258, %f703, 0fBF800000;
	or.pred  	%p259, %p257, %p258;
	@%p259 bra 	$L__BB3_665;
	add.s32 	%r427, %r1203, 1;
	mul.wide.s32 	%rd436, %r1203, 4;
	add.s64 	%rd437, %rd14, %rd436;
	st.global.u32 	[%rd437], %r1201;
	mov.u32 	%r1203, %r427;
$L__BB3_665:
	mul.wide.s32 	%rd125, %r14, 4;
	add.s64 	%rd126, %rd124, %rd125;
	ld.global.nc.f32 	%f704, [%rd126];
	setp.gtu.f32 	%p260, %f704, 0f40000000;
	setp.eq.f32 	%p261, %f704, 0fBF800000;
	or.pred  	%p262, %p260, %p261;
	@%p262 bra 	$L__BB3_667;
	add.s32 	%r774, %r1201, 1;
	add.s32 	%r429, %r1203, 1;
	mul.wide.s32 	%rd438, %r1203, 4;
	add.s64 	%rd439, %rd14, %rd438;
	st.global.u32 	[%rd439], %r774;
	mov.u32 	%r1203, %r429;
$L__BB3_667:
	add.s64 	%rd127, %rd126, %rd125;
	ld.global.nc.f32 	%f705, [%rd127];
	setp.gtu.f32 	%p263, %f705, 0f40000000;
	setp.eq.f32 	%p264, %f705, 0fBF800000;
	or.pred  	%p265, %p263, %p264;
	@%p265 bra 	$L__BB3_669;
	add.s32 	%r775, %r1201, 2;
	add.s32 	%r431, %r1203, 1;
	mul.wide.s32 	%rd440, %r1203, 4;
	add.s64 	%rd441, %rd14, %rd440;
	st.global.u32 	[%rd441], %r775;
	mov.u32 	%r1203, %r431;
$L__BB3_669:
	add.s64 	%rd442, %rd127, %rd125;
	ld.global.nc.f32 	%f706, [%rd442];
	setp.gtu.f32 	%p266, %f706, 0f40000000;
	setp.eq.f32 	%p267, %f706, 0fBF800000;
	or.pred  	%p268, %p266, %p267;
	@%p268 bra 	$L__BB3_671;
	add.s32 	%r776, %r1201, 3;
	add.s32 	%r433, %r1203, 1;
	mul.wide.s32 	%rd443, %r1203, 4;
	add.s64 	%rd444, %rd14, %rd443;
	st.global.u32 	[%rd444], %r776;
	mov.u32 	%r1203, %r433;
$L__BB3_671:
	add.s32 	%r1201, %r1201, 4;
	setp.ne.s32 	%p269, %r1201, %r32;
	mov.u32 	%r1208, %r32;
	@%p269 bra 	$L__BB3_663;
$L__BB3_672:
	setp.eq.s32 	%p270, %r25, 0;
	@%p270 bra 	$L__BB3_681;
	add.s32 	%r777, %r1208, %r424;
	mad.lo.s32 	%r778, %r777, %r9, %r8;
	mad.lo.s32 	%r779, %r778, %r519, %r1;
	mul.wide.s32 	%rd445, %r779, 4;
	add.s64 	%rd128, %rd4, %rd445;
	ld.global.nc.f32 	%f707, [%rd128];
	setp.gtu.f32 	%p271, %f707, 0f40000000;
	setp.eq.f32 	%p272, %f707, 0fBF800000;
	or.pred  	%p273, %p271, %p272;
	@%p273 bra 	$L__BB3_675;
	add.s32 	%r439, %r1203, 1;
	mul.wide.s32 	%rd446, %r1203, 4;
	add.s64 	%rd447, %rd14, %rd446;
	st.global.u32 	[%rd447], %r1208;
	mov.u32 	%r1203, %r439;
$L__BB3_675:
	setp.eq.s32 	%p274, %r25, 1;
	@%p274 bra 	$L__BB3_681;
	mul.wide.s32 	%rd129, %r14, 4;
	add.s64 	%rd130, %rd128, %rd129;
	ld.global.nc.f32 	%f708, [%rd130];
	setp.gtu.f32 	%p275, %f708, 0f40000000;
	setp.eq.f32 	%p276, %f708, 0fBF800000;
	or.pred  	%p277, %p275, %p276;
	@%p277 bra 	$L__BB3_678;
	add.s32 	%r441, %r1203, 1;
	mul.wide.s32 	%rd448, %r1203, 4;
	add.s64 	%rd449, %rd14, %rd448;
	add.s32 	%r780, %r1208, 1;
	st.global.u32 	[%rd449], %r780;
	mov.u32 	%r1203, %r441;
$L__BB3_678:
	setp.eq.s32 	%p278, %r25, 2;
	@%p278 bra 	$L__BB3_681;
	add.s64 	%rd450, %rd130, %rd129;
	ld.global.nc.f32 	%f709, [%rd450];
	setp.gtu.f32 	%p279, %f709, 0f40000000;
	setp.eq.f32 	%p280, %f709, 0fBF800000;
	or.pred  	%p281, %p279, %p280;
	@%p281 bra 	$L__BB3_681;
	add.s32 	%r443, %r1203, 1;
	mul.wide.s32 	%rd451, %r1203, 4;
	add.s64 	%rd452, %rd14, %rd451;
	add.s32 	%r781, %r1208, 2;
	st.global.u32 	[%rd452], %r781;
	mov.u32 	%r1203, %r443;
$L__BB3_681:
	setp.ge.s32 	%p282, %r1203, %r521;
	setp.lt.s32 	%p283, %r1203, 2;
	or.pred  	%p284, %p282, %p283;
	@%p284 bra 	$L__BB3_703;
	add.s32 	%r782, %r1203, -1;
	mul.wide.u32 	%rd453, %r782, 4;
	add.s64 	%rd454, %rd14, %rd453;
	ld.global.u32 	%r445, [%rd454];
	setp.eq.s32 	%p285, %r445, %r16;
	@%p285 bra 	$L__BB3_684;
	mul.wide.s32 	%rd455, %r445, 4;
	add.s64 	%rd456, %rd11, %rd455;
	ld.global.f32 	%f710, [%rd456];
	add.s32 	%r783, %r1203, -2;
	mul.wide.u32 	%rd457, %r783, 4;
	add.s64 	%rd458, %rd14, %rd457;
	ld.global.u32 	%r784, [%rd458];
	mul.wide.s32 	%rd459, %r784, 4;
	add.s64 	%rd460, %rd11, %rd459;
	ld.global.f32 	%f711, [%rd460];
	sub.f32 	%f712, %f710, %f711;
	sub.s32 	%r785, %r445, %r784;
	cvt.rn.f32.s32 	%f713, %r785;
	div.rn.f32 	%f714, %f712, %f713;
	cvt.f64.f32 	%fd4, %f714;
	cvt.f64.f32 	%fd5, %f710;
	not.b32 	%r786, %r445;
	add.s32 	%r787, %r521, %r786;
	cvt.rn.f64.s32 	%fd6, %r787;
	fma.rn.f64 	%fd7, %fd4, %fd6, %fd5;
	cvt.rn.f32.f64 	%f715, %fd7;
	st.global.f32 	[%rd16], %f715;
	add.s32 	%r446, %r1203, 1;
	mul.wide.u32 	%rd461, %r1203, 4;
	add.s64 	%rd462, %rd14, %rd461;
	st.global.u32 	[%rd462], %r16;
	mov.u32 	%r1203, %r446;
$L__BB3_684:
	setp.ge.s32 	%p286, %r1203, %r521;
	ld.global.u32 	%r1222, [%rd14];
	@%p286 bra 	$L__BB3_695;
	add.s32 	%r449, %r1203, -1;
	mov.b32 	%r1217, 0;
	mov.u32 	%r1216, %r1222;
	bra.uni 	$L__BB3_691;
$L__BB3_686:
	setp.eq.s32 	%p290, %r459, 0;
	@%p290 bra 	$L__BB3_690;
	ld.global.f32 	%f732, [%rd133];
	ld.global.f32 	%f344, [%rd134];
	sub.f32 	%f733, %f732, %f344;
	div.rn.f32 	%f734, %f733, %f345;
	cvt.f64.f32 	%fd20, %f734;
	cvt.f64.f32 	%fd1, %f344;
	cvt.rn.f64.u32 	%fd21, %r1219;
	fma.rn.f64 	%fd22, %fd21, %fd20, %fd1;
	cvt.rn.f32.f64 	%f735, %fd22;
	mul.wide.s32 	%rd468, %r1219, 4;
	add.s64 	%rd131, %rd134, %rd468;
	st.global.f32 	[%rd131], %f735;
	setp.eq.s32 	%p291, %r459, 1;
	@%p291 bra 	$L__BB3_690;
	add.s32 	%r800, %r1219, 1;
	ld.global.f32 	%f736, [%rd133];
	sub.f32 	%f737, %f736, %f344;
	div.rn.f32 	%f738, %f737, %f345;
	cvt.f64.f32 	%fd23, %f738;
	cvt.rn.f64.u32 	%fd24, %r800;
	fma.rn.f64 	%fd25, %fd24, %fd23, %fd1;
	cvt.rn.f32.f64 	%f739, %fd25;
	st.global.f32 	[%rd131+4], %f739;
	setp.eq.s32 	%p292, %r459, 2;
	@%p292 bra 	$L__BB3_690;
	add.s32 	%r801, %r1219, 2;
	ld.global.f32 	%f740, [%rd133];
	sub.f32 	%f741, %f740, %f344;
	div.rn.f32 	%f742, %f741, %f345;
	cvt.f64.f32 	%fd26, %f742;
	cvt.rn.f64.u32 	%fd27, %r801;
	fma.rn.f64 	%fd28, %fd27, %fd26, %fd1;
	cvt.rn.f32.f64 	%f743, %fd28;
	st.global.f32 	[%rd131+8], %f743;
$L__BB3_690:
	setp.ge.s32 	%p293, %r1203, %r521;
	setp.ge.s32 	%p294, %r1217, %r449;
	or.pred  	%p295, %p293, %p294;
	@%p295 bra 	$L__BB3_695;
$L__BB3_691:
	mov.u32 	%r453, %r1217;
	mov.u32 	%r452, %r1216;
	add.s32 	%r1217, %r453, 1;
	mul.wide.u32 	%rd463, %r453, 4;
	add.s64 	%rd132, %rd14, %rd463;
	ld.global.u32 	%r1216, [%rd132+4];
	sub.s32 	%r789, %r1216, %r452;
	setp.lt.s32 	%p287, %r789, 2;
	@%p287 bra 	$L__BB3_690;
	mul.wide.s32 	%rd464, %r1216, 4;
	add.s64 	%rd133, %rd11, %rd464;
	ld.global.u32 	%r791, [%rd132];
	mul.wide.s32 	%rd465, %r791, 4;
	add.s64 	%rd134, %rd11, %rd465;
	sub.s32 	%r792, %r1216, %r791;
	cvt.rn.f32.s32 	%f345, %r792;
	not.b32 	%r793, %r452;
	add.s32 	%r458, %r1216, %r793;
	add.s32 	%r1203, %r458, %r1203;
	sub.s32 	%r794, %r1216, %r452;
	add.s32 	%r795, %r794, -2;
	and.b32  	%r459, %r458, 3;
	setp.lt.u32 	%p288, %r795, 3;
	mov.b32 	%r1219, 1;
	@%p288 bra 	$L__BB3_686;
	and.b32  	%r460, %r458, -4;
	ld.global.f32 	%f346, [%rd134];
	cvt.f64.f32 	%fd2, %f346;
	mov.b32 	%r1219, 1;
$L__BB3_694:
	ld.global.f32 	%f716, [%rd133];
	sub.f32 	%f717, %f716, %f346;
	div.rn.f32 	%f718, %f717, %f345;
	cvt.f64.f32 	%fd8, %f718;
	cvt.rn.f64.u32 	%fd9, %r1219;
	fma.rn.f64 	%fd10, %fd9, %fd8, %fd2;
	cvt.rn.f32.f64 	%f719, %fd10;
	mul.wide.s32 	%rd466, %r1219, 4;
	add.s64 	%rd467, %rd134, %rd466;
	st.global.f32 	[%rd467], %f719;
	add.s32 	%r797, %r1219, 1;
	ld.global.f32 	%f720, [%rd133];
	sub.f32 	%f721, %f720, %f346;
	div.rn.f32 	%f722, %f721, %f345;
	cvt.f64.f32 	%fd11, %f722;
	cvt.rn.f64.u32 	%fd12, %r797;
	fma.rn.f64 	%fd13, %fd12, %fd11, %fd2;
	cvt.rn.f32.f64 	%f723, %fd13;
	st.global.f32 	[%rd467+4], %f723;
	add.s32 	%r798, %r1219, 2;
	ld.global.f32 	%f724, [%rd133];
	sub.f32 	%f725, %f724, %f346;
	div.rn.f32 	%f726, %f725, %f345;
	cvt.f64.f32 	%fd14, %f726;
	cvt.rn.f64.u32 	%fd15, %r798;
	fma.rn.f64 	%fd16, %fd15, %fd14, %fd2;
	cvt.rn.f32.f64 	%f727, %fd16;
	st.global.f32 	[%rd467+8], %f727;
	add.s32 	%r799, %r1219, 3;
	ld.global.f32 	%f728, [%rd133];
	sub.f32 	%f729, %f728, %f346;
	div.rn.f32 	%f730, %f729, %f345;
	cvt.f64.f32 	%fd17, %f730;
	cvt.rn.f64.u32 	%fd18, %r799;
	fma.rn.f64 	%fd19, %fd18, %fd17, %fd2;
	cvt.rn.f32.f64 	%f731, %fd19;
	st.global.f32 	[%rd467+12], %f731;
	add.s32 	%r1219, %r1219, 4;
	setp.eq.s32 	%p289, %r799, %r460;
	@%p289 bra 	$L__BB3_686;
	bra.uni 	$L__BB3_694;
$L__BB3_695:
	setp.eq.s32 	%p296, %r1222, 0;
	@%p296 bra 	$L__BB3_703;
	ld.global.u32 	%r803, [%rd14+4];
	mul.wide.s32 	%rd469, %r803, 4;
	add.s64 	%rd470, %rd11, %rd469;
	ld.global.f32 	%f744, [%rd470];
	mul.wide.s32 	%rd471, %r1222, 4;
	add.s64 	%rd135, %rd11, %rd471;
	ld.global.f32 	%f745, [%rd135];
	sub.f32 	%f746, %f744, %f745;
	sub.s32 	%r804, %r803, %r1222;
	cvt.rn.f32.s32 	%f747, %r804;
	div.rn.f32 	%f748, %f746, %f747;
	cvt.f64.f32 	%fd3, %f748;
	min.s32 	%r805, %r1222, 1;
	max.s32 	%r463, %r1222, 1;
	sub.s32 	%r806, %r1222, %r805;
	and.b32  	%r464, %r463, 3;
	setp.lt.u32 	%p297, %r806, 3;
	mov.b32 	%r1223, 0;
	@%p297 bra 	$L__BB3_699;
	and.b32  	%r1223, %r463, 2147483644;
	mov.b32 	%r1221, 0;
$L__BB3_698:
	ld.global.f32 	%f749, [%rd135];
	cvt.f64.f32 	%fd29, %f749;
	cvt.rn.f64.s32 	%fd30, %r1222;
	mul.f64 	%fd31, %fd3, %fd30;
	sub.f64 	%fd32, %fd29, %fd31;
	cvt.rn.f32.f64 	%f750, %fd32;
	mul.wide.u32 	%rd472, %r1221, 4;
	add.s64 	%rd473, %rd11, %rd472;
	st.global.f32 	[%rd473], %f750;
	add.s32 	%r808, %r1222, -1;
	ld.global.f32 	%f751, [%rd135];
	cvt.f64.f32 	%fd33, %f751;
	cvt.rn.f64.s32 	%fd34, %r808;
	mul.f64 	%fd35, %fd3, %fd34;
	sub.f64 	%fd36, %fd33, %fd35;
	cvt.rn.f32.f64 	%f752, %fd36;
	st.global.f32 	[%rd473+4], %f752;
	add.s32 	%r809, %r1222, -2;
	ld.global.f32 	%f753, [%rd135];
	cvt.f64.f32 	%fd37, %f753;
	cvt.rn.f64.s32 	%fd38, %r809;
	mul.f64 	%fd39, %fd3, %fd38;
	sub.f64 	%fd40, %fd37, %fd39;
	cvt.rn.f32.f64 	%f754, %fd40;
	st.global.f32 	[%rd473+8], %f754;
	add.s32 	%r810, %r1222, -3;
	ld.global.f32 	%f755, [%rd135];
	cvt.f64.f32 	%fd41, %f755;
	cvt.rn.f64.s32 	%fd42, %r810;
	mul.f64 	%fd43, %fd3, %fd42;
	sub.f64 	%fd44, %fd41, %fd43;
	cvt.rn.f32.f64 	%f756, %fd44;
	st.global.f32 	[%rd473+12], %f756;
	add.s32 	%r1221, %r1221, 4;
	add.s32 	%r1222, %r1222, -4;
	setp.ne.s32 	%p298, %r1221, %r1223;
	@%p298 bra 	$L__BB3_698;
$L__BB3_699:
	setp.eq.s32 	%p299, %r464, 0;
	@%p299 bra 	$L__BB3_703;
	ld.global.f32 	%f757, [%rd135];
	cvt.f64.f32 	%fd45, %f757;
	cvt.rn.f64.s32 	%fd46, %r1222;
	mul.f64 	%fd47, %fd3, %fd46;
	sub.f64 	%fd48, %fd45, %fd47;
	cvt.rn.f32.f64 	%f758, %fd48;
	mul.wide.u32 	%rd474, %r1223, 4;
	add.s64 	%rd136, %rd11, %rd474;
	st.global.f32 	[%rd136], %f758;
	setp.eq.s32 	%p300, %r464, 1;
	@%p300 bra 	$L__BB3_703;
	add.s32 	%r811, %r1222, -1;
	ld.global.f32 	%f759, [%rd135];
	cvt.f64.f32 	%fd49, %f759;
	cvt.rn.f64.s32 	%fd50, %r811;
	mul.f64 	%fd51, %fd3, %fd50;
	sub.f64 	%fd52, %fd49, %fd51;
	cvt.rn.f32.f64 	%f760, %fd52;
	st.global.f32 	[%rd136+4], %f760;
	setp.eq.s32 	%p301, %r464, 2;
	@%p301 bra 	$L__BB3_703;
	add.s32 	%r812, %r1222, -2;
	ld.global.f32 	%f761, [%rd135];
	cvt.f64.f32 	%fd53, %f761;
	cvt.rn.f64.s32 	%fd54, %r812;
	mul.f64 	%fd55, %fd3, %fd54;
	sub.f64 	%fd56, %fd53, %fd55;
	cvt.rn.f32.f64 	%f762, %fd56;
	st.global.f32 	[%rd136+8], %f762;
$L__BB3_703:
	setp.lt.s32 	%p302, %r521, -7;
	@%p302 bra 	$L__BB3_726;
	setp.lt.s32 	%p303, %r17, 4;
	mov.b32 	%r1224, 0;
	@%p303 bra 	$L__BB3_708;
	mov.b32 	%r1225, 0;
$L__BB3_706:
	setp.ne.s32 	%p304, %r1225, 0;
	mul.wide.u32 	%rd475, %r1225, 4;
	add.s64 	%rd139, %rd18, %rd475;
	mul.wide.s32 	%rd476, %r1225, 4;
	add.s64 	%rd140, %rd11, %rd476;
	@%p304 bra 	$L__BB3_736;
	ld.global.f32 	%f765, [%rd11];
	st.global.f32 	[%rd18], %f765;
	bra.uni 	$L__BB3_739;
$L__BB3_708:
	setp.eq.s32 	%p313, %r33, 0;
	@%p313 bra 	$L__BB3_726;
	setp.lt.u32 	%p314, %r1224, 4;
	mul.wide.u32 	%rd477, %r1224, 4;
	add.s64 	%rd137, %rd11, %rd477;
	add.s64 	%rd138, %rd18, %rd477;
	@%p314 bra 	$L__BB3_713;
	setp.gt.s32 	%p315, %r1224, %r18;
	@%p315 bra 	$L__BB3_712;
	ld.global.f32 	%f775, [%rd137+-16];
	st.global.f32 	[%rd138], %f775;
	bra.uni 	$L__BB3_714;
$L__BB3_712:
	ld.global.f32 	%f776, [%rd16];
	st.global.f32 	[%rd138], %f776;
	bra.uni 	$L__BB3_714;
$L__BB3_713:
	ld.global.f32 	%f777, [%rd11];
	st.global.f32 	[%rd138], %f777;
$L__BB3_714:
	setp.eq.s32 	%p316, %r33, 1;
	@%p316 bra 	$L__BB3_726;
	setp.lt.u32 	%p317, %r1224, 3;
	@%p317 bra 	$L__BB3_719;
	setp.ge.s32 	%p318, %r1224, %r18;
	@%p318 bra 	$L__BB3_718;
	ld.global.f32 	%f779, [%rd137+-12];
	st.global.f32 	[%rd138+4], %f779;
	bra.uni 	$L__BB3_720;
$L__BB3_718:
	ld.global.f32 	%f778, [%rd16];
	st.global.f32 	[%rd138+4], %f778;
	bra.uni 	$L__BB3_720;
$L__BB3_719:
	ld.global.f32 	%f780, [%rd11];
	st.global.f32 	[%rd138+4], %f780;
$L__BB3_720:
	setp.eq.s32 	%p319, %r33, 2;
	@%p319 bra 	$L__BB3_726;
	setp.lt.u32 	%p320, %r1224, 2;
	@%p320 bra 	$L__BB3_725;
	add.s32 	%r816, %r1224, 2;
	setp.gt.s32 	%p321, %r816, %r18;
	@%p321 bra 	$L__BB3_724;
	ld.global.f32 	%f781, [%rd137+-8];
	st.global.f32 	[%rd138+8], %f781;
	bra.uni 	$L__BB3_726;
$L__BB3_724:
	ld.global.f32 	%f782, [%rd16];
	st.global.f32 	[%rd138+8], %f782;
	bra.uni 	$L__BB3_726;
$L__BB3_725:
	ld.global.f32 	%f783, [%rd11];
	st.global.f32 	[%rd138+8], %f783;
$L__BB3_726:
	mov.f32 	%f1742, 0f00000000;
	@%p11 bra 	$L__BB3_764;
	setp.eq.s32 	%p323, %r16, 0;
	mov.b32 	%r1227, 0;
	@%p323 bra 	$L__BB3_730;
	mov.b32 	%r1226, 0;
$L__BB3_729:
	mul.wide.u32 	%rd478, %r1226, 4;
	add.s64 	%rd479, %rd18, %rd478;
	ld.global.f32 	%f785, [%rd479];
	cvt.f64.f32 	%fd57, %f785;
	fma.rn.f64 	%fd58, %fd57, 0dBFB745D19B68A6B3, 0d0000000000000000;
	cvt.rn.f32.f64 	%f786, %fd58;
	ld.global.f32 	%f787, [%rd479+4];
	cvt.f64.f32 	%fd59, %f787;
	cvt.f64.f32 	%fd60, %f786;
	fma.rn.f64 	%fd61, %fd59, 0d3FAF07C342E04F61, %fd60;
	cvt.rn.f32.f64 	%f788, %fd61;
	add.s32 	%r1226, %r1226, 2;
	ld.global.f32 	%f789, [%rd479+8];
	cvt.f64.f32 	%fd62, %f789;
	cvt.f64.f32 	%fd63, %f788;
	fma.rn.f64 	%fd64, %fd62, 0d3FC59C4113C68662, %fd63;
	cvt.rn.f32.f64 	%f790, %fd64;
	ld.global.f32 	%f791, [%rd479+12];
	cvt.f64.f32 	%fd65, %f791;
	cvt.f64.f32 	%fd66, %f790;
	fma.rn.f64 	%fd67, %fd65, 0d3FCDEC0B5675579B, %fd66;
	cvt.rn.f32.f64 	%f792, %fd67;
	ld.global.f32 	%f793, [%rd479+16];
	cvt.f64.f32 	%fd68, %f793;
	cvt.f64.f32 	%fd69, %f792;
	fma.rn.f64 	%fd70, %fd68, 0d3FD058A761027957, %fd69;
	cvt.rn.f32.f64 	%f794, %fd70;
	ld.global.f32 	%f795, [%rd479+20];
	cvt.f64.f32 	%fd71, %f795;
	cvt.f64.f32 	%fd72, %f794;
	fma.rn.f64 	%fd73, %fd71, 0d3FCDEC0B5675579B, %fd72;
	cvt.rn.f32.f64 	%f796, %fd73;
	ld.global.f32 	%f797, [%rd479+24];
	cvt.f64.f32 	%fd74, %f797;
	cvt.f64.f32 	%fd75, %f796;
	fma.rn.f64 	%fd76, %fd74, 0d3FC59C4113C68662, %fd75;
	cvt.rn.f32.f64 	%f798, %fd76;
	ld.global.f32 	%f799, [%rd479+28];
	cvt.f64.f32 	%fd77, %f799;
	cvt.f64.f32 	%fd78, %f798;
	fma.rn.f64 	%fd79, %fd77, 0d3FAF07C342E04F61, %fd78;
	cvt.rn.f32.f64 	%f800, %fd79;
	ld.global.f32 	%f801, [%rd479+32];
	cvt.f64.f32 	%fd80, %f801;
	cvt.f64.f32 	%fd81, %f800;
	fma.rn.f64 	%fd82, %fd80, 0dBFB745D19B68A6B3, %fd81;
	cvt.rn.f32.f64 	%f802, %fd82;
	add.s64 	%rd480, %rd17, %rd478;
	st.global.f32 	[%rd480], %f802;
	ld.global.f32 	%f803, [%rd479+4];
	cvt.f64.f32 	%fd83, %f803;
	fma.rn.f64 	%fd84, %fd83, 0dBFB745D19B68A6B3, 0d0000000000000000;
	cvt.rn.f32.f64 	%f804, %fd84;
	ld.global.f32 	%f805, [%rd479+8];
	cvt.f64.f32 	%fd85, %f805;
	cvt.f64.f32 	%fd86, %f804;
	fma.rn.f64 	%fd87, %fd85, 0d3FAF07C342E04F61, %fd86;
	cvt.rn.f32.f64 	%f806, %fd87;
	ld.global.f32 	%f807, [%rd479+12];
	cvt.f64.f32 	%fd88, %f807;
	cvt.f64.f32 	%fd89, %f806;
	fma.rn.f64 	%fd90, %fd88, 0d3FC59C4113C68662, %fd89;
	cvt.rn.f32.f64 	%f808, %fd90;
	ld.global.f32 	%f809, [%rd479+16];
	cvt.f64.f32 	%fd91, %f809;
	cvt.f64.f32 	%fd92, %f808;
	fma.rn.f64 	%fd93, %fd91, 0d3FCDEC0B5675579B, %fd92;
	cvt.rn.f32.f64 	%f810, %fd93;
	ld.global.f32 	%f811, [%rd479+20];
	cvt.f64.f32 	%fd94, %f811;
	cvt.f64.f32 	%fd95, %f810;
	fma.rn.f64 	%fd96, %fd94, 0d3FD058A761027957, %fd95;
	cvt.rn.f32.f64 	%f812, %fd96;
	ld.global.f32 	%f813, [%rd479+24];
	cvt.f64.f32 	%fd97, %f813;
	cvt.f64.f32 	%fd98, %f812;
	fma.rn.f64 	%fd99, %fd97, 0d3FCDEC0B5675579B, %fd98;
	cvt.rn.f32.f64 	%f814, %fd99;
	ld.global.f32 	%f815, [%rd479+28];
	cvt.f64.f32 	%fd100, %f815;
	cvt.f64.f32 	%fd101, %f814;
	fma.rn.f64 	%fd102, %fd100, 0d3FC59C4113C68662, %fd101;
	cvt.rn.f32.f64 	%f816, %fd102;
	ld.global.f32 	%f817, [%rd479+32];
	cvt.f64.f32 	%fd103, %f817;
	cvt.f64.f32 	%fd104, %f816;
	fma.rn.f64 	%fd105, %fd103, 0d3FAF07C342E04F61, %fd104;
	cvt.rn.f32.f64 	%f818, %fd105;
	ld.global.f32 	%f819, [%rd479+36];
	cvt.f64.f32 	%fd106, %f819;
	cvt.f64.f32 	%fd107, %f818;
	fma.rn.f64 	%fd108, %fd106, 0dBFB745D19B68A6B3, %fd107;
	cvt.rn.f32.f64 	%f820, %fd108;
	st.global.f32 	[%rd480+4], %f820;
	setp.ne.s32 	%p324, %r1226, %r35;
	mov.u32 	%r1227, %r35;
	@%p324 bra 	$L__BB3_729;
$L__BB3_730:
	setp.eq.s32 	%p325, %r29, 0;
	@%p325 bra 	$L__BB3_732;
	mul.wide.u32 	%rd481, %r1227, 4;
	add.s64 	%rd482, %rd18, %rd481;
	ld.global.f32 	%f821, [%rd482];
	cvt.f64.f32 	%fd109, %f821;
	fma.rn.f64 	%fd110, %fd109, 0dBFB745D19B68A6B3, 0d0000000000000000;
	cvt.rn.f32.f64 	%f822, %fd110;
	ld.global.f32 	%f823, [%rd482+4];
	cvt.f64.f32 	%fd111, %f823;
	cvt.f64.f32 	%fd112, %f822;
	fma.rn.f64 	%fd113, %fd111, 0d3FAF07C342E04F61, %fd112;
	cvt.rn.f32.f64 	%f824, %fd113;
	ld.global.f32 	%f825, [%rd482+8];
	cvt.f64.f32 	%fd114, %f825;
	cvt.f64.f32 	%fd115, %f824;
	fma.rn.f64 	%fd116, %fd114, 0d3FC59C4113C68662, %fd115;
	cvt.rn.f32.f64 	%f826, %fd116;
	ld.global.f32 	%f827, [%rd482+12];
	cvt.f64.f32 	%fd117, %f827;
	cvt.f64.f32 	%fd118, %f826;
	fma.rn.f64 	%fd119, %fd117, 0d3FCDEC0B5675579B, %fd118;
	cvt.rn.f32.f64 	%f828, %fd119;
	ld.global.f32 	%f829, [%rd482+16];
	cvt.f64.f32 	%fd120, %f829;
	cvt.f64.f32 	%fd121, %f828;
	fma.rn.f64 	%fd122, %fd120, 0d3FD058A761027957, %fd121;
	cvt.rn.f32.f64 	%f830, %fd122;
	ld.global.f32 	%f831, [%rd482+20];
	cvt.f64.f32 	%fd123, %f831;
	cvt.f64.f32 	%fd124, %f830;
	fma.rn.f64 	%fd125, %fd123, 0d3FCDEC0B5675579B, %fd124;
	cvt.rn.f32.f64 	%f832, %fd125;
	ld.global.f32 	%f833, [%rd482+24];
	cvt.f64.f32 	%fd126, %f833;
	cvt.f64.f32 	%fd127, %f832;
	fma.rn.f64 	%fd128, %fd126, 0d3FC59C4113C68662, %fd127;
	cvt.rn.f32.f64 	%f834, %fd128;
	ld.global.f32 	%f835, [%rd482+28];
	cvt.f64.f32 	%fd129, %f835;
	cvt.f64.f32 	%fd130, %f834;
	fma.rn.f64 	%fd131, %fd129, 0d3FAF07C342E04F61, %fd130;
	cvt.rn.f32.f64 	%f836, %fd131;
	ld.global.f32 	%f837, [%rd482+32];
	cvt.f64.f32 	%fd132, %f837;
	cvt.f64.f32 	%fd133, %f836;
	fma.rn.f64 	%fd134, %fd132, 0dBFB745D19B68A6B3, %fd133;
	cvt.rn.f32.f64 	%f838, %fd134;
	add.s64 	%rd483, %rd17, %rd481;
	st.global.f32 	[%rd483], %f838;
$L__BB3_732:
	setp.lt.u32 	%p326, %r16, 3;
	mov.f32 	%f1742, 0f00000000;
	mov.b32 	%r1228, 0;
	@%p326 bra 	$L__BB3_755;
	mov.f32 	%f1742, 0f00000000;
	mov.b32 	%r1229, 0;
$L__BB3_734:
	mul.wide.u32 	%rd484, %r1229, 4;
	add.s64 	%rd144, %rd11, %rd484;
	ld.global.f32 	%f842, [%rd144];
	add.s64 	%rd145, %rd17, %rd484;
	ld.global.f32 	%f843, [%rd145];
	sub.f32 	%f844, %f842, %f843;
	setp.ltu.f32 	%p327, %f844, 0f00000000;
	selp.f32 	%f845, %f842, %f843, %p327;
	selp.f32 	%f846, %f843, %f842, %p327;
	sub.f32 	%f356, %f846, %f845;
	add.s64 	%rd146, %rd19, %rd484;
	st.global.f32 	[%rd146], %f356;
	setp.ne.s32 	%p328, %r1229, 0;
	@%p328 bra 	$L__BB3_769;
	ld.global.f32 	%f1742, [%rd19];
	bra.uni 	$L__BB3_771;
$L__BB3_736:
	setp.le.s32 	%p305, %r1225, %r18;
	@%p305 bra 	$L__BB3_738;
	ld.global.f32 	%f764, [%rd16];
	st.global.f32 	[%rd139], %f764;
	bra.uni 	$L__BB3_739;
$L__BB3_738:
	ld.global.f32 	%f763, [%rd140+-16];
	st.global.f32 	[%rd139], %f763;
$L__BB3_739:
	setp.eq.s32 	%p306, %r1225, 0;
	@%p306 bra 	$L__BB3_743;
	setp.ge.s32 	%p307, %r1225, %r18;
	@%p307 bra 	$L__BB3_742;
	ld.global.f32 	%f767, [%rd140+-12];
	st.global.f32 	[%rd139+4], %f767;
	bra.uni 	$L__BB3_744;
$L__BB3_742:
	ld.global.f32 	%f766, [%rd16];
	st.global.f32 	[%rd139+4], %f766;
	bra.uni 	$L__BB3_744;
$L__BB3_743:
	ld.global.f32 	%f768, [%rd11];
	st.global.f32 	[%rd139+4], %f768;
$L__BB3_744:
	@%p306 bra 	$L__BB3_748;
	add.s32 	%r815, %r1225, 2;
	setp.gt.s32 	%p309, %r815, %r18;
	@%p309 bra 	$L__BB3_747;
	ld.global.f32 	%f769, [%rd140+-8];
	st.global.f32 	[%rd139+8], %f769;
	bra.uni 	$L__BB3_749;
$L__BB3_747:
	ld.global.f32 	%f770, [%rd16];
	st.global.f32 	[%rd139+8], %f770;
	bra.uni 	$L__BB3_749;
$L__BB3_748:
	ld.global.f32 	%f771, [%rd11];
	st.global.f32 	[%rd139+8], %f771;
$L__BB3_749:
	@%p306 bra 	$L__BB3_753;
	setp.gt.s32 	%p311, %r1225, %r521;
	@%p311 bra 	$L__BB3_752;
	ld.global.f32 	%f772, [%rd140+-4];
	st.global.f32 	[%rd139+12], %f772;
	bra.uni 	$L__BB3_754;
$L__BB3_752:
	ld.global.f32 	%f773, [%rd16];
	st.global.f32 	[%rd139+12], %f773;
	bra.uni 	$L__BB3_754;
$L__BB3_753:
	ld.global.f32 	%f774, [%rd11];
	st.global.f32 	[%rd139+12], %f774;
$L__BB3_754:
	add.s32 	%r1225, %r1225, 4;
	setp.eq.s32 	%p312, %r1225, %r34;
	mov.u32 	%r1224, %r34;
	@%p312 bra 	$L__BB3_708;
	bra.uni 	$L__BB3_706;
$L__BB3_755:
	setp.eq.s32 	%p337, %r25, 0;
	@%p337 bra 	$L__BB3_764;
	mul.wide.u32 	%rd485, %r1228, 4;
	add.s64 	%rd141, %rd11, %rd485;
	ld.global.f32 	%f867, [%rd141];
	add.s64 	%rd142, %rd17, %rd485;
	ld.global.f32 	%f868, [%rd142];
	sub.f32 	%f869, %f867, %f868;
	setp.ltu.f32 	%p338, %f869, 0f00000000;
	selp.f32 	%f870, %f867, %f868, %p338;
	selp.f32 	%f871, %f868, %f867, %p338;
	sub.f32 	%f349, %f871, %f870;
	add.s64 	%rd143, %rd19, %rd485;
	st.global.f32 	[%rd143], %f349;
	setp.eq.s32 	%p339, %r1228, 0;
	@%p339 bra 	$L__BB3_759;
	setp.geu.f32 	%p340, %f1742, %f349;
	@%p340 bra 	$L__BB3_760;
	mov.f32 	%f1742, %f349;
	bra.uni 	$L__BB3_760;
$L__BB3_759:
	ld.global.f32 	%f1742, [%rd19];
$L__BB3_760:
	setp.eq.s32 	%p341, %r25, 1;
	@%p341 bra 	$L__BB3_764;
	setp.eq.s32 	%p342, %r25, 2;
	ld.global.f32 	%f872, [%rd141+4];
	ld.global.f32 	%f873, [%rd142+4];
	sub.f32 	%f874, %f872, %f873;
	setp.ltu.f32 	%p343, %f874, 0f00000000;
	selp.f32 	%f875, %f872, %f873, %p343;
	selp.f32 	%f876, %f873, %f872, %p343;
	sub.f32 	%f877, %f876, %f875;
	st.global.f32 	[%rd143+4], %f877;
	setp.lt.f32 	%p344, %f1742, %f877;
	selp.f32 	%f1742, %f877, %f1742, %p344;
	@%p342 bra 	$L__BB3_764;
	ld.global.f32 	%f878, [%rd141+8];
	ld.global.f32 	%f879, [%rd142+8];
	sub.f32 	%f880, %f878, %f879;
	setp.ltu.f32 	%p345, %f880, 0f00000000;
	selp.f32 	%f881, %f878, %f879, %p345;
	selp.f32 	%f882, %f879, %f878, %p345;
	sub.f32 	%f353, %f882, %f881;
	st.global.f32 	[%rd143+8], %f353;
	setp.geu.f32 	%p346, %f1742, %f353;
	@%p346 bra 	$L__BB3_764;
	mov.f32 	%f1742, %f353;
$L__BB3_764:
	mov.f32 	%f1771, 0f00000000;
	@%p11 bra 	$L__BB3_786;
	setp.lt.u32 	%p348, %r16, 3;
	mov.f32 	%f1771, 0f00000000;
	mov.b32 	%r1231, 0;
	@%p348 bra 	$L__BB3_772;
	mov.f32 	%f1771, 0f00000000;
	mov.b32 	%r1232, 0;
$L__BB3_767:
	.pragma "nounroll";
	mul.wide.u32 	%rd486, %r1232, 4;
	add.s64 	%rd150, %rd11, %rd486;
	ld.global.f32 	%f384, [%rd150];
	add.s64 	%rd151, %rd17, %rd486;
	ld.global.f32 	%f385, [%rd151];
	setp.ltu.f32 	%p349, %f384, %f385;
	add.s64 	%rd152, %rd19, %rd486;
	@%p349 bra 	$L__BB3_788;
	mov.b32 	%r823, 1065353216;
	st.global.u32 	[%rd152], %r823;
	sub.f32 	%f1754, %f384, %f385;
	bra.uni 	$L__BB3_789;
$L__BB3_769:
	setp.geu.f32 	%p329, %f1742, %f356;
	@%p329 bra 	$L__BB3_771;
	mov.f32 	%f1742, %f356;
$L__BB3_771:
	ld.global.f32 	%f847, [%rd144+4];
	ld.global.f32 	%f848, [%rd145+4];
	sub.f32 	%f849, %f847, %f848;
	setp.ltu.f32 	%p330, %f849, 0f00000000;
	selp.f32 	%f850, %f847, %f848, %p330;
	selp.f32 	%f851, %f848, %f847, %p330;
	sub.f32 	%f852, %f851, %f850;
	st.global.f32 	[%rd146+4], %f852;
	setp.lt.f32 	%p331, %f1742, %f852;
	selp.f32 	%f853, %f852, %f1742, %p331;
	ld.global.f32 	%f854, [%rd144+8];
	ld.global.f32 	%f855, [%rd145+8];
	sub.f32 	%f856, %f854, %f855;
	setp.ltu.f32 	%p332, %f856, 0f00000000;
	selp.f32 	%f857, %f854, %f855, %p332;
	selp.f32 	%f858, %f855, %f854, %p332;
	sub.f32 	%f859, %f858, %f857;
	st.global.f32 	[%rd146+8], %f859;
	setp.lt.f32 	%p333, %f853, %f859;
	selp.f32 	%f860, %f859, %f853, %p333;
	ld.global.f32 	%f861, [%rd144+12];
	ld.global.f32 	%f862, [%rd145+12];
	sub.f32 	%f863, %f861, %f862;
	setp.ltu.f32 	%p334, %f863, 0f00000000;
	selp.f32 	%f864, %f861, %f862, %p334;
	selp.f32 	%f865, %f862, %f861, %p334;
	sub.f32 	%f866, %f865, %f864;
	st.global.f32 	[%rd146+12], %f866;
	setp.lt.f32 	%p335, %f860, %f866;
	selp.f32 	%f1742, %f866, %f860, %p335;
	add.s32 	%r1229, %r1229, 4;
	setp.eq.s32 	%p336, %r1229, %r32;
	mov.u32 	%r1228, %r32;
	@%p336 bra 	$L__BB3_755;
	bra.uni 	$L__BB3_734;
$L__BB3_772:
	setp.eq.s32 	%p354, %r25, 0;
	@%p354 bra 	$L__BB3_786;
	setp.eq.s32 	%p355, %r26, 0;
	@%p355 bra 	$L__BB3_781;
	mul.wide.u32 	%rd487, %r1231, 4;
	add.s64 	%rd147, %rd11, %rd487;
	ld.global.f32 	%f362, [%rd147];
	add.s64 	%rd148, %rd17, %rd487;
	ld.global.f32 	%f363, [%rd148];
	setp.ltu.f32 	%p356, %f362, %f363;
	add.s64 	%rd149, %rd19, %rd487;
	@%p356 bra 	$L__BB3_776;
	mov.b32 	%r827, 1065353216;
	st.global.u32 	[%rd149], %r827;
	sub.f32 	%f1747, %f362, %f363;
	bra.uni 	$L__BB3_777;
$L__BB3_776:
	sub.f32 	%f904, %f363, %f362;
	div.rn.f32 	%f905, %f904, %f1742;
	mov.f32 	%f906, 0f3F800000;
	sub.f32 	%f907, %f906, %f905;
	st.global.f32 	[%rd149], %f907;
	mul.f32 	%f1747, %f907, %f904;
$L__BB3_777:
	add.f32 	%f367, %f1771, %f1747;
	ld.global.f32 	%f368, [%rd147+4];
	ld.global.f32 	%f369, [%rd148+4];
	setp.ltu.f32 	%p357, %f368, %f369;
	@%p357 bra 	$L__BB3_779;
	mov.b32 	%r828, 1065353216;
	st.global.u32 	[%rd149+4], %r828;
	sub.f32 	%f1748, %f368, %f369;
	bra.uni 	$L__BB3_780;
$L__BB3_779:
	sub.f32 	%f908, %f369, %f368;
	div.rn.f32 	%f909, %f908, %f1742;
	mov.f32 	%f910, 0f3F800000;
	sub.f32 	%f911, %f910, %f909;
	st.global.f32 	[%rd149+4], %f911;
	mul.f32 	%f1748, %f911, %f908;
$L__BB3_780:
	add.f32 	%f1771, %f367, %f1748;
	add.s32 	%r1231, %r1231, 2;
$L__BB3_781:
	setp.eq.s32 	%p358, %r29, 0;
	@%p358 bra 	$L__BB3_786;
	mul.wide.u32 	%rd488, %r1231, 4;
	add.s64 	%rd489, %rd11, %rd488;
	ld.global.f32 	%f376, [%rd489];
	add.s64 	%rd490, %rd17, %rd488;
	ld.global.f32 	%f377, [%rd490];
	setp.ltu.f32 	%p359, %f376, %f377;
	@%p359 bra 	$L__BB3_784;
	mul.wide.u32 	%rd491, %r1231, 4;
	add.s64 	%rd492, %rd19, %rd491;
	mov.b32 	%r829, 1065353216;
	st.global.u32 	[%rd492], %r829;
	sub.f32 	%f1751, %f376, %f377;
	bra.uni 	$L__BB3_785;
$L__BB3_784:
	sub.f32 	%f912, %f377, %f376;
	div.rn.f32 	%f913, %f912, %f1742;
	mov.f32 	%f914, 0f3F800000;
	sub.f32 	%f915, %f914, %f913;
	mul.wide.u32 	%rd493, %r1231, 4;
	add.s64 	%rd494, %rd19, %rd493;
	st.global.f32 	[%rd494], %f915;
	mul.f32 	%f1751, %f915, %f912;
$L__BB3_785:
	add.f32 	%f1771, %f1771, %f1751;
$L__BB3_786:
	setp.nan.f32 	%p360, %f1771, %f1771;
	@%p360 bra 	$L__BB3_520;
	mul.lo.s32 	%r484, %r1032, %r521;
	mov.b32 	%r1236, 1;
	bra.uni 	$L__BB3_829;
$L__BB3_788:
	sub.f32 	%f887, %f385, %f384;
	div.rn.f32 	%f888, %f887, %f1742;
	mov.f32 	%f889, 0f3F800000;
	sub.f32 	%f890, %f889, %f888;
	st.global.f32 	[%rd152], %f890;
	mul.f32 	%f1754, %f890, %f887;
$L__BB3_789:
	add.f32 	%f389, %f1771, %f1754;
	ld.global.f32 	%f390, [%rd150+4];
	ld.global.f32 	%f391, [%rd151+4];
	setp.ltu.f32 	%p350, %f390, %f391;
	@%p350 bra 	$L__BB3_791;
	mov.b32 	%r824, 1065353216;
	st.global.u32 	[%rd152+4], %r824;
	sub.f32 	%f1755, %f390, %f391;
	bra.uni 	$L__BB3_792;
$L__BB3_791:
	sub.f32 	%f891, %f391, %f390;
	div.rn.f32 	%f892, %f891, %f1742;
	mov.f32 	%f893, 0f3F800000;
	sub.f32 	%f894, %f893, %f892;
	st.global.f32 	[%rd152+4], %f894;
	mul.f32 	%f1755, %f894, %f891;
$L__BB3_792:
	add.f32 	%f395, %f389, %f1755;
	ld.global.f32 	%f396, [%rd150+8];
	ld.global.f32 	%f397, [%rd151+8];
	setp.ltu.f32 	%p351, %f396, %f397;
	@%p351 bra 	$L__BB3_794;
	mov.b32 	%r825, 1065353216;
	st.global.u32 	[%rd152+8], %r825;
	sub.f32 	%f1756, %f396, %f397;
	bra.uni 	$L__BB3_795;
$L__BB3_794:
	sub.f32 	%f895, %f397, %f396;
	div.rn.f32 	%f896, %f895, %f1742;
	mov.f32 	%f897, 0f3F800000;
	sub.f32 	%f898, %f897, %f896;
	st.global.f32 	[%rd152+8], %f898;
	mul.f32 	%f1756, %f898, %f895;
$L__BB3_795:
	add.f32 	%f401, %f395, %f1756;
	ld.global.f32 	%f402, [%rd150+12];
	ld.global.f32 	%f403, [%rd151+12];
	setp.ltu.f32 	%p352, %f402, %f403;
	@%p352 bra 	$L__BB3_797;
	mov.b32 	%r826, 1065353216;
	st.global.u32 	[%rd152+12], %r826;
	sub.f32 	%f1757, %f402, %f403;
	bra.uni 	$L__BB3_798;
$L__BB3_797:
	sub.f32 	%f899, %f403, %f402;
	div.rn.f32 	%f900, %f899, %f1742;
	mov.f32 	%f901, 0f3F800000;
	sub.f32 	%f902, %f901, %f900;
	st.global.f32 	[%rd152+12], %f902;
	mul.f32 	%f1757, %f902, %f899;
$L__BB3_798:
	add.f32 	%f1771, %f401, %f1757;
	add.s32 	%r1232, %r1232, 4;
	setp.eq.s32 	%p353, %r1232, %r32;
	mov.u32 	%r1231, %r32;
	@%p353 bra 	$L__BB3_772;
	bra.uni 	$L__BB3_767;
$L__BB3_799:
	setp.eq.s32 	%p424, %r23, 0;
	@%p424 bra 	$L__BB3_828;
	setp.lt.u32 	%p425, %r24, 3;
	@%p425 bra 	$L__BB3_814;
	mul.wide.u32 	%rd535, %r1234, 4;
	add.s64 	%rd153, %rd11, %rd535;
	ld.global.f32 	%f410, [%rd153];
	add.s64 	%rd154, %rd17, %rd535;
	ld.global.f32 	%f411, [%rd154];
	sub.f32 	%f412, %f410, %f411;
	setp.ltu.f32 	%p426, %f412, 0f00000000;
	add.s64 	%rd155, %rd19, %rd535;
	@%p426 bra 	$L__BB3_803;
	ld.global.f32 	%f1077, [%rd155];
	mul.f32 	%f1760, %f1077, %f412;
	bra.uni 	$L__BB3_804;
$L__BB3_803:
	ld.global.f32 	%f1078, [%rd155];
	sub.f32 	%f1079, %f411, %f410;
	mul.f32 	%f1760, %f1078, %f1079;
$L__BB3_804:
	add.f32 	%f416, %f1771, %f1760;
	ld.global.f32 	%f417, [%rd153+4];
	ld.global.f32 	%f418, [%rd154+4];
	sub.f32 	%f419, %f417, %f418;
	setp.ltu.f32 	%p427, %f419, 0f00000000;
	@%p427 bra 	$L__BB3_806;
	ld.global.f32 	%f1080, [%rd155+4];
	mul.f32 	%f1761, %f1080, %f419;
	bra.uni 	$L__BB3_807;
$L__BB3_806:
	ld.global.f32 	%f1081, [%rd155+4];
	sub.f32 	%f1082, %f418, %f417;
	mul.f32 	%f1761, %f1081, %f1082;
$L__BB3_807:
	add.f32 	%f423, %f416, %f1761;
	ld.global.f32 	%f424, [%rd153+8];
	ld.global.f32 	%f425, [%rd154+8];
	sub.f32 	%f426, %f424, %f425;
	setp.ltu.f32 	%p428, %f426, 0f00000000;
	@%p428 bra 	$L__BB3_809;
	ld.global.f32 	%f1083, [%rd155+8];
	mul.f32 	%f1762, %f1083, %f426;
	bra.uni 	$L__BB3_810;
$L__BB3_809:
	ld.global.f32 	%f1084, [%rd155+8];
	sub.f32 	%f1085, %f425, %f424;
	mul.f32 	%f1762, %f1084, %f1085;
$L__BB3_810:
	add.f32 	%f430, %f423, %f1762;
	ld.global.f32 	%f431, [%rd153+12];
	ld.global.f32 	%f432, [%rd154+12];
	sub.f32 	%f433, %f431, %f432;
	setp.ltu.f32 	%p429, %f433, 0f00000000;
	@%p429 bra 	$L__BB3_812;
	ld.global.f32 	%f1086, [%rd155+12];
	mul.f32 	%f1763, %f1086, %f433;
	bra.uni 	$L__BB3_813;
$L__BB3_812:
	ld.global.f32 	%f1087, [%rd155+12];
	sub.f32 	%f1088, %f432, %f431;
	mul.f32 	%f1763, %f1087, %f1088;
$L__BB3_813:
	add.f32 	%f1771, %f430, %f1763;
	add.s32 	%r1234, %r1234, 4;
$L__BB3_814:
	setp.eq.s32 	%p430, %r25, 0;
	@%p430 bra 	$L__BB3_828;
	setp.eq.s32 	%p431, %r26, 0;
	@%p431 bra 	$L__BB3_823;
	mul.wide.u32 	%rd536, %r1234, 4;
	add.s64 	%rd156, %rd11, %rd536;
	ld.global.f32 	%f440, [%rd156];
	add.s64 	%rd157, %rd17, %rd536;
	ld.global.f32 	%f441, [%rd157];
	sub.f32 	%f442, %f440, %f441;
	setp.ltu.f32 	%p432, %f442, 0f00000000;
	add.s64 	%rd158, %rd19, %rd536;
	@%p432 bra 	$L__BB3_818;
	ld.global.f32 	%f1090, [%rd158];
	mul.f32 	%f1766, %f1090, %f442;
	bra.uni 	$L__BB3_819;
$L__BB3_818:
	ld.global.f32 	%f1091, [%rd158];
	sub.f32 	%f1092, %f441, %f440;
	mul.f32 	%f1766, %f1091, %f1092;
$L__BB3_819:
	add.f32 	%f446, %f1771, %f1766;
	ld.global.f32 	%f447, [%rd156+4];
	ld.global.f32 	%f448, [%rd157+4];
	sub.f32 	%f449, %f447, %f448;
	setp.ltu.f32 	%p433, %f449, 0f00000000;
	@%p433 bra 	$L__BB3_821;
	ld.global.f32 	%f1093, [%rd158+4];
	mul.f32 	%f1767, %f1093, %f449;
	bra.uni 	$L__BB3_822;
$L__BB3_821:
	ld.global.f32 	%f1094, [%rd158+4];
	sub.f32 	%f1095, %f448, %f447;
	mul.f32 	%f1767, %f1094, %f1095;
$L__BB3_822:
	add.f32 	%f1771, %f446, %f1767;
	add.s32 	%r1234, %r1234, 2;
$L__BB3_823:
	@%p413 bra 	$L__BB3_828;
	mul.wide.u32 	%rd537, %r1234, 4;
	add.s64 	%rd538, %rd11, %rd537;
	ld.global.f32 	%f456, [%rd538];
	add.s64 	%rd539, %rd17, %rd537;
	ld.global.f32 	%f457, [%rd539];
	sub.f32 	%f458, %f456, %f457;
	setp.ltu.f32 	%p435, %f458, 0f00000000;
	@%p435 bra 	$L__BB3_826;
	mul.wide.u32 	%rd540, %r1234, 4;
	add.s64 	%rd541, %rd19, %rd540;
	ld.global.f32 	%f1096, [%rd541];
	mul.f32 	%f1770, %f1096, %f458;
	bra.uni 	$L__BB3_827;
$L__BB3_826:
	mul.wide.u32 	%rd542, %r1234, 4;
	add.s64 	%rd543, %rd19, %rd542;
	ld.global.f32 	%f1097, [%rd543];
	sub.f32 	%f1098, %f457, %f456;
	mul.f32 	%f1770, %f1097, %f1098;
$L__BB3_827:
	add.f32 	%f1771, %f1771, %f1770;
$L__BB3_828:
	setp.gtu.f32 	%p436, %f1771, %f464;
	setp.gt.u32 	%p437, %r1236, 13;
	add.s32 	%r1236, %r1236, 1;
	or.pred  	%p438, %p436, %p437;
	@%p438 bra 	$L__BB3_520;
$L__BB3_829:
	mov.f32 	%f464, %f1771;
	@%p11 bra 	$L__BB3_841;
	setp.lt.u32 	%p362, %r16, 7;
	mov.b32 	%r1239, 0;
	@%p362 bra 	$L__BB3_833;
	mov.b32 	%r1237, 0;
$L__BB3_832:
	.pragma "nounroll";
	mul.wide.u32 	%rd495, %r1237, 4;
	add.s64 	%rd496, %rd17, %rd495;
	ld.global.f32 	%f916, [%rd496];
	add.s32 	%r833, %r1237, %r484;
	mad.lo.s32 	%r834, %r833, %r516, %r19;
	mad.lo.s32 	%r835, %r834, %r519, %r1;
	mul.wide.s32 	%rd497, %r835, 4;
	add.s64 	%rd498, %rd2, %rd497;
	st.global.f32 	[%rd498], %f916;
	ld.global.f32 	%f917, [%rd496+4];
	mul.wide.s32 	%rd499, %r22, 4;
	add.s64 	%rd500, %rd498, %rd499;
	st.global.f32 	[%rd500], %f917;
	ld.global.f32 	%f918, [%rd496+8];
	add.s64 	%rd501, %rd500, %rd499;
	st.global.f32 	[%rd501], %f918;
	ld.global.f32 	%f919, [%rd496+12];
	add.s64 	%rd502, %rd501, %rd499;
	st.global.f32 	[%rd502], %f919;
	ld.global.f32 	%f920, [%rd496+16];
	add.s64 	%rd503, %rd502, %rd499;
	st.global.f32 	[%rd503], %f920;
	ld.global.f32 	%f921, [%rd496+20];
	add.s64 	%rd504, %rd503, %rd499;
	st.global.f32 	[%rd504], %f921;
	ld.global.f32 	%f922, [%rd496+24];
	add.s64 	%rd505, %rd504, %rd499;
	st.global.f32 	[%rd505], %f922;
	ld.global.f32 	%f923, [%rd496+28];
	add.s64 	%rd506, %rd505, %rd499;
	st.global.f32 	[%rd506], %f923;
	add.s32 	%r1237, %r1237, 8;
	setp.ne.s32 	%p363, %r1237, %r28;
	mov.u32 	%r1239, %r28;
	@%p363 bra 	$L__BB3_832;
$L__BB3_833:
	setp.eq.s32 	%p364, %r23, 0;
	@%p364 bra 	$L__BB3_841;
	setp.lt.u32 	%p365, %r24, 3;
	@%p365 bra 	$L__BB3_836;
	mul.wide.u32 	%rd507, %r1239, 4;
	add.s64 	%rd508, %rd17, %rd507;
	ld.global.f32 	%f924, [%rd508];
	add.s32 	%r836, %r1239, %r484;
	mad.lo.s32 	%r837, %r836, %r516, %r19;
	mad.lo.s32 	%r838, %r837, %r519, %r1;
	mul.wide.s32 	%rd509, %r838, 4;
	add.s64 	%rd510, %rd2, %rd509;
	st.global.f32 	[%rd510], %f924;
	ld.global.f32 	%f925, [%rd508+4];
	mul.wide.s32 	%rd511, %r22, 4;
	add.s64 	%rd512, %rd510, %rd511;
	st.global.f32 	[%rd512], %f925;
	ld.global.f32 	%f926, [%rd508+8];
	add.s64 	%rd513, %rd512, %rd511;
	st.global.f32 	[%rd513], %f926;
	ld.global.f32 	%f927, [%rd508+12];
	add.s64 	%rd514, %rd513, %rd511;
	st.global.f32 	[%rd514], %f927;
	add.s32 	%r1239, %r1239, 4;
$L__BB3_836:
	setp.eq.s32 	%p366, %r25, 0;
	@%p366 bra 	$L__BB3_841;
	setp.eq.s32 	%p367, %r26, 0;
	@%p367 bra 	$L__BB3_839;
	mul.wide.u32 	%rd515, %r1239, 4;
	add.s64 	%rd516, %rd17, %rd515;
	ld.global.f32 	%f928, [%rd516];
	add.s32 	%r839, %r1239, %r484;
	mad.lo.s32 	%r840, %r839, %r516, %r19;
	mad.lo.s32 	%r841, %r840, %r519, %r1;
	mul.wide.s32 	%rd517, %r841, 4;
	add.s64 	%rd518, %rd2, %rd517;
	st.global.f32 	[%rd518], %f928;
	ld.global.f32 	%f929, [%rd516+4];
	mul.wide.s32 	%rd519, %r22, 4;
	add.s64 	%rd520, %rd518, %rd519;
	st.global.f32 	[%rd520], %f929;
	add.s32 	%r1239, %r1239, 2;
$L__BB3_839:
	setp.eq.s32 	%p368, %r29, 0;
	@%p368 bra 	$L__BB3_841;
	mul.wide.u32 	%rd521, %r1239, 4;
	add.s64 	%rd522, %rd17, %rd521;
	ld.global.f32 	%f930, [%rd522];
	add.s32 	%r842, %r1239, %r484;
	mad.lo.s32 	%r843, %r842, %r516, %r19;
	mad.lo.s32 	%r844, %r843, %r519, %r1;
	mul.wide.s32 	%rd523, %r844, 4;
	add.s64 	%rd524, %rd2, %rd523;
	st.global.f32 	[%rd524], %f930;
$L__BB3_841:
	@%p302 bra 	$L__BB3_864;
	setp.lt.s32 	%p370, %r17, 4;
	mov.b32 	%r1241, 0;
	@%p370 bra 	$L__BB3_846;
	mov.b32 	%r1242, 0;
$L__BB3_844:
	setp.ne.s32 	%p371, %r1242, 0;
	mul.wide.u32 	%rd525, %r1242, 4;
	add.s64 	%rd162, %rd18, %rd525;
	mul.wide.s32 	%rd526, %r1242, 4;
	add.s64 	%rd163, %rd11, %rd526;
	add.s64 	%rd164, %rd17, %rd526;
	@%p371 bra 	$L__BB3_874;
	ld.global.f32 	%f937, [%rd11];
	ld.global.f32 	%f938, [%rd17];
	setp.ge.f32 	%p375, %f937, %f938;
	selp.f32 	%f939, %f937, %f938, %p375;
	st.global.f32 	[%rd18], %f939;
	bra.uni 	$L__BB3_877;
$L__BB3_846:
	setp.eq.s32 	%p392, %r33, 0;
	@%p392 bra 	$L__BB3_864;
	setp.lt.u32 	%p393, %r1241, 4;
	mul.wide.u32 	%rd527, %r1241, 4;
	add.s64 	%rd159, %rd11, %rd527;
	add.s64 	%rd160, %rd17, %rd527;
	add.s64 	%rd161, %rd18, %rd527;
	@%p393 bra 	$L__BB3_851;
	setp.gt.s32 	%p394, %r1241, %r18;
	@%p394 bra 	$L__BB3_850;
	ld.global.f32 	%f967, [%rd159+-16];
	ld.global.f32 	%f968, [%rd160+-16];
	setp.ge.f32 	%p395, %f967, %f968;
	selp.f32 	%f969, %f967, %f968, %p395;
	st.global.f32 	[%rd161], %f969;
	bra.uni 	$L__BB3_852;
$L__BB3_850:
	ld.global.f32 	%f970, [%rd16];
	ld.global.f32 	%f971, [%rd20];
	setp.ge.f32 	%p396, %f970, %f971;
	selp.f32 	%f972, %f970, %f971, %p396;
	st.global.f32 	[%rd161], %f972;
	bra.uni 	$L__BB3_852;
$L__BB3_851:
	ld.global.f32 	%f973, [%rd11];
	ld.global.f32 	%f974, [%rd17];
	setp.ge.f32 	%p397, %f973, %f974;
	selp.f32 	%f975, %f973, %f974, %p397;
	st.global.f32 	[%rd161], %f975;
$L__BB3_852:
	setp.eq.s32 	%p398, %r33, 1;
	@%p398 bra 	$L__BB3_864;
	setp.lt.u32 	%p399, %r1241, 3;
	@%p399 bra 	$L__BB3_857;
	setp.ge.s32 	%p400, %r1241, %r18;
	@%p400 bra 	$L__BB3_856;
	ld.global.f32 	%f979, [%rd159+-12];
	ld.global.f32 	%f980, [%rd160+-12];
	setp.ge.f32 	%p402, %f979, %f980;
	selp.f32 	%f981, %f979, %f980, %p402;
	st.global.f32 	[%rd161+4], %f981;
	bra.uni 	$L__BB3_858;
$L__BB3_856:
	ld.global.f32 	%f976, [%rd16];
	ld.global.f32 	%f977, [%rd20];
	setp.ge.f32 	%p401, %f976, %f977;
	selp.f32 	%f978, %f976, %f977, %p401;
	st.global.f32 	[%rd161+4], %f978;
	bra.uni 	$L__BB3_858;
$L__BB3_857:
	ld.global.f32 	%f982, [%rd11];
	ld.global.f32 	%f983, [%rd17];
	setp.ge.f32 	%p403, %f982, %f983;
	selp.f32 	%f984, %f982, %f983, %p403;
	st.global.f32 	[%rd161+4], %f984;
$L__BB3_858:
	setp.eq.s32 	%p404, %r33, 2;
	@%p404 bra 	$L__BB3_864;
	setp.lt.u32 	%p405, %r1241, 2;
	@%p405 bra 	$L__BB3_863;
	add.s32 	%r848, %r1241, 2;
	setp.gt.s32 	%p406, %r848, %r18;
	@%p406 bra 	$L__BB3_862;
	ld.global.f32 	%f985, [%rd159+-8];
	ld.global.f32 	%f986, [%rd160+-8];
	setp.ge.f32 	%p407, %f985, %f986;
	selp.f32 	%f987, %f985, %f986, %p407;
	st.global.f32 	[%rd161+8], %f987;
	bra.uni 	$L__BB3_864;
$L__BB3_862:
	ld.global.f32 	%f988, [%rd16];
	ld.global.f32 	%f989, [%rd20];
	setp.ge.f32 	%p408, %f988, %f989;
	selp.f32 	%f990, %f988, %f989, %p408;
	st.global.f32 	[%rd161+8], %f990;
	bra.uni 	$L__BB3_864;
$L__BB3_863:
	ld.global.f32 	%f991, [%rd11];
	ld.global.f32 	%f992, [%rd17];
	setp.ge.f32 	%p409, %f991, %f992;
	selp.f32 	%f993, %f991, %f992, %p409;
	st.global.f32 	[%rd161+8], %f993;
$L__BB3_864:
	mov.f32 	%f1771, 0f00000000;
	@%p11 bra 	$L__BB3_828;
	setp.eq.s32 	%p411, %r16, 0;
	mov.b32 	%r1243, 0;
	@%p411 bra 	$L__BB3_868;
	mov.b32 	%r1244, 0;
$L__BB3_867:
	mul.wide.u32 	%rd528, %r1244, 4;
	add.s64 	%rd529, %rd18, %rd528;
	ld.global.f32 	%f995, [%rd529];
	cvt.f64.f32 	%fd135, %f995;
	fma.rn.f64 	%fd136, %fd135, 0dBF7646FEC2125EA7, 0d0000000000000000;
	cvt.rn.f32.f64 	%f996, %fd136;
	ld.global.f32 	%f997, [%rd529+4];
	cvt.f64.f32 	%fd137, %f997;
	cvt.f64.f32 	%fd138, %f996;
	fma.rn.f64 	%fd139, %fd137, 0d3FA646E7451E1742, %fd138;
	cvt.rn.f32.f64 	%f998, %fd139;
	add.s32 	%r1244, %r1244, 2;
	ld.global.f32 	%f999, [%rd529+8];
	cvt.f64.f32 	%fd140, %f999;
	cvt.f64.f32 	%fd141, %f998;
	fma.rn.f64 	%fd142, %fd140, 0dBFC37E34B945308C, %fd141;
	cvt.rn.f32.f64 	%f1000, %fd142;
	ld.global.f32 	%f1001, [%rd529+12];
	cvt.f64.f32 	%fd143, %f1001;
	cvt.f64.f32 	%fd144, %f1000;
	fma.rn.f64 	%fd145, %fd143, 0d3FD37E52157689CA, %fd144;
	cvt.rn.f32.f64 	%f1002, %fd145;
	ld.global.f32 	%f1003, [%rd529+16];
	cvt.f64.f32 	%fd146, %f1003;
	cvt.f64.f32 	%fd147, %f1002;
	fma.rn.f64 	%fd148, %fd146, 0d3FE3D109070FBEBA, %fd147;
	cvt.rn.f32.f64 	%f1004, %fd148;
	ld.global.f32 	%f1005, [%rd529+20];
	cvt.f64.f32 	%fd149, %f1005;
	cvt.f64.f32 	%fd150, %f1004;
	fma.rn.f64 	%fd151, %fd149, 0d3FD37E52157689CA, %fd150;
	cvt.rn.f32.f64 	%f1006, %fd151;
	ld.global.f32 	%f1007, [%rd529+24];
	cvt.f64.f32 	%fd152, %f1007;
	cvt.f64.f32 	%fd153, %f1006;
	fma.rn.f64 	%fd154, %fd152, 0dBFC37E34B945308C, %fd153;
	cvt.rn.f32.f64 	%f1008, %fd154;
	ld.global.f32 	%f1009, [%rd529+28];
	cvt.f64.f32 	%fd155, %f1009;
	cvt.f64.f32 	%fd156, %f1008;
	fma.rn.f64 	%fd157, %fd155, 0d3FA646E7451E1742, %fd156;
	cvt.rn.f32.f64 	%f1010, %fd157;
	ld.global.f32 	%f1011, [%rd529+32];
	cvt.f64.f32 	%fd158, %f1011;
	cvt.f64.f32 	%fd159, %f1010;
	fma.rn.f64 	%fd160, %fd158, 0dBF7646FEC2125EA7, %fd159;
	cvt.rn.f32.f64 	%f1012, %fd160;
	add.s64 	%rd530, %rd17, %rd528;
	st.global.f32 	[%rd530], %f1012;
	ld.global.f32 	%f1013, [%rd529+4];
	cvt.f64.f32 	%fd161, %f1013;
	fma.rn.f64 	%fd162, %fd161, 0dBF7646FEC2125EA7, 0d0000000000000000;
	cvt.rn.f32.f64 	%f1014, %fd162;
	ld.global.f32 	%f1015, [%rd529+8];
	cvt.f64.f32 	%fd163, %f1015;
	cvt.f64.f32 	%fd164, %f1014;
	fma.rn.f64 	%fd165, %fd163, 0d3FA646E7451E1742, %fd164;
	cvt.rn.f32.f64 	%f1016, %fd165;
	ld.global.f32 	%f1017, [%rd529+12];
	cvt.f64.f32 	%fd166, %f1017;
	cvt.f64.f32 	%fd167, %f1016;
	fma.rn.f64 	%fd168, %fd166, 0dBFC37E34B945308C, %fd167;
	cvt.rn.f32.f64 	%f1018, %fd168;
	ld.global.f32 	%f1019, [%rd529+16];
	cvt.f64.f32 	%fd169, %f1019;
	cvt.f64.f32 	%fd170, %f1018;
	fma.rn.f64 	%fd171, %fd169, 0d3FD37E52157689CA, %fd170;
	cvt.rn.f32.f64 	%f1020, %fd171;
	ld.global.f32 	%f1021, [%rd529+20];
	cvt.f64.f32 	%fd172, %f1021;
	cvt.f64.f32 	%fd173, %f1020;
	fma.rn.f64 	%fd174, %fd172, 0d3FE3D109070FBEBA, %fd173;
	cvt.rn.f32.f64 	%f1022, %fd174;
	ld.global.f32 	%f1023, [%rd529+24];
	cvt.f64.f32 	%fd175, %f1023;
	cvt.f64.f32 	%fd176, %f1022;
	fma.rn.f64 	%fd177, %fd175, 0d3FD37E52157689CA, %fd176;
	cvt.rn.f32.f64 	%f1024, %fd177;
	ld.global.f32 	%f1025, [%rd529+28];
	cvt.f64.f32 	%fd178, %f1025;
	cvt.f64.f32 	%fd179, %f1024;
	fma.rn.f64 	%fd180, %fd178, 0dBFC37E34B945308C, %fd179;
	cvt.rn.f32.f64 	%f1026, %fd180;
	ld.global.f32 	%f1027, [%rd529+32];
	cvt.f64.f32 	%fd181, %f1027;
	cvt.f64.f32 	%fd182, %f1026;
	fma.rn.f64 	%fd183, %fd181, 0d3FA646E7451E1742, %fd182;
	cvt.rn.f32.f64 	%f1028, %fd183;
	ld.global.f32 	%f1029, [%rd529+36];
	cvt.f64.f32 	%fd184, %f1029;
	cvt.f64.f32 	%fd185, %f1028;
	fma.rn.f64 	%fd186, %fd184, 0dBF7646FEC2125EA7, %fd185;
	cvt.rn.f32.f64 	%f1030, %fd186;
	st.global.f32 	[%rd530+4], %f1030;
	setp.eq.s32 	%p412, %r1244, %r35;
	mov.u32 	%r1243, %r35;
	@%p412 bra 	$L__BB3_868;
	bra.uni 	$L__BB3_867;
$L__BB3_868:
	setp.eq.s32 	%p413, %r29, 0;
	@%p413 bra 	$L__BB3_870;
	mul.wide.u32 	%rd531, %r1243, 4;
	add.s64 	%rd532, %rd18, %rd531;
	ld.global.f32 	%f1031, [%rd532];
	cvt.f64.f32 	%fd187, %f1031;
	fma.rn.f64 	%fd188, %fd187, 0dBF7646FEC2125EA7, 0d0000000000000000;
	cvt.rn.f32.f64 	%f1032, %fd188;
	ld.global.f32 	%f1033, [%rd532+4];
	cvt.f64.f32 	%fd189, %f1033;
	cvt.f64.f32 	%fd190, %f1032;
	fma.rn.f64 	%fd191, %fd189, 0d3FA646E7451E1742, %fd190;
	cvt.rn.f32.f64 	%f1034, %fd191;
	ld.global.f32 	%f1035, [%rd532+8];
	cvt.f64.f32 	%fd192, %f1035;
	cvt.f64.f32 	%fd193, %f1034;
	fma.rn.f64 	%fd194, %fd192, 0dBFC37E34B945308C, %fd193;
	cvt.rn.f32.f64 	%f1036, %fd194;
	ld.global.f32 	%f1037, [%rd532+12];
	cvt.f64.f32 	%fd195, %f1037;
	cvt.f64.f32 	%fd196, %f1036;
	fma.rn.f64 	%fd197, %fd195, 0d3FD37E52157689CA, %fd196;
	cvt.rn.f32.f64 	%f1038, %fd197;
	ld.global.f32 	%f1039, [%rd532+16];
	cvt.f64.f32 	%fd198, %f1039;
	cvt.f64.f32 	%fd199, %f1038;
	fma.rn.f64 	%fd200, %fd198, 0d3FE3D109070FBEBA, %fd199;
	cvt.rn.f32.f64 	%f1040, %fd200;
	ld.global.f32 	%f1041, [%rd532+20];
	cvt.f64.f32 	%fd201, %f1041;
	cvt.f64.f32 	%fd202, %f1040;
	fma.rn.f64 	%fd203, %fd201, 0d3FD37E52157689CA, %fd202;
	cvt.rn.f32.f64 	%f1042, %fd203;
	ld.global.f32 	%f1043, [%rd532+24];
	cvt.f64.f32 	%fd204, %f1043;
	cvt.f64.f32 	%fd205, %f1042;
	fma.rn.f64 	%fd206, %fd204, 0dBFC37E34B945308C, %fd205;
	cvt.rn.f32.f64 	%f1044, %fd206;
	ld.global.f32 	%f1045, [%rd532+28];
	cvt.f64.f32 	%fd207, %f1045;
	cvt.f64.f32 	%fd208, %f1044;
	fma.rn.f64 	%fd209, %fd207, 0d3FA646E7451E1742, %fd208;
	cvt.rn.f32.f64 	%f1046, %fd209;
	ld.global.f32 	%f1047, [%rd532+32];
	cvt.f64.f32 	%fd210, %f1047;
	cvt.f64.f32 	%fd211, %f1046;
	fma.rn.f64 	%fd212, %fd210, 0dBF7646FEC2125EA7, %fd211;
	cvt.rn.f32.f64 	%f1048, %fd212;
	add.s64 	%rd533, %rd17, %rd531;
	st.global.f32 	[%rd533], %f1048;
$L__BB3_870:
	setp.lt.u32 	%p414, %r16, 7;
	mov.f32 	%f1771, 0f00000000;
	mov.b32 	%r1234, 0;
	@%p414 bra 	$L__BB3_799;
	mov.f32 	%f1771, 0f00000000;
	mov.b32 	%r1245, 0;
$L__BB3_872:
	.pragma "nounroll";
	mul.wide.u32 	%rd534, %r1245, 4;
	add.s64 	%rd165, %rd11, %rd534;
	ld.global.f32 	%f466, [%rd165];
	add.s64 	%rd166, %rd17, %rd534;
	ld.global.f32 	%f467, [%rd166];
	sub.f32 	%f468, %f466, %f467;
	setp.ltu.f32 	%p415, %f468, 0f00000000;
	add.s64 	%rd167, %rd19, %rd534;
	@%p415 bra 	$L__BB3_893;
	ld.global.f32 	%f1052, [%rd167];
	mul.f32 	%f1774, %f1052, %f468;
	bra.uni 	$L__BB3_894;
$L__BB3_874:
	setp.le.s32 	%p372, %r1242, %r18;
	@%p372 bra 	$L__BB3_876;
	ld.global.f32 	%f934, [%rd16];
	ld.global.f32 	%f935, [%rd20];
	setp.ge.f32 	%p374, %f934, %f935;
	selp.f32 	%f936, %f934, %f935, %p374;
	st.global.f32 	[%rd162], %f936;
	bra.uni 	$L__BB3_877;
$L__BB3_876:
	ld.global.f32 	%f931, [%rd163+-16];
	ld.global.f32 	%f932, [%rd164+-16];
	setp.ge.f32 	%p373, %f931, %f932;
	selp.f32 	%f933, %f931, %f932, %p373;
	st.global.f32 	[%rd162], %f933;
$L__BB3_877:
	setp.eq.s32 	%p376, %r1242, 0;
	@%p376 bra 	$L__BB3_881;
	setp.ge.s32 	%p377, %r1242, %r18;
	@%p377 bra 	$L__BB3_880;
	ld.global.f32 	%f943, [%rd163+-12];
	ld.global.f32 	%f944, [%rd164+-12];
	setp.ge.f32 	%p379, %f943, %f944;
	selp.f32 	%f945, %f943, %f944, %p379;
	st.global.f32 	[%rd162+4], %f945;
	bra.uni 	$L__BB3_882;
$L__BB3_880:
	ld.global.f32 	%f940, [%rd16];
	ld.global.f32 	%f941, [%rd20];
	setp.ge.f32 	%p378, %f940, %f941;
	selp.f32 	%f942, %f940, %f941, %p378;
	st.global.f32 	[%rd162+4], %f942;
	bra.uni 	$L__BB3_882;
$L__BB3_881:
	ld.global.f32 	%f946, [%rd11];
	ld.global.f32 	%f947, [%rd17];
	setp.ge.f32 	%p380, %f946, %f947;
	selp.f32 	%f948, %f946, %f947, %p380;
	st.global.f32 	[%rd162+4], %f948;
$L__BB3_882:
	@%p376 bra 	$L__BB3_886;
	add.s32 	%r847, %r1242, 2;
	setp.gt.s32 	%p382, %r847, %r18;
	@%p382 bra 	$L__BB3_885;
	ld.global.f32 	%f949, [%rd163+-8];
	ld.global.f32 	%f950, [%rd164+-8];
	setp.ge.f32 	%p383, %f949, %f950;
	selp.f32 	%f951, %f949, %f950, %p383;
	st.global.f32 	[%rd162+8], %f951;
	bra.uni 	$L__BB3_887;
$L__BB3_885:
	ld.global.f32 	%f952, [%rd16];
	ld.global.f32 	%f953, [%rd20];
	setp.ge.f32 	%p384, %f952, %f953;
	selp.f32 	%f954, %f952, %f953, %p384;
	st.global.f32 	[%rd162+8], %f954;
	bra.uni 	$L__BB3_887;
$L__BB3_886:
	ld.global.f32 	%f955, [%rd11];
	ld.global.f32 	%f956, [%rd17];
	setp.ge.f32 	%p385, %f955, %f956;
	selp.f32 	%f957, %f955, %f956, %p385;
	st.global.f32 	[%rd162+8], %f957;
$L__BB3_887:
	@%p376 bra 	$L__BB3_891;
	setp.gt.s32 	%p387, %r1242, %r521;
	@%p387 bra 	$L__BB3_890;
	ld.global.f32 	%f958, [%rd163+-4];
	ld.global.f32 	%f959, [%rd164+-4];
	setp.ge.f32 	%p388, %f958, %f959;
	selp.f32 	%f960, %f958, %f959, %p388;
	st.global.f32 	[%rd162+12], %f960;
	bra.uni 	$L__BB3_892;
$L__BB3_890:
	ld.global.f32 	%f961, [%rd16];
	ld.global.f32 	%f962, [%rd20];
	setp.ge.f32 	%p389, %f961, %f962;
	selp.f32 	%f963, %f961, %f962, %p389;
	st.global.f32 	[%rd162+12], %f963;
	bra.uni 	$L__BB3_892;
$L__BB3_891:
	ld.global.f32 	%f964, [%rd11];
	ld.global.f32 	%f965, [%rd17];
	setp.ge.f32 	%p390, %f964, %f965;
	selp.f32 	%f966, %f964, %f965, %p390;
	st.global.f32 	[%rd162+12], %f966;
$L__BB3_892:
	add.s32 	%r1242, %r1242, 4;
	setp.eq.s32 	%p391, %r1242, %r34;
	mov.u32 	%r1241, %r34;
	@%p391 bra 	$L__BB3_846;
	bra.uni 	$L__BB3_844;
$L__BB3_893:
	ld.global.f32 	%f1053, [%rd167];
	sub.f32 	%f1054, %f467, %f466;
	mul.f32 	%f1774, %f1053, %f1054;
$L__BB3_894:
	add.f32 	%f472, %f1771, %f1774;
	ld.global.f32 	%f473, [%rd165+4];
	ld.global.f32 	%f474, [%rd166+4];
	sub.f32 	%f475, %f473, %f474;
	setp.ltu.f32 	%p416, %f475, 0f00000000;
	@%p416 bra 	$L__BB3_896;
	ld.global.f32 	%f1055, [%rd167+4];
	mul.f32 	%f1775, %f1055, %f475;
	bra.uni 	$L__BB3_897;
$L__BB3_896:
	ld.global.f32 	%f1056, [%rd167+4];
	sub.f32 	%f1057, %f474, %f473;
	mul.f32 	%f1775, %f1056, %f1057;
$L__BB3_897:
	add.f32 	%f479, %f472, %f1775;
	ld.global.f32 	%f480, [%rd165+8];
	ld.global.f32 	%f481, [%rd166+8];
	sub.f32 	%f482, %f480, %f481;
	setp.ltu.f32 	%p417, %f482, 0f00000000;
	@%p417 bra 	$L__BB3_899;
	ld.global.f32 	%f1058, [%rd167+8];
	mul.f32 	%f1776, %f1058, %f482;
	bra.uni 	$L__BB3_900;
$L__BB3_899:
	ld.global.f32 	%f1059, [%rd167+8];
	sub.f32 	%f1060, %f481, %f480;
	mul.f32 	%f1776, %f1059, %f1060;
$L__BB3_900:
	add.f32 	%f486, %f479, %f1776;
	ld.global.f32 	%f487, [%rd165+12];
	ld.global.f32 	%f488, [%rd166+12];
	sub.f32 	%f489, %f487, %f488;
	setp.ltu.f32 	%p418, %f489, 0f00000000;
	@%p418 bra 	$L__BB3_902;
	ld.global.f32 	%f1061, [%rd167+12];
	mul.f32 	%f1777, %f1061, %f489;
	bra.uni 	$L__BB3_903;
$L__BB3_902:
	ld.global.f32 	%f1062, [%rd167+12];
	sub.f32 	%f1063, %f488, %f487;
	mul.f32 	%f1777, %f1062, %f1063;
$L__BB3_903:
	add.f32 	%f493, %f486, %f1777;
	ld.global.f32 	%f494, [%rd165+16];
	ld.global.f32 	%f495, [%rd166+16];
	sub.f32 	%f496, %f494, %f495;
	setp.ltu.f32 	%p419, %f496, 0f00000000;
	@%p419 bra 	$L__BB3_905;
	ld.global.f32 	%f1064, [%rd167+16];
	mul.f32 	%f1778, %f1064, %f496;
	bra.uni 	$L__BB3_906;
$L__BB3_905:
	ld.global.f32 	%f1065, [%rd167+16];
	sub.f32 	%f1066, %f495, %f494;
	mul.f32 	%f1778, %f1065, %f1066;
$L__BB3_906:
	add.f32 	%f500, %f493, %f1778;
	ld.global.f32 	%f501, [%rd165+20];
	ld.global.f32 	%f502, [%rd166+20];
	sub.f32 	%f503, %f501, %f502;
	setp.ltu.f32 	%p420, %f503, 0f00000000;
	@%p420 bra 	$L__BB3_908;
	ld.global.f32 	%f1067, [%rd167+20];
	mul.f32 	%f1779, %f1067, %f503;
	bra.uni 	$L__BB3_909;
$L__BB3_908:
	ld.global.f32 	%f1068, [%rd167+20];
	sub.f32 	%f1069, %f502, %f501;
	mul.f32 	%f1779, %f1068, %f1069;
$L__BB3_909:
	add.f32 	%f507, %f500, %f1779;
	ld.global.f32 	%f508, [%rd165+24];
	ld.global.f32 	%f509, [%rd166+24];
	sub.f32 	%f510, %f508, %f509;
	setp.ltu.f32 	%p421, %f510, 0f00000000;
	@%p421 bra 	$L__BB3_911;
	ld.global.f32 	%f1070, [%rd167+24];
	mul.f32 	%f1780, %f1070, %f510;
	bra.uni 	$L__BB3_912;
$L__BB3_911:
	ld.global.f32 	%f1071, [%rd167+24];
	sub.f32 	%f1072, %f509, %f508;
	mul.f32 	%f1780, %f1071, %f1072;
$L__BB3_912:
	add.f32 	%f514, %f507, %f1780;
	ld.global.f32 	%f515, [%rd165+28];
	ld.global.f32 	%f516, [%rd166+28];
	sub.f32 	%f517, %f515, %f516;
	setp.ltu.f32 	%p422, %f517, 0f00000000;
	@%p422 bra 	$L__BB3_914;
	ld.global.f32 	%f1073, [%rd167+28];
	mul.f32 	%f1781, %f1073, %f517;
	bra.uni 	$L__BB3_915;
$L__BB3_914:
	ld.global.f32 	%f1074, [%rd167+28];
	sub.f32 	%f1075, %f516, %f515;
	mul.f32 	%f1781, %f1074, %f1075;
$L__BB3_915:
	add.f32 	%f1771, %f514, %f1781;
	add.s32 	%r1245, %r1245, 8;
	setp.eq.s32 	%p423, %r1245, %r28;
	mov.u32 	%r1234, %r28;
	@%p423 bra 	$L__BB3_799;
	bra.uni 	$L__BB3_872;

}


// ===== COMPILED SASS (sm_100) =====

	.target	sm_100

	.elftype	@"ET_EXEC"


//--------------------- .note.nv.tkinfo           --------------------------
	.section	.note.nv.tkinfo,"",@"SHT_NOTE"
	.sectionflags	@"SHF_NOTE_NV_TKINFO"
	.tkinfo
        /*0018*/ 	.word	0x00000002
        /*0030*/ 	.string	""
        /*0030*/ 	.string	"ptxas"
        /*0030*/ 	.string	"Cuda compilation tools, release 13.0, V13.0.88"
        /*0030*/ 	.string	"Build cuda_13.0.r13.0/compiler.36424714_0"
        /*0030*/ 	.string	"-arch sm_100 -m 64 "



//--------------------- .note.nv.cuinfo           --------------------------
	.section	.note.nv.cuinfo,"",@"SHT_NOTE"
	.sectionflags	@"SHF_NOTE_NV_CUINFO"
        /*0018*/ 	.short	0x0002
        /*001a*/ 	.short	0x0064
        /*001c*/ 	.short	0x0082
	.zero		2


//--------------------- .nv.info                  --------------------------
	.section	.nv.info,"",@"SHT_CUDA_INFO"
	.align	4


	//----- nvinfo : EIATTR_REGCOUNT
	.align		4
        /*0000*/ 	.byte	0x04, 0x2f
        /*0002*/ 	.short	(.L_1 - .L_0)
	.align		4
.L_0:
        /*0004*/ 	.word	index@(_Z14Short_to_FloatPKsPKhiiiiPfS3_)
        /*0008*/ 	.word	0x00000020


	//----- nvinfo : EIATTR_FRAME_SIZE
	.align		4
.L_1:
        /*000c*/ 	.byte	0x04, 0x11
        /*000e*/ 	.short	(.L_3 - .L_2)
	.align		4
.L_2:
        /*0010*/ 	.word	index@($__internal_8_$__cuda_sm3x_div_rn_noftz_f32_slowpath)
        /*0014*/ 	.word	0x00000000


	//----- nvinfo : EIATTR_FRAME_SIZE
	.align		4
.L_3:
        /*0018*/ 	.byte	0x04, 0x11
        /*001a*/ 	.short	(.L_5 - .L_4)
	.align		4
.L_4:
        /*001c*/ 	.word	index@(_Z14Short_to_FloatPKsPKhiiiiPfS3_)
        /*0020*/ 	.word	0x00000000


	//----- nvinfo : EIATTR_REGCOUNT
	.align		4
.L_5:
        /*0024*/ 	.byte	0x04, 0x2f
        /*0026*/ 	.short	(.L_7 - .L_6)
	.align		4
.L_6:
        /*0028*/ 	.word	index@(_Z23Generate_NDVI_referencefiPKfS0_iiiiPfS1_Pi)
        /*002c*/ 	.word	0x00000028


	//----- nvinfo : EIATTR_FRAME_SIZE
	.align		4
.L_7:
        /*0030*/ 	.byte	0x04, 0x11
        /*0032*/ 	.short	(.L_9 - .L_8)
	.align		4
.L_8:
        /*0034*/ 	.word	index@($__internal_7_$__cuda_sm3x_div_rn_noftz_f32_slowpath)
        /*0038*/ 	.word	0x00000000


	//----- nvinfo : EIATTR_FRAME_SIZE
	.align		4
.L_9:
        /*003c*/ 	.byte	0x04, 0x11
        /*003e*/ 	.short	(.L_11 - .L_10)
	.align		4
.L_10:
        /*0040*/ 	.word	index@($__internal_6_$__cuda_sm20_sqrt_rn_f32_slowpath)
        /*0044*/ 	.word	0x00000000


	//----- nvinfo : EIATTR_FRAME_SIZE
	.align		4
.L_11:
        /*0048*/ 	.byte	0x04, 0x11
        /*004a*/ 	.short	(.L_13 - .L_12)
	.align		4
.L_12:
        /*004c*/ 	.word	index@($__internal_5_$__cuda_sm20_dsqrt_rn_f64_mediumpath_v1)
        /*0050*/ 	.word	0x00000000


	//----- nvinfo : EIATTR_FRAME_SIZE
	.align		4
.L_13:
        /*0054*/ 	.byte	0x04, 0x11
        /*0056*/ 	.short	(.L_15 - .L_14)
	.align		4
.L_14:
        /*0058*/ 	.word	index@($__internal_4_$__cuda_sm20_div_rn_f64_full)
        /*005c*/ 	.word	0x00000000


	//----- nvinfo : EIATTR_FRAME_SIZE
	.align		4
.L_15:
        /*0060*/ 	.byte	0x04, 0x11
        /*0062*/ 	.short	(.L_17 - .L_16)
	.align		4
.L_16:
        /*0064*/ 	.word	index@(_Z23Generate_NDVI_referencefiPKfS0_iiiiPfS1_Pi)
        /*0068*/ 	.word	0x00000000


	//----- nvinfo : EIATTR_REGCOUNT
	.align		4
.L_17:
        /*006c*/ 	.byte	0x04, 0x2f
        /*006e*/ 	.short	(.L_19 - .L_18)
	.align		4
.L_18:
        /*0070*/ 	.word	index@(_Z13Compute_d_resPKfS0_S0_iiiiiiiiiPf)
        /*0074*/ 	.word	0x00000047


	//----- nvinfo : EIATTR_FRAME_SIZE
	.align		4
.L_19:
        /*0078*/ 	.byte	0x04, 0x11
        /*007a*/ 	.short	(.L_21 - .L_20)
	.align		4
.L_20:
        /*007c*/ 	.word	index@($__internal_3_$__cuda_sm3x_div_rn_noftz_f32_slowpath)
        /*0080*/ 	.word	0x00000000


	//----- nvinfo : EIATTR_FRAME_SIZE
	.align		4
.L_21:
        /*0084*/ 	.byte	0x04, 0x11
        /*0086*/ 	.short	(.L_23 - .L_22)
	.align		4
.L_22:
        /*0088*/ 	.word	index@($__internal_2_$__cuda_sm20_dsqrt_rn_f64_mediumpath_v1)
        /*008c*/ 	.word	0x00000000


	//----- nvinfo : EIATTR_FRAME_SIZE
	.align		4
.L_23:
        /*0090*/ 	.byte	0x04, 0x11
        /*0092*/ 	.short	(.L_25 - .L_24)
	.align		4
.L_24:
        /*0094*/ 	.word	index@($__internal_1_$__cuda_sm20_div_rn_f64_full)
        /*0098*/ 	.word	0x00000000


	//----- nvinfo : EIATTR_FRAME_SIZE
	.align		4
.L_25:
        /*009c*/ 	.byte	0x04, 0x11
        /*009e*/ 	.short	(.L_27 - .L_26)
	.align		4
.L_26:
        /*00a0*/ 	.word	index@(_Z13Compute_d_resPKfS0_S0_iiiiiiiiiPf)
        /*00a4*/ 	.word	0x00000000


	//----- nvinfo : EIATTR_REGCOUNT
	.align		4
.L_27:
        /*00a8*/ 	.byte	0x04, 0x2f
        /*00aa*/ 	.short	(.L_29 - .L_28)
	.align		4
.L_28:
        /*00ac*/ 	.word	index@(_Z11STSG_filterPKfS0_S0_iiiiiiiiifiPfS1_S1_S1_Pi)
        /*00b0*/ 	.word	0x00000056


	//----- nvinfo : EIATTR_FRAME_SIZE
	.align		4
.L_29:
        /*00b4*/ 	.byte	0x04, 0x11
        /*00b6*/ 	.short	(.L_31 - .L_30)
	.align		4
.L_30:
        /*00b8*/ 	.word	index@($__internal_0_$__cuda_sm3x_div_rn_noftz_f32_slowpath)
        /*00bc*/ 	.word	0x00000030


	//----- nvinfo : EIATTR_FRAME_SIZE
	.align		4
.L_31:
        /*00c0*/ 	.byte	0x04, 0x11
        /*00c2*/ 	.short	(.L_33 - .L_32)
	.align		4
.L_32:
        /*00c4*/ 	.word	index@(_Z11STSG_filterPKfS0_S0_iiiiiiiiifiPfS1_S1_S1_Pi)
        /*00c8*/ 	.word	0x00000030


	//----- nvinfo : EIATTR_MIN_STACK_SIZE
	.align		4
.L_33:
        /*00cc*/ 	.byte	0x04, 0x12
        /*00ce*/ 	.short	(.L_35 - .L_34)
	.align		4
.L_34:
        /*00d0*/ 	.word	index@(_Z11STSG_filterPKfS0_S0_iiiiiiiiifiPfS1_S1_S1_Pi)
        /*00d4*/ 	.word	0x00000030


	//----- nvinfo : EIATTR_MIN_STACK_SIZE
	.align		4
.L_35:
        /*00d8*/ 	.byte	0x04, 0x12
        /*00da*/ 	.short	(.L_37 - .L_36)
	.align		4
.L_36:
        /*00dc*/ 	.word	index@(_Z13Compute_d_resPKfS0_S0_iiiiiiiiiPf)
        /*00e0*/ 	.word	0x00000000


	//----- nvinfo : EIATTR_MIN_STACK_SIZE
	.align		4
.L_37:
        /*00e4*/ 	.byte	0x04, 0x12
        /*00e6*/ 	.short	(.L_39 - .L_38)
	.align		4
.L_38:
        /*00e8*/ 	.word	index@(_Z23Generate_NDVI_referencefiPKfS0_iiiiPfS1_Pi)
        /*00ec*/ 	.word	0x00000000


	//----- nvinfo : EIATTR_MIN_STACK_SIZE
	.align		4
.L_39:
        /*00f0*/ 	.byte	0x04, 0x12
        /*00f2*/ 	.short	(.L_41 - .L_40)
	.align		4
.L_40:
        /*00f4*/ 	.word	index@(_Z14Short_to_FloatPKsPKhiiiiPfS3_)
        /*00f8*/ 	.word	0x00000000
.L_41:


//--------------------- .nv.compat                --------------------------
	.section	.nv.compat,"",@"SHT_CUDA_COMPAT_INFO"
	.align	4
        /*0000*/ 	.byte	0x02, 0x09, 0x00, 0x00, 0x02, 0x02, 0x01, 0x00, 0x02, 0x05, 0x05, 0x00, 0x03, 0x07, 0x01, 0x01
        /*0010*/ 	.byte	0x02, 0x03, 0x00, 0x00, 0x02, 0x06, 0x01, 0x00, 0x04, 0x0b, 0x08, 0x00, 0x01, 0x00, 0x00, 0x00
        /*0020*/ 	.byte	0x00, 0x00, 0x00, 0x00


//--------------------- .nv.info._Z11STSG_filterPKfS0_S0_iiiiiiiiifiPfS1_S1_S1_Pi --------------------------
	.section	.nv.info._Z11STSG_filterPKfS0_S0_iiiiiiiiifiPfS1_S1_S1_Pi,"",@"SHT_CUDA_INFO"
	.sectionflags	@""
	.align	4


	//----- nvinfo : EIATTR_CUDA_API_VERSION
	.align		4
        /*0000*/ 	.byte	0x04, 0x37
        /*0002*/ 	.short	(.L_43 - .L_42)
.L_42:
        /*0004*/ 	.word	0x00000082


	//----- nvinfo : EIATTR_KPARAM_INFO
	.align		4
.L_43:
        /*0008*/ 	.byte	0x04, 0x17
        /*000a*/ 	.short	(.L_45 - .L_44)
.L_44:
        /*000c*/ 	.word	0x00000000
        /*0010*/ 	.short	0x0012
        /*0012*/ 	.short	0x0068
        /*0014*/ 	.byte	0x00, 0xf5, 0x21, 0x00


	//----- nvinfo : EIATTR_KPARAM_INFO
	.align		4
.L_45:
        /*0018*/ 	.byte	0x04, 0x17
        /*001a*/ 	.short	(.L_47 - .L_46)
.L_46:
        /*001c*/ 	.word	0x00000000
        /*0020*/ 	.short	0x0011
        /*0022*/ 	.short	0x0060
        /*0024*/ 	.byte	0x00, 0xf5, 0x21, 0x00


	//----- nvinfo : EIATTR_KPARAM_INFO
	.align		4
.L_47:
        /*0028*/ 	.byte	0x04, 0x17
        /*002a*/ 	.short	(.L_49 - .L_48)
.L_48:
        /*002c*/ 	.word	0x00000000
        /*0030*/ 	.short	0x0010
        /*0032*/ 	.short	0x0058
        /*0034*/ 	.byte	0x00, 0xf5, 0x21, 0x00


	//----- nvinfo : EIATTR_KPARAM_INFO
	.align		4
.L_49:
        /*0038*/ 	.byte	0x04, 0x17
        /*003a*/ 	.short	(.L_51 - .L_50)
.L_50:
        /*003c*/ 	.word	0x00000000
        /*0040*/ 	.short	0x000f
        /*0042*/ 	.short	0x0050
        /*0044*/ 	.byte	0x00, 0xf5, 0x21, 0x00


	//----- nvinfo : EIATTR_KPARAM_INFO
	.align		4
.L_51:
        /*0048*/ 	.byte	0x04, 0x17
        /*004a*/ 	.short	(.L_53 - .L_52)
.L_52:
        /*004c*/ 	.word	0x00000000
        /*0050*/ 	.short	0x000e
        /*0052*/ 	.short	0x0048
        /*0054*/ 	.byte	0x00, 0xf5, 0x21, 0x00


	//----- nvinfo : EIATTR_KPARAM_INFO
	.align		4
.L_53:
        /*0058*/ 	.byte	0x04, 0x17
        /*005a*/ 	.short	(.L_55 - .L_54)
.L_54:
        /*005c*/ 	.word	0x00000000
        /*0060*/ 	.short	0x000d
        /*0062*/ 	.short	0x0040
        /*0064*/ 	.byte	0x00, 0xf0, 0x11, 0x00


	//----- nvinfo : EIATTR_KPARAM_INFO
	.align		4
.L_55:
        /*0068*/ 	.byte	0x04, 0x17
        /*006a*/ 	.short	(.L_57 - .L_56)
.L_56:
        /*006c*/ 	.word	0x00000000
        /*0070*/ 	.short	0x000c
        /*0072*/ 	.short	0x003c
        /*0074*/ 	.byte	0x00, 0xf0, 0x11, 0x00


	//----- nvinfo : EIATTR_KPARAM_INFO
	.align		4
.L_57:
        /*0078*/ 	.byte	0x04, 0x17
        /*007a*/ 	.short	(.L_59 - .L_58)
.L_58:
        /*007c*/ 	.word	0x00000000
        /*0080*/ 	.short	0x000b
        /*0082*/ 	.short	0x0038
        /*0084*/ 	.byte	0x00, 0xf0, 0x11, 0x00


	//----- nvinfo : EIATTR_KPARAM_INFO
	.align		4
.L_59:
        /*0088*/ 	.byte	0x04, 0x17
        /*008a*/ 	.short	(.L_61 - .L_60)
.L_60:
        /*008c*/ 	.word	0x00000000
        /*0090*/ 	.short	0x000a
        /*0092*/ 	.short	0x0034
        /*0094*/ 	.byte	0x00, 0xf0, 0x11, 0x00


	//----- nvinfo : EIATTR_KPARAM_INFO
	.align		4
.L_61:
        /*0098*/ 	.byte	0x04, 0x17
        /*009a*/ 	.short	(.L_63 - .L_62)
.L_62:
        /*009c*/ 	.word	0x00000000
        /*00a0*/ 	.short	0x0009
        /*00a2*/ 	.short	0x0030
        /*00a4*/ 	.byte	0x00, 0xf0, 0x11, 0x00


	//----- nvinfo : EIATTR_KPARAM_INFO
	.align		4
.L_63:
        /*00a8*/ 	.byte	0x04, 0x17
        /*00aa*/ 	.short	(.L_65 - .L_64)
.L_64:
        /*00ac*/ 	.word	0x00000000
        /*00b0*/ 	.short	0x0008
        /*00b2*/ 	.short	0x002c
        /*00b4*/ 	.byte	0x00, 0xf0, 0x11, 0x00


	//----- nvinfo : EIATTR_KPARAM_INFO
	.align		4
.L_65:
        /*00b8*/ 	.byte	0x04, 0x17
        /*00ba*/ 	.short	(.L_67 - .L_66)
.L_66:
        /*00bc*/ 	.word	0x00000000
        /*00c0*/ 	.short	0x0007
        /*00c2*/ 	.short	0x0028
        /*00c4*/ 	.byte	0x00, 0xf0, 0x11, 0x00


	//----- nvinfo : EIATTR_KPARAM_INFO
	.align		4
.L_67:
        /*00c8*/ 	.byte	0x04, 0x17
        /*00ca*/ 	.short	(.L_69 - .L_68)
.L_68:
        /*00cc*/ 	.word	0x00000000
        /*00d0*/ 	.short	0x0006
        /*00d2*/ 	.short	0x0024
        /*00d4*/ 	.byte	0x00, 0xf0, 0x11, 0x00


	//----- nvinfo : EIATTR_KPARAM_INFO
	.align		4
.L_69:
        /*00d8*/ 	.byte	0x04, 0x17
        /*00da*/ 	.short	(.L_71 - .L_70)
.L_70:
        /*00dc*/ 	.word	0x00000000
        /*00e0*/ 	.short	0x0005
        /*00e2*/ 	.short	0x0020
        /*00e4*/ 	.byte	0x00, 0xf0, 0x11, 0x00


	//----- nvinfo : EIATTR_KPARAM_INFO
	.align		4
.L_71:
        /*00e8*/ 	.byte	0x04, 0x17
        /*00ea*/ 	.short	(.L_73 - .L_72)
.L_72:
        /*00ec*/ 	.word	0x00000000
        /*00f0*/ 	.short	0x0004
        /*00f2*/ 	.short	0x001c
        /*00f4*/ 	.byte	0x00, 0xf0, 0x11, 0x00


	//----- nvinfo : EIATTR_KPARAM_INFO
	.align		4
.L_73:
        /*00f8*/ 	.byte	0x04, 0x17
        /*00fa*/ 	.short	(.L_75 - .L_74)
.L_74:
        /*00fc*/ 	.word	0x00000000
        /*0100*/ 	.short	0x0003
        /*0102*/ 	.short	0x0018
        /*0104*/ 	.byte	0x00, 0xf0, 0x11, 0x00


	//----- nvinfo : EIATTR_KPARAM_INFO
	.align		4
.L_75:
        /*0108*/ 	.byte	0x04, 0x17
        /*010a*/ 	.short	(.L_77 - .L_76)
.L_76:
        /*010c*/ 	.word	0x00000000
        /*0110*/ 	.short	0x0002
        /*0112*/ 	.short	0x0010
        /*0114*/ 	.byte	0x00, 0xf5, 0x21, 0x00


	//----- nvinfo : EIATTR_KPARAM_INFO
	.align		4
.L_77:
        /*0118*/ 	.byte	0x04, 0x17
        /*011a*/ 	.short	(.L_79 - .L_78)
.L_78:
        /*011c*/ 	.word	0x00000000
        /*0120*/ 	.short	0x0001
        /*0122*/ 	.short	0x0008
        /*0124*/ 	.byte	0x00, 0xf5, 0x21, 0x00


	//----- nvinfo : EIATTR_KPARAM_INFO
	.align		4
.L_79:
        /*0128*/ 	.byte	0x04, 0x17
        /*012a*/ 	.short	(.L_81 - .L_80)
.L_80:
        /*012c*/ 	.word	0x00000000
        /*0130*/ 	.short	0x0000
        /*0132*/ 	.short	0x0000
        /*0134*/ 	.byte	0x00, 0xf5, 0x21, 0x00


	//----- nvinfo : EIATTR_SPARSE_MMA_MASK
	.align		4
.L_81:
        /*0138*/ 	.byte	0x03, 0x50
        /*013a*/ 	.short	0x0000


	//----- nvinfo : EIATTR_MAXREG_COUNT
	.align		4
        /*013c*/ 	.byte	0x03, 0x1b
        /*013e*/ 	.short	0x00ff


	//----- nvinfo : EIATTR_MERCURY_ISA_VERSION
	.align		4
        /*0140*/ 	.byte	0x03, 0x5f
        /*0142*/ 	.short	0x0101


	//----- nvinfo : EIATTR_VRC_CTA_INIT_COUNT
	.align		4
        /*0144*/ 	.byte	0x02, 0x4a
	.zero		1
	.zero		1


	//----- nvinfo : EIATTR_EXIT_INSTR_OFFSETS
	.align		4
        /*0148*/ 	.byte	0x04, 0x1c
        /*014a*/ 	.short	(.L_83 - .L_82)


	//   ....[0]....
.L_82:
        /*014c*/ 	.word	0x00000090


	//   ....[1]....
        /*0150*/ 	.word	0x00000110


	//   ....[2]....
        /*0154*/ 	.word	0x00000140


	//   ....[3]....
        /*0158*/ 	.word	0x000161f0


	//----- nvinfo : EIATTR_CRS_STACK_SIZE
	.align		4
.L_83:
        /*015c*/ 	.byte	0x04, 0x1e
        /*015e*/ 	.short	(.L_85 - .L_84)
.L_84:
        /*0160*/ 	.word	0x00000000


	//----- nvinfo : EIATTR_CBANK_PARAM_SIZE
	.align		4
.L_85:
        /*0164*/ 	.byte	0x03, 0x19
        /*0166*/ 	.short	0x0070


	//----- nvinfo : EIATTR_PARAM_CBANK
	.align		4
        /*0168*/ 	.byte	0x04, 0x0a
        /*016a*/ 	.short	(.L_87 - .L_86)
	.align		4
.L_86:
        /*016c*/ 	.word	index@(.nv.constant0._Z11STSG_filterPKfS0_S0_iiiiiiiiifiPfS1_S1_S1_Pi)
        /*0170*/ 	.short	0x0380
        /*0172*/ 	.short	0x0070


	//----- nvinfo : EIATTR_SW_WAR
	.align		4
.L_87:
        /*0174*/ 	.byte	0x04, 0x36
        /*0176*/ 	.short	(.L_89 - .L_88)
.L_88:
        /*0178*/ 	.word	0x00000008
.L_89:


//--------------------- .nv.info._Z13Compute_d_resPKfS0_S0_iiiiiiiiiPf --------------------------
	.section	.nv.info._Z13Compute_d_resPKfS0_S0_iiiiiiiiiPf,"",@"SHT_CUDA_INFO"
	.sectionflags	@""
	.align	4


	//----- nvinfo : EIATTR_CUDA_API_VERSION
	.align		4
        /*0000*/ 	.byte	0x04, 0x37
        /*0002*/ 	.short	(.L_91 - .L_90)
.L_90:
        /*0004*/ 	.word	0x00000082


	//----- nvinfo : EIATTR_KPARAM_INFO
	.align		4
.L_91:
        /*0008*/ 	.byte	0x04, 0x17
        /*000a*/ 	.short	(.L_93 - .L_92)
.L_92:
        /*000c*/ 	.word	0x00000000
        /*0010*/ 	.short	0x000c
        /*0012*/ 	.short	0x0040
        /*0014*/ 	.byte	0x00, 0xf5, 0x21, 0x00


	//----- nvinfo : EIATTR_KPARAM_INFO
	.align		4
.L_93:
        /*0018*/ 	.byte	0x04, 0x17
        /*001a*/ 	.short	(.L_95 - .L_94)
.L_94:
        /*001c*/ 	.word	0x00000000
        /*0020*/ 	.short	0x000b
        /*0022*/ 	.short	0x0038
        /*0024*/ 	.byte	0x00, 0xf0, 0x11, 0x00


	//----- nvinfo : EIATTR_KPARAM_INFO
	.align		4
.L_95:
        /*0028*/ 	.byte	0x04, 0x17
        /*002a*/ 	.short	(.L_97 - .L_96)
.L_96:
        /*002c*/ 	.word	0x00000000
        /*0030*/ 	.short	0x000a
        /*0032*/ 	.short	0x0034
        /*0034*/ 	.byte	0x00, 0xf0, 0x11, 0x00


	//----- nvinfo : EIATTR_KPARAM_INFO
	.align		4
.L_97:
        /*0038*/ 	.byte	0x04, 0x17
        /*003a*/ 	.short	(.L_99 - .L_98)
.L_98:
        /*003c*/ 	.word	0x00000000
        /*0040*/ 	.short	0x0009
        /*0042*/ 	.short	0x0030
        /*0044*/ 	.byte	0x00, 0xf0, 0x11, 0x00


	//----- nvinfo : EIATTR_KPARAM_INFO
	.align		4
.L_99:
        /*0048*/ 	.byte	0x04, 0x17
        /*004a*/ 	.short	(.L_101 - .L_100)
.L_100:
        /*004c*/ 	.word	0x00000000
        /*0050*/ 	.short	0x0008
        /*0052*/ 	.short	0x002c
        /*0054*/ 	.byte	0x00, 0xf0, 0x11, 0x00


	//----- nvinfo : EIATTR_KPARAM_INFO
	.align		4
.L_101:
        /*0058*/ 	.byte	0x04, 0x17
        /*005a*/ 	.short	(.L_103 - .L_102)
.L_102:
        /*005c*/ 	.word	0x00000000
        /*0060*/ 	.short	0x0007
        /*0062*/ 	.short	0x0028
        /*0064*/ 	.byte	0x00, 0xf0, 0x11, 0x00


	//----- nvinfo : EIATTR_KPARAM_INFO
	.align		4
.L_103:
        /*0068*/ 	.byte	0x04, 0x17
        /*006a*/ 	.short	(.L_105 - .L_104)
.L_104:
        /*006c*/ 	.word	0x00000000
        /*0070*/ 	.short	0x0006
        /*0072*/ 	.short	0x0024
        /*0074*/ 	.byte	0x00, 0xf0, 0x11, 0x00


	//----- nvinfo : EIATTR_KPARAM_INFO
	.align		4
.L_105:
        /*0078*/ 	.byte	0x04, 0x17
        /*007a*/ 	.short	(.L_107 - .L_106)
.L_106:
        /*007c*/ 	.word	0x00000000
        /*0080*/ 	.short	0x0005
        /*0082*/ 	.short	0x0020
        /*0084*/ 	.byte	0x00, 0xf0, 0x11, 0x00


	//----- nvinfo : EIATTR_KPARAM_INFO
	.align		4
.L_107:
        /*0088*/ 	.byte	0x04, 0x17
        /*008a*/ 	.short	(.L_109 - .L_108)
.L_108:
        /*008c*/ 	.word	0x00000000
        /*0090*/ 	.short	0x0004
        /*0092*/ 	.short	0x001c
        /*0094*/ 	.byte	0x00, 0xf0, 0x11, 0x00


	//----- nvinfo : EIATTR_KPARAM_INFO
	.align		4
.L_109:
        /*0098*/ 	.byte	0x04, 0x17
        /*009a*/ 	.short	(.L_111 - .L_110)
.L_110:
        /*009c*/ 	.word	0x00000000
        /*00a0*/ 	.short	0x0003
        /*00a2*/ 	.short	0x0018
        /*00a4*/ 	.byte	0x00, 0xf0, 0x11, 0x00


	//----- nvinfo : EIATTR_KPARAM_INFO
	.align		4
.L_111:
        /*00a8*/ 	.byte	0x04, 0x17
        /*00aa*/ 	.short	(.L_113 - .L_112)
.L_112:
        /*00ac*/ 	.word	0x00000000
        /*00b0*/ 	.short	0x0002
        /*00b2*/ 	.short	0x0010
        /*00b4*/ 	.byte	0x00, 0xf5, 0x21, 0x00


	//----- nvinfo : EIATTR_KPARAM_INFO
	.align		4
.L_113:
        /*00b8*/ 	.byte	0x04, 0x17
        /*00ba*/ 	.short	(.L_115 - .L_114)
.L_114:
        /*00bc*/ 	.word	0x00000000
        /*00c0*/ 	.short	0x0001
        /*00c2*/ 	.short	0x0008
        /*00c4*/ 	.byte	0x00, 0xf5, 0x21, 0x00


	//----- nvinfo : EIATTR_KPARAM_INFO
	.align		4
.L_115:
        /*00c8*/ 	.byte	0x04, 0x17
        /*00ca*/ 	.short	(.L_117 - .L_116)
.L_116:
        /*00cc*/ 	.word	0x00000000
        /*00d0*/ 	.short	0x0000
        /*00d2*/ 	.short	0x0000
        /*00d4*/ 	.byte	0x00, 0xf5, 0x21, 0x00


	//----- nvinfo : EIATTR_SPARSE_MMA_MASK
	.align		4
.L_117:
        /*00d8*/ 	.byte	0x03, 0x50
        /*00da*/ 	.short	0x0000


	//----- nvinfo : EIATTR_MAXREG_COUNT
	.align		4
        /*00dc*/ 	.byte	0x03, 0x1b
        /*00de*/ 	.short	0x00ff


	//----- nvinfo : EIATTR_MERCURY_ISA_VERSION
	.align		4
        /*00e0*/ 	.byte	0x03, 0x5f
        /*00e2*/ 	.short	0x0101


	//----- nvinfo : EIATTR_VRC_CTA_INIT_COUNT
	.align		4
        /*00e4*/ 	.byte	0x02, 0x4a
	.zero		1
	.zero		1


	//----- nvinfo : EIATTR_EXIT_INSTR_OFFSETS
	.align		4
        /*00e8*/ 	.byte	0x04, 0x1c
        /*00ea*/ 	.short	(.L_119 - .L_118)


	//   ....[0]....
.L_118:
        /*00ec*/ 	.word	0x00000070


	//   ....[1]....
        /*00f0*/ 	.word	0x00000100


	//   ....[2]....
        /*00f4*/ 	.word	0x00000150


	//   ....[3]....
        /*00f8*/ 	.word	0x00004870


	//----- nvinfo : EIATTR_CRS_STACK_SIZE
	.align		4
.L_119:
        /*00fc*/ 	.byte	0x04, 0x1e
        /*00fe*/ 	.short	(.L_121 - .L_120)
.L_120:
        /*0100*/ 	.word	0x00000000


	//----- nvinfo : EIATTR_CBANK_PARAM_SIZE
	.align		4
.L_121:
        /*0104*/ 	.byte	0x03, 0x19
        /*0106*/ 	.short	0x0048


	//----- nvinfo : EIATTR_PARAM_CBANK
	.align		4
        /*0108*/ 	.byte	0x04, 0x0a
        /*010a*/ 	.short	(.L_123 - .L_122)
	.align		4
.L_122:
        /*010c*/ 	.word	index@(.nv.constant0._Z13Compute_d_resPKfS0_S0_iiiiiiiiiPf)
        /*0110*/ 	.short	0x0380
        /*0112*/ 	.short	0x0048


	//----- nvinfo : EIATTR_SW_WAR
	.align		4
.L_123:
        /*0114*/ 	.byte	0x04, 0x36
        /*0116*/ 	.short	(.L_125 - .L_124)
.L_124:
        /*0118*/ 	.word	0x00000008
.L_125:


//--------------------- .nv.info._Z23Generate_NDVI_referencefiPKfS0_iiiiPfS1_Pi --------------------------
	.section	.nv.info._Z23Generate_NDVI_referencefiPKfS0_iiiiPfS1_Pi,"",@"SHT_CUDA_INFO"
	.sectionflags	@""
	.align	4


	//----- nvinfo : EIATTR_CUDA_API_VERSION
	.align		4
        /*0000*/ 	.byte	0x04, 0x37
        /*0002*/ 	.short	(.L_127 - .L_126)
.L_126:
        /*0004*/ 	.word	0x00000082


	//----- nvinfo : EIATTR_KPARAM_INFO
	.align		4
.L_127:
        /*0008*/ 	.byte	0x04, 0x17
        /*000a*/ 	.short	(.L_129 - .L_128)
.L_128:
        /*000c*/ 	.word	0x00000000
        /*0010*/ 	.short	0x000a
        /*0012*/ 	.short	0x0038
        /*0014*/ 	.byte	0x00, 0xf5, 0x21, 0x00


	//----- nvinfo : EIATTR_KPARAM_INFO
	.align		4
.L_129:
        /*0018*/ 	.byte	0x04, 0x17
        /*001a*/ 	.short	(.L_131 - .L_130)
.L_130:
        /*001c*/ 	.word	0x00000000
        /*0020*/ 	.short	0x0009
        /*0022*/ 	.short	0x0030
        /*0024*/ 	.byte	0x00, 0xf5, 0x21, 0x00


	//----- nvinfo : EIATTR_KPARAM_INFO
	.align		4
.L_131:
        /*0028*/ 	.byte	0x04, 0x17
        /*002a*/ 	.short	(.L_133 - .L_132)
.L_132:
        /*002c*/ 	.word	0x00000000
        /*0030*/ 	.short	0x0008
        /*0032*/ 	.short	0x0028
        /*0034*/ 	.byte	0x00, 0xf5, 0x21, 0x00


	//----- nvinfo : EIATTR_KPARAM_INFO
	.align		4
.L_133:
        /*0038*/ 	.byte	0x04, 0x17
        /*003a*/ 	.short	(.L_135 - .L_134)
.L_134:
        /*003c*/ 	.word	0x00000000
        /*0040*/ 	.short	0x0007
        /*0042*/ 	.short	0x0024
        /*0044*/ 	.byte	0x00, 0xf0, 0x11, 0x00


	//----- nvinfo : EIATTR_KPARAM_INFO
	.align		4
.L_135:
        /*0048*/ 	.byte	0x04, 0x17
        /*004a*/ 	.short	(.L_137 - .L_136)
.L_136:
        /*004c*/ 	.word	0x00000000
        /*0050*/ 	.short	0x0006
        /*0052*/ 	.short	0x0020
        /*0054*/ 	.byte	0x00, 0xf0, 0x11, 0x00


	//----- nvinfo : EIATTR_KPARAM_INFO
	.align		4
.L_137:
        /*0058*/ 	.byte	0x04, 0x17
        /*005a*/ 	.short	(.L_139 - .L_138)
.L_138:
        /*005c*/ 	.word	0x00000000
        /*0060*/ 	.short	0x0005
        /*0062*/ 	.short	0x001c
        /*0064*/ 	.byte	0x00, 0xf0, 0x11, 0x00


	//----- nvinfo : EIATTR_KPARAM_INFO
	.align		4
.L_139:
        /*0068*/ 	.byte	0x04, 0x17
        /*006a*/ 	.short	(.L_141 - .L_140)
.L_140:
        /*006c*/ 	.word	0x00000000
        /*0070*/ 	.short	0x0004
        /*0072*/ 	.short	0x0018
        /*0074*/ 	.byte	0x00, 0xf0, 0x11, 0x00


	//----- nvinfo : EIATTR_KPARAM_INFO
	.align		4
.L_141:
        /*0078*/ 	.byte	0x04, 0x17
        /*007a*/ 	.short	(.L_143 - .L_142)
.L_142:
        /*007c*/ 	.word	0x00000000
        /*0080*/ 	.short	0x0003
        /*0082*/ 	.short	0x0010
        /*0084*/ 	.byte	0x00, 0xf5, 0x21, 0x00


	//----- nvinfo : EIATTR_KPARAM_INFO
	.align		4
.L_143:
        /*0088*/ 	.byte	0x04, 0x17
        /*008a*/ 	.short	(.L_145 - .L_144)
.L_144:
        /*008c*/ 	.word	0x00000000
        /*0090*/ 	.short	0x0002
        /*0092*/ 	.short	0x0008
        /*0094*/ 	.byte	0x00, 0xf5, 0x21, 0x00


	//----- nvinfo : EIATTR_KPARAM_INFO
	.align		4
.L_145:
        /*0098*/ 	.byte	0x04, 0x17
        /*009a*/ 	.short	(.L_147 - .L_146)
.L_146:
        /*009c*/ 	.word	0x00000000
        /*00a0*/ 	.short	0x0001
        /*00a2*/ 	.short	0x0004
        /*00a4*/ 	.byte	0x00, 0xf0, 0x11, 0x00


	//----- nvinfo : EIATTR_KPARAM_INFO
	.align		4
.L_147:
        /*00a8*/ 	.byte	0x04, 0x17
        /*00aa*/ 	.short	(.L_149 - .L_148)
.L_148:
        /*00ac*/ 	.word	0x00000000
        /*00b0*/ 	.short	0x0000
        /*00b2*/ 	.short	0x0000
        /*00b4*/ 	.byte	0x00, 0xf0, 0x11, 0x00


	//----- nvinfo : EIATTR_SPARSE_MMA_MASK
	.align		4
.L_149:
        /*00b8*/ 	.byte	0x03, 0x50
        /*00ba*/ 	.short	0x0000


	//----- nvinfo : EIATTR_MAXREG_COUNT
	.align		4
        /*00bc*/ 	.byte	0x03, 0x1b
        /*00be*/ 	.short	0x00ff


	//----- nvinfo : EIATTR_MERCURY_ISA_VERSION
	.align		4
        /*00c0*/ 	.byte	0x03, 0x5f
        /*00c2*/ 	.short	0x0101


	//----- nvinfo : EIATTR_VRC_CTA_INIT_COUNT
	.align		4
        /*00c4*/ 	.byte	0x02, 0x4a
	.zero		1
	.zero		1


	//----- nvinfo : EIATTR_EXIT_INSTR_OFFSETS
	.align		4
        /*00c8*/ 	.byte	0x04, 0x1c
        /*00ca*/ 	.short	(.L_151 - .L_150)


	//   ....[0]....
.L_150:
        /*00cc*/ 	.word	0x00000070


	//   ....[1]....
        /*00d0*/ 	.word	0x000000e0


	//   ....[2]....
        /*00d4*/ 	.word	0x000076f0


	//   ....[3]....
        /*00d8*/ 	.word	0x000088c0


	//   ....[4]....
        /*00dc*/ 	.word	0x00008d90


	//   ....[5]....
        /*00e0*/ 	.word	0x00008eb0


	//----- nvinfo : EIATTR_CRS_STACK_SIZE
	.align		4
.L_151:
        /*00e4*/ 	.byte	0x04, 0x1e
        /*00e6*/ 	.short	(.L_153 - .L_152)
.L_152:
        /*00e8*/ 	.word	0x00000000


	//----- nvinfo : EIATTR_CBANK_PARAM_SIZE
	.align		4
.L_153:
        /*00ec*/ 	.byte	0x03, 0x19
        /*00ee*/ 	.short	0x0040


	//----- nvinfo : EIATTR_PARAM_CBANK
	.align		4
        /*00f0*/ 	.byte	0x04, 0x0a
        /*00f2*/ 	.short	(.L_155 - .L_154)
	.align		4
.L_154:
        /*00f4*/ 	.word	index@(.nv.constant0._Z23Generate_NDVI_referencefiPKfS0_iiiiPfS1_Pi)
        /*00f8*/ 	.short	0x0380
        /*00fa*/ 	.short	0x0040


	//----- nvinfo : EIATTR_SW_WAR
	.align		4
.L_155:
        /*00fc*/ 	.byte	0x04, 0x36
        /*00fe*/ 	.short	(.L_157 - .L_156)
.L_156:
        /*0100*/ 	.word	0x00000008
.L_157:


//--------------------- .nv.info._Z14Short_to_FloatPKsPKhiiiiPfS3_ --------------------------
	.section	.nv.info._Z14Short_to_FloatPKsPKhiiiiPfS3_,"",@"SHT_CUDA_INFO"
	.sectionflags	@""
	.align	4


	//----- nvinfo : EIATTR_CUDA_API_VERSION
	.align		4
        /*0000*/ 	.byte	0x04, 0x37
        /*0002*/ 	.short	(.L_159 - .L_158)
.L_158:
        /*0004*/ 	.word	0x00000082


	//----- nvinfo : EIATTR_KPARAM_INFO
	.align		4
.L_159:
        /*0008*/ 	.byte	0x04, 0x17
        /*000a*/ 	.short	(.L_161 - .L_160)
.L_160:
        /*000c*/ 	.word	0x00000000
        /*0010*/ 	.short	0x0007
        /*0012*/ 	.short	0x0028
        /*0014*/ 	.byte	0x00, 0xf5, 0x21, 0x00


	//----- nvinfo : EIATTR_KPARAM_INFO
	.align		4
.L_161:
        /*0018*/ 	.byte	0x04, 0x17
        /*001a*/ 	.short	(.L_163 - .L_162)
.L_162:
        /*001c*/ 	.word	0x00000000
        /*0020*/ 	.short	0x0006
        /*0022*/ 	.short	0x0020
        /*0024*/ 	.byte	0x00, 0xf5, 0x21, 0x00


	//----- nvinfo : EIATTR_KPARAM_INFO
	.align		4
.L_163:
        /*0028*/ 	.byte	0x04, 0x17
        /*002a*/ 	.short	(.L_165 - .L_164)
.L_164:
        /*002c*/ 	.word	0x00000000
        /*0030*/ 	.short	0x0005
        /*0032*/ 	.short	0x001c
        /*0034*/ 	.byte	0x00, 0xf0, 0x11, 0x00


	//----- nvinfo : EIATTR_KPARAM_INFO
	.align		4
.L_165:
        /*0038*/ 	.byte	0x04, 0x17
        /*003a*/ 	.short	(.L_167 - .L_166)
.L_166:
        /*003c*/ 	.word	0x00000000
        /*0040*/ 	.short	0x0004
        /*0042*/ 	.short	0x0018
        /*0044*/ 	.byte	0x00, 0xf0, 0x11, 0x00


	//----- nvinfo : EIATTR_KPARAM_INFO
	.align		4
.L_167:
        /*0048*/ 	.byte	0x04, 0x17
        /*004a*/ 	.short	(.L_169 - .L_168)
.L_168:
        /*004c*/ 	.word	0x00000000
        /*0050*/ 	.short	0x0003
        /*0052*/ 	.short	0x0014
        /*0054*/ 	.byte	0x00, 0xf0, 0x11, 0x00


	//----- nvinfo : EIATTR_KPARAM_INFO
	.align		4
.L_169:
        /*0058*/ 	.byte	0x04, 0x17
        /*005a*/ 	.short	(.L_171 - .L_170)
.L_170:
        /*005c*/ 	.word	0x00000000
        /*0060*/ 	.short	0x0002
        /*0062*/ 	.short	0x0010
        /*0064*/ 	.byte	0x00, 0xf0, 0x11, 0x00


	//----- nvinfo : EIATTR_KPARAM_INFO
	.align		4
.L_171:
        /*0068*/ 	.byte	0x04, 0x17
        /*006a*/ 	.short	(.L_173 - .L_172)
.L_172:
        /*006c*/ 	.word	0x00000000
        /*0070*/ 	.short	0x0001
        /*0072*/ 	.short	0x0008
        /*0074*/ 	.byte	0x00, 0xf5, 0x21, 0x00


	//----- nvinfo : EIATTR_KPARAM_INFO
	.align		4
.L_173:
        /*0078*/ 	.byte	0x04, 0x17
        /*007a*/ 	.short	(.L_175 - .L_174)
.L_174:
        /*007c*/ 	.word	0x00000000
        /*0080*/ 	.short	0x0000
        /*0082*/ 	.short	0x0000
        /*0084*/ 	.byte	0x00, 0xf5, 0x21, 0x00


	//----- nvinfo : EIATTR_SPARSE_MMA_MASK
	.align		4
.L_175:
        /*0088*/ 	.byte	0x03, 0x50
        /*008a*/ 	.short	0x0000


	//----- nvinfo : EIATTR_MAXREG_COUNT
	.align		4
        /*008c*/ 	.byte	0x03, 0x1b
        /*008e*/ 	.short	0x00ff


	//----- nvinfo : EIATTR_MERCURY_ISA_VERSION
	.align		4
        /*0090*/ 	.byte	0x03, 0x5f
        /*0092*/ 	.short	0x0101


	//----- nvinfo : EIATTR_VRC_CTA_INIT_COUNT
	.align		4
        /*0094*/ 	.byte	0x02, 0x4a
	.zero		1
	.zero		1


	//----- nvinfo : EIATTR_EXIT_INSTR_OFFSETS
	.align		4
        /*0098*/ 	.byte	0x04, 0x1c
        /*009a*/ 	.short	(.L_177 - .L_176)


	//   ....[0]....
.L_176:
        /*009c*/ 	.word	0x00000070


	//   ....[1]....
        /*00a0*/ 	.word	0x00000110


	//   ....[2]....
        /*00a4*/ 	.word	0x00001380


	//----- nvinfo : EIATTR_CRS_STACK_SIZE
	.align		4
.L_177:
        /*00a8*/ 	.byte	0x04, 0x1e
        /*00aa*/ 	.short	(.L_179 - .L_178)
.L_178:
        /*00ac*/ 	.word	0x00000000


	//----- nvinfo : EIATTR_CBANK_PARAM_SIZE
	.align		4
.L_179:
        /*00b0*/ 	.byte	0x03, 0x19
        /*00b2*/ 	.short	0x0030


	//----- nvinfo : EIATTR_PARAM_CBANK
	.align		4
        /*00b4*/ 	.byte	0x04, 0x0a
        /*00b6*/ 	.short	(.L_181 - .L_180)
	.align		4
.L_180:
        /*00b8*/ 	.word	index@(.nv.constant0._Z14Short_to_FloatPKsPKhiiiiPfS3_)
        /*00bc*/ 	.short	0x0380
        /*00be*/ 	.short	0x0030


	//----- nvinfo : EIATTR_SW_WAR
	.align		4
.L_181:
        /*00c0*/ 	.byte	0x04, 0x36
        /*00c2*/ 	.short	(.L_183 - .L_182)
.L_182:
        /*00c4*/ 	.word	0x00000008
.L_183:


//--------------------- .nv.callgraph             --------------------------
	.section	.nv.callgraph,"",@"SHT_CUDA_CALLGRAPH"
	.align	4
	.sectionentsize	8
	.align		4
        /*0000*/ 	.word	0x00000000
	.align		4
        /*0004*/ 	.word	0xffffffff
	.align		4
        /*0008*/ 	.word	0x00000000
	.align		4
        /*000c*/ 	.word	0xfffffffe
	.align		4
        /*0010*/ 	.word	0x00000000
	.align		4
        /*0014*/ 	.word	0xfffffffd
	.align		4
        /*0018*/ 	.word	0x00000000
	.align		4
        /*001c*/ 	.word	0xfffffffc


//--------------------- .text._Z11STSG_filterPKfS0_S0_iiiiiiiiifiPfS1_S1_S1_Pi --------------------------
	.section	.text._Z11STSG_filterPKfS0_S0_iiiiiiiiifiPfS1_S1_S1_Pi,"ax",@progbits
	.align	128
        .global         _Z11STSG_filterPKfS0_S0_iiiiiiiiifiPfS1_S1_S1_Pi
        .type           _Z11STSG_filterPKfS0_S0_iiiiiiiiifiPfS1_S1_S1_Pi,@function
        .size           _Z11STSG_filterPKfS0_S0_iiiiiiiiifiPfS1_S1_S1_Pi,(.L_x_801 - _Z11STSG_filterPKfS0_S0_iiiiiiiiifiPfS1_S1_S1_Pi)
        .other          _Z11STSG_filterPKfS0_S0_iiiiiiiiifiPfS1_S1_S1_Pi,@"STO_CUDA_ENTRY STV_DEFAULT"
_Z11STSG_filterPKfS0_S0_iiiiiiiiifiPfS1_S1_S1_Pi:
.text._Z11STSG_filterPKfS0_S0_iiiiiiiiifiPfS1_S1_S1_Pi:
[----:B------:R-:W0:Y:S01]  /*0000*/  LDC R1, c[0x0][0x37c] ;  /* 0x0000df00ff017b82 */ /* 0x000e220000000800 */
[----:B------:R-:W1:Y:S07]  /*0010*/  S2R R3, SR_TID.X ;  /* 0x0000000000037919 */ /* 0x000e6e0000002100 */
[----:B------:R-:W1:Y:S01]  /*0020*/  S2UR UR4, SR_CTAID.X ;  /* 0x00000000000479c3 */ /* 0x000e620000002500 */
[----:B------:R-:W2:Y:S01]  /*0030*/  LDCU UR37, c[0x0][0x3a8] ;  /* 0x00007500ff2577ac */ /* 0x000ea20008000800 */
[----:B0-----:R-:W-:-:S04]  /*0040*/  IADD3 R1, PT, PT, R1, -0x30, RZ ;  /* 0xffffffd001017810 */ /* 0x001fc80007ffe0ff */
[----:B------:R-:W-:Y:S02]  /*0050*/  R2UR UR15, R1 ;  /* 0x00000000010f72ca */ /* 0x000fe400000e0000 */
[----:B------:R-:W1:Y:S02]  /*0060*/  LDC R62, c[0x0][0x360] ;  /* 0x0000d800ff3e7b82 */ /* 0x000e640000000800 */
[----:B-1----:R-:W-:-:S05]  /*0070*/  IMAD R62, R62, UR4, R3 ;  /* 0x000000043e3e7c24 */ /* 0x002fca000f8e0203 */
[----:B--2---:R-:W-:-:S13]  /*0080*/  ISETP.GE.AND P0, PT, R62, UR37, PT ;  /* 0x000000253e007c0c */ /* 0x004fda000bf06270 */
[----:B------:R-:W-:Y:S05]  /*0090*/  @P0 EXIT ;  /* 0x000000000000094d */ /* 0x000fea0003800000 */
[----:B------:R-:W0:Y:S01]  /*00a0*/  S2R R53, SR_TID.Y ;  /* 0x0000000000357919 */ /* 0x000e220000002200 */
[----:B------:R-:W1:Y:S01]  /*00b0*/  S2UR UR5, SR_CTAID.Y ;  /* 0x00000000000579c3 */ /* 0x000e620000002600 */
[----:B------:R-:W1:Y:S01]  /*00c0*/  LDCU UR4, c[0x0][0x364] ;  /* 0x00006c80ff0477ac */ /* 0x000e620008000800 */
[----:B------:R-:W2:Y:S01]  /*00d0*/  LDCU UR38, c[0x0][0x3ac] ;  /* 0x00007580ff2677ac */ /* 0x000ea20008000800 */
[----:B-1----:R-:W-:-:S06]  /*00e0*/  UIMAD UR5, UR5, UR4, URZ ;  /* 0x00000004050572a4 */ /* 0x002fcc000f8e02ff */
[----:B0-----:R-:W-:-:S04]  /*00f0*/  IADD3 R3, PT, PT, R53, UR5, RZ ;  /* 0x0000000535037c10 */ /* 0x001fc8000fffe0ff */
[----:B--2---:R-:W-:-:S13]  /*0100*/  ISETP.GE.AND P0, PT, R3, UR38, PT ;  /* 0x0000002603007c0c */ /* 0x004fda000bf06270 */
[----:B------:R-:W-:Y:S05]  /*0110*/  @P0 EXIT ;  /* 0x000000000000094d */ /* 0x000fea0003800000 */
[----:B------:R-:W0:Y:S02]  /*0120*/  LDC R0, c[0x0][0x3b4] ;  /* 0x0000ed00ff007b82 */ /* 0x000e240000000800 */
[----:B0-----:R-:W-:-:S13]  /*0130*/  ISETP.GE.AND P0, PT, R0, 0x1, PT ;  /* 0x000000010000780c */ /* 0x001fda0003f06270 */
[----:B------:R-:W-:Y:S05]  /*0140*/  @!P0 EXIT ;  /* 0x000000000000894d */ /* 0x000fea0003800000 */
[----:B------:R-:W0:Y:S01]  /*0150*/  LDCU.64 UR32, c[0x0][0x3a0] ;  /* 0x00007400ff2077ac */ /* 0x000e220008000a00 */
[----:B------:R-:W-:Y:S01]  /*0160*/  IMAD.U32 R2, RZ, RZ, UR5 ;  /* 0x00000005ff027e24 */ /* 0x000fe2000f8e00ff */
[----:B------:R-:W-:Y:S01]  /*0170*/  MOV R0, UR38 ;  /* 0x0000002600007c02 */ /* 0x000fe20008000f00 */
[----:B------:R-:W1:Y:S01]  /*0180*/  LDC.64 R30, c[0x0][0x3d8] ;  /* 0x0000f600ff1e7b82 */ /* 0x000e620000000a00 */
[----:B------:R-:W2:Y:S01]  /*0190*/  LDCU UR11, c[0x0][0x3b8] ;  /* 0x00007700ff0b77ac */ /* 0x000ea20008000800 */
[----:B------:R-:W-:Y:S01]  /*01a0*/  HFMA2 R25, -RZ, RZ, 0, 0 ;  /* 0x00000000ff197431 */ /* 0x000fe200000001ff */
[----:B------:R-:W3:Y:S05]  /*01b0*/  LDCU UR13, c[0x0][0x3b0] ;  /* 0x00007600ff0d77ac */ /* 0x000eea0008000800 */
[----:B------:R-:W4:Y:S01]  /*01c0*/  LDC.64 R76, c[0x0][0x3e8] ;  /* 0x0000fa00ff4c7b82 */ /* 0x000f220000000a00 */
[----:B------:R-:W5:Y:S01]  /*01d0*/  LDCU.U16 UR4, c[0x0][0x3b8] ;  /* 0x00007700ff0477ac */ /* 0x000f620008000400 */
[----:B------:R-:W5:Y:S01]  /*01e0*/  LDCU UR12, c[0x0][0x3c0] ;  /* 0x00007800ff0c77ac */ /* 0x000f620008000800 */
[----:B0-----:R-:W-:Y:S01]  /*01f0*/  IADD3 R60, PT, PT, R2, UR32, R53 ;  /* 0x00000020023c7c10 */ /* 0x001fe2000fffe035 */
[----:B------:R-:W-:Y:S01]  /*0200*/  IMAD.U32 R56, RZ, RZ, UR32 ;  /* 0x00000020ff387e24 */ /* 0x000fe2000f8e00ff */
[----:B------:R-:W-:-:S02]  /*0210*/  UIADD3 UR7, UPT, UPT, UR38, UR33, URZ ;  /* 0x0000002126077290 */ /* 0x000fc4000fffe0ff */
[----:B------:R-:W-:Y:S01]  /*0220*/  MOV R61, UR33 ;  /* 0x00000021003d7c02 */ /* 0x000fe20008000f00 */
[----:B--2---:R-:W-:Y:S01]  /*0230*/  USHF.L.U32 UR8, UR11, 0x1, URZ ;  /* 0x000000010b087899 */ /* 0x004fe200080006ff */
[----:B------:R-:W-:Y:S01]  /*0240*/  MOV R58, UR32 ;  /* 0x00000020003a7c02 */ /* 0x000fe20008000f00 */
[----:B------:R-:W-:Y:S01]  /*0250*/  IMAD R56, R56, 0x5, R3 ;  /* 0x0000000538387824 */ /* 0x000fe200078e0203 */
[----:B------:R-:W-:Y:S01]  /*0260*/  IADD3 R61, PT, PT, R0, UR32, R61 ;  /* 0x00000020003d7c10 */ /* 0x000fe2000fffe03d */
[----:B------:R-:W-:Y:S01]  /*0270*/  IMAD.U32 R0, RZ, RZ, UR7 ;  /* 0x00000007ff007e24 */ /* 0x000fe2000f8e00ff */
[----:B------:R-:W-:Y:S01]  /*0280*/  IADD3 R53, PT, PT, R2, UR7, R53 ;  /* 0x0000000702357c10 */ /* 0x000fe2000fffe035 */
[----:B------:R-:W-:Y:S01]  /*0290*/  IMAD.U32 R2, RZ, RZ, UR32 ;  /* 0x00000020ff027e24 */ /* 0x000fe2000f8e00ff */
[----:B------:R-:W-:Y:S01]  /*02a0*/  UIADD3 UR25, UPT, UPT, UR8, 0x1, URZ ;  /* 0x0000000108197890 */ /* 0x000fe2000fffe0ff */
[----:B------:R-:W-:Y:S01]  /*02b0*/  MOV R5, UR7 ;  /* 0x0000000700057c02 */ /* 0x000fe20008000f00 */
[----:B------:R-:W-:Y:S01]  /*02c0*/  UIMAD UR6, UR8, UR8, UR8 ;  /* 0x00000008080672a4 */ /* 0x000fe2000f8e0208 */
[----:B------:R-:W-:Y:S01]  /*02d0*/  IMAD R58, R58, 0x7, R3 ;  /* 0x000000073a3a7824 */ /* 0x000fe200078e0203 */
[CC--:B------:R-:W-:Y:S01]  /*02e0*/  LEA R59, R2.reuse, R3.reuse, 0x3 ;  /* 0x00000003023b7211 */ /* 0x0c0fe200078e18ff */
[----:B------:R-:W0:Y:S01]  /*02f0*/  LDC.64 R28, c[0x0][0x3d0] ;  /* 0x0000f400ff1c7b82 */ /* 0x000e220000000a00 */
[----:B------:R-:W-:Y:S01]  /*0300*/  LEA R55, R2, R3, 0x2 ;  /* 0x0000000302377211 */ /* 0x000fe200078e10ff */
[----:B------:R-:W-:Y:S01]  /*0310*/  IMAD.U32 R2, RZ, RZ, UR7 ;  /* 0x00000007ff027e24 */ /* 0x000fe2000f8e00ff */
[----:B------:R-:W-:Y:S01]  /*0320*/  UIADD3 UR6, UPT, UPT, UR25, UR6, URZ ;  /* 0x0000000619067290 */ /* 0x000fe2000fffe0ff */
[----:B------:R-:W-:Y:S01]  /*0330*/  IMAD R59, R0, 0x7, R59 ;  /* 0x00000007003b7824 */ /* 0x000fe200078e023b */
[----:B------:R-:W-:Y:S01]  /*0340*/  MOV R0, UR32 ;  /* 0x0000002000007c02 */ /* 0x000fe20008000f00 */
[----:B------:R-:W-:Y:S01]  /*0350*/  IMAD R55, R2, 0x3, R55 ;  /* 0x0000000302377824 */ /* 0x000fe200078e0237 */
[----:B------:R-:W-:Y:S01]  /*0360*/  MOV R54, UR32 ;  /* 0x0000002000367c02 */ /* 0x000fe20008000f00 */
[----:B------:R-:W2:Y:S01]  /*0370*/  LDC.64 R74, c[0x0][0x3e0] ;  /* 0x0000f800ff4a7b82 */ /* 0x000ea20000000a00 */
[C---:B------:R-:W-:Y:S01]  /*0380*/  IMAD R58, R5.reuse, 0x6, R58 ;  /* 0x00000006053a7824 */ /* 0x040fe200078e023a */
[----:B------:R-:W-:Y:S01]  /*0390*/  LEA R56, R5, R56, 0x2 ;  /* 0x0000003805387211 */ /* 0x000fe200078e10ff */
[--C-:B------:R-:W-:Y:S01]  /*03a0*/  IMAD R57, R0, 0x6, R3.reuse ;  /* 0x0000000600397824 */ /* 0x100fe200078e0203 */
[----:B------:R-:W-:Y:S01]  /*03b0*/  MOV R0, UR7 ;  /* 0x0000000700007c02 */ /* 0x000fe20008000f00 */
[----:B------:R-:W-:Y:S01]  /*03c0*/  USHF.L.U32 UR14, UR6, 0x1, URZ ;  /* 0x00000001060e7899 */ /* 0x000fe200080006ff */
[----:B------:R-:W-:Y:S01]  /*03d0*/  IMAD R54, R54, 0x3, R3 ;  /* 0x0000000336367824 */ /* 0x000fe200078e0203 */
[----:B---3--:R-:W-:Y:S01]  /*03e0*/  UIADD3 UR22, UPT, UPT, UR13, 0x7, URZ ;  /* 0x000000070d167890 */ /* 0x008fe2000fffe0ff */
[----:B------:R-:W-:Y:S01]  /*03f0*/  IMAD.U32 R7, RZ, RZ, UR7 ;  /* 0x00000007ff077e24 */ /* 0x000fe2000f8e00ff */
[----:B------:R-:W3:Y:S01]  /*0400*/  LDC.64 R8, c[0x0][0x398] ;  /* 0x0000e600ff087b82 */ /* 0x000ee20000000a00 */
[----:B------:R-:W-:Y:S01]  /*0410*/  IMAD R57, R0, 0x5, R57 ;  /* 0x0000000500397824 */ /* 0x000fe200078e0239 */
[----:B------:R-:W-:Y:S01]  /*0420*/  UISETP.GT.AND UP0, UPT, UR13, URZ, UPT ;  /* 0x000000ff0d00728c */ /* 0x000fe2000bf04270 */
[----:B------:R-:W-:Y:S01]  /*0430*/  IMAD R0, R3, UR37, R62 ;  /* 0x0000002503007c24 */ /* 0x000fe2000f8e023e */
[----:B------:R-:W-:Y:S01]  /*0440*/  LEA R54, R7, R54, 0x1 ;  /* 0x0000003607367211 */ /* 0x000fe200078e08ff */
[----:B-----5:R-:W-:Y:S01]  /*0450*/  ULEA UR4, UR4, 0x1, 0x1 ;  /* 0x0000000104047891 */ /* 0x020fe2000f8e08ff */
[----:B------:R-:W-:Y:S01]  /*0460*/  MOV R43, UR14 ;  /* 0x0000000e002b7c02 */ /* 0x000fe20008000f00 */
[----:B------:R-:W-:Y:S01]  /*0470*/  IMAD R2, R0, UR25, RZ ;  /* 0x0000001900027c24 */ /* 0x000fe2000f8e02ff */
[----:B------:R-:W-:Y:S01]  /*0480*/  UISETP.LT.AND UP2, UPT, URZ, UR22, UPT ;  /* 0x00000016ff00728c */ /* 0x000fe2000bf41270 */
[----:B------:R-:W-:Y:S01]  /*0490*/  MOV R37, UR6 ;  /* 0x0000000600257c02 */ /* 0x000fe20008000f00 */
[----:B------:R-:W-:Y:S01]  /*04a0*/  UIADD3 UR19, UPT, UPT, UR13, -0x1, URZ ;  /* 0xffffffff0d137890 */ /* 0x000fe2000fffe0ff */
[----:B------:R-:W-:Y:S01]  /*04b0*/  IMAD R2, R2, UR25, RZ ;  /* 0x0000001902027c24 */ /* 0x000fe2000f8e02ff */
[----:B------:R-:W-:-:S02]  /*04c0*/  UIADD3 UR20, UPT, UPT, UR13, 0x8, URZ ;  /* 0x000000080d147890 */ /* 0x000fc4000fffe0ff */
[----:B------:R-:W-:Y:S01]  /*04d0*/  IMAD.U32 R49, RZ, RZ, UR13 ;  /* 0x0000000dff317e24 */ /* 0x000fe2000f8e00ff */
[----:B------:R-:W-:Y:S01]  /*04e0*/  UISETP.EQ.AND UP0, UPT, UR12, 0x1, UP0 ;  /* 0x000000010c00788c */ /* 0x000fe20008702270 */
[C---:B------:R-:W-:Y:S01]  /*04f0*/  IMAD R5, R2.reuse, 0x3, RZ ;  /* 0x0000000302057824 */ /* 0x040fe200078e02ff */
[----:B------:R-:W-:Y:S01]  /*0500*/  UPRMT UR12, UR4, 0x9910, URZ ;  /* 0x00009910040c7896 */ /* 0x000fe200080000ff */
[C---:B------:R-:W-:Y:S01]  /*0510*/  IMAD.SHL.U32 R33, R2.reuse, 0x4, RZ ;  /* 0x0000000402217824 */ /* 0x040fe200078e00ff */
[----:B------:R-:W-:Y:S01]  /*0520*/  USEL UR4, URZ, UR22, !UP2 ;  /* 0x00000016ff047287 */ /* 0x000fe2000d000000 */
[----:B----4-:R-:W-:Y:S01]  /*0530*/  IMAD.WIDE R76, R5, 0x4, R76 ;  /* 0x00000004054c7825 */ /* 0x010fe200078e024c */
[----:B------:R-:W-:Y:S01]  /*0540*/  IADD3 R4, PT, PT, R2, UR14, R5 ;  /* 0x0000000e02047c10 */ /* 0x000fe2000fffe005 */
[----:B------:R-:W-:Y:S01]  /*0550*/  UISETP.LT.AND UP1, UPT, UR20, 0x1, UPT ;  /* 0x000000011400788c */ /* 0x000fe2000bf21270 */
[----:B------:R-:W-:Y:S01]  /*0560*/  MOV R35, UR19 ;  /* 0x0000001300237c02 */ /* 0x000fe20008000f00 */
[----:B-1----:R-:W-:Y:S01]  /*0570*/  IMAD.WIDE R32, R33, 0x4, R30 ;  /* 0x0000000421207825 */ /* 0x002fe200078e021e */
[----:B------:R-:W-:Y:S01]  /*0580*/  IADD3 R7, PT, PT, R4, UR6, RZ ;  /* 0x0000000604077c10 */ /* 0x000fe2000fffe0ff */
[----:B------:R-:W-:Y:S01]  /*0590*/  UIADD3 UR4, UPT, UPT, UR4, 0x1, URZ ;  /* 0x0000000104047890 */ /* 0x000fe2000fffe0ff */
[----:B------:R-:W-:Y:S01]  /*05a0*/  MOV R51, UR19 ;  /* 0x0000001300337c02 */ /* 0x000fe20008000f00 */
[----:B------:R-:W-:Y:S01]  /*05b0*/  IMAD.WIDE R38, R43, 0x4, R76 ;  /* 0x000000042b267825 */ /* 0x000fe200078e024c */
[----:B------:R-:W-:Y:S01]  /*05c0*/  MOV R6, UR32 ;  /* 0x0000002000067c02 */ /* 0x000fe20008000f00 */
[----:B------:R-:W-:Y:S01]  /*05d0*/  ULEA.HI UR9, UR13, UR13, URZ, 0x1 ;  /* 0x0000000d0d097291 */ /* 0x000fe2000f8f08ff */
[----:B---3--:R-:W-:Y:S01]  /*05e0*/  IADD3 R27, PT, PT, R3, R8, RZ ;  /* 0x00000008031b7210 */ /* 0x008fe20007ffe0ff */
[----:B------:R-:W-:Y:S01]  /*05f0*/  IMAD.WIDE R30, R7, 0x4, R30 ;  /* 0x00000004071e7825 */ /* 0x000fe200078e021e */
[----:B------:R-:W-:Y:S01]  /*0600*/  UIADD3 UR21, UPT, UPT, UR13, 0x3, URZ ;  /* 0x000000030d157890 */ /* 0x000fe2000fffe0ff */
[----:B------:R-:W-:Y:S01]  /*0610*/  LEA R53, R6, R53, 0x1 ;  /* 0x0000003506357211 */ /* 0x000fe200078e08ff */
[----:B------:R-:W-:-:S02]  /*0620*/  UIADD3 UR23, UPT, UPT, UR13, -0x4, URZ ;  /* 0xfffffffc0d177890 */ /* 0x000fc4000fffe0ff */
[----:B------:R-:W-:Y:S01]  /*0630*/  IMAD R7, R0, UR13, RZ ;  /* 0x0000000d00077c24 */ /* 0x000fe2000f8e02ff */
[----:B------:R-:W-:Y:S01]  /*0640*/  ULOP3.LUT UR24, UR13, 0x7, URZ, 0xc0, !UPT ;  /* 0x000000070d187892 */ /* 0x000fe2000f8ec0ff */
[----:B--2---:R-:W-:Y:S01]  /*0650*/  IMAD.WIDE R74, R5, 0x4, R74 ;  /* 0x00000004054a7825 */ /* 0x004fe200078e024a */
[----:B------:R-:W-:Y:S01]  /*0660*/  ULOP3.LUT UR26, UR13, 0x3, URZ, 0xc0, !UPT ;  /* 0x000000030d1a7892 */ /* 0x000fe2000f8ec0ff */
[----:B------:R-:W-:Y:S01]  /*0670*/  IADD3 R24, PT, PT, R3, -UR11, RZ ;  /* 0x8000000b03187c10 */ /* 0x000fe2000fffe0ff */
[----:B------:R-:W-:Y:S01]  /*0680*/  UIADD3 UR10, UPT, UPT, UR13, -0x3, URZ ;  /* 0xfffffffd0d0a7890 */ /* 0x000fe2000fffe0ff */
[----:B0-----:R-:W-:Y:S01]  /*0690*/  IMAD.WIDE R28, R7, 0x4, R28 ;  /* 0x00000004071c7825 */ /* 0x001fe200078e021c */
[----:B------:R-:W-:Y:S01]  /*06a0*/  ULOP3.LUT UR27, UR13, 0xf, URZ, 0xc0, !UPT ;  /* 0x0000000f0d1b7892 */ /* 0x000fe2000f8ec0ff */
[----:B------:R-:W-:Y:S01]  /*06b0*/  IADD3 R23, PT, PT, R62, -UR11, RZ ;  /* 0x8000000b3e177c10 */ /* 0x000fe2000fffe0ff */
[----:B------:R-:W-:Y:S01]  /*06c0*/  ULOP3.LUT UR7, UR13, 0x7ffffff8, URZ, 0xc0, !UPT ;  /* 0x7ffffff80d077892 */ /* 0x000fe2000f8ec0ff */
[----:B------:R-:W-:Y:S01]  /*06d0*/  IMAD.WIDE R36, R37, 0x4, R32 ;  /* 0x0000000425247825 */ /* 0x000fe200078e0220 */
[----:B------:R-:W-:Y:S01]  /*06e0*/  IADD3 R21, P0, PT, R28, 0x10, RZ ;  /* 0x000000101c157810 */ /* 0x000fe20007f1e0ff */
[----:B------:R-:W-:-:S02]  /*06f0*/  ULOP3.LUT UR28, UR13, 0x1, URZ, 0xc0, !UPT ;  /* 0x000000010d1c7892 */ /* 0x000fc4000f8ec0ff */
[----:B------:R-:W-:Y:S01]  /*0700*/  IMAD.U32 R41, RZ, RZ, UR19 ;  /* 0x00000013ff297e24 */ /* 0x000fe2000f8e00ff */
[----:B------:R-:W-:Y:S01]  /*0710*/  ULOP3.LUT UR29, UR13, 0x7ffffffc, URZ, 0xc0, !UPT ;  /* 0x7ffffffc0d1d7892 */ /* 0x000fe2000f8ec0ff */
[----:B------:R-:W-:Y:S01]  /*0720*/  IMAD.U32 R45, RZ, RZ, UR6 ;  /* 0x00000006ff2d7e24 */ /* 0x000fe2000f8e00ff */
[----:B------:R-:W-:Y:S01]  /*0730*/  ULOP3.LUT UR30, UR13, 0x7ffffffe, URZ, 0xc0, !UPT ;  /* 0x7ffffffe0d1e7892 */ /* 0x000fe2000f8ec0ff */
[----:B------:R-:W-:Y:S01]  /*0740*/  IMAD.WIDE R46, R49, 0x4, R38 ;  /* 0x00000004312e7825 */ /* 0x000fe200078e0226 */
[----:B------:R-:W-:Y:S01]  /*0750*/  ULOP3.LUT UR31, UR13, 0x7ffffff0, URZ, 0xc0, !UPT ;  /* 0x7ffffff00d1f7892 */ /* 0x000fe2000f8ec0ff */
[----:B------:R-:W-:Y:S01]  /*0760*/  IADD3.X R20, PT, PT, RZ, R29, RZ, P0, !PT ;  /* 0x0000001dff147210 */ /* 0x000fe200007fe4ff */
[----:B------:R-:W-:Y:S01]  /*0770*/  USEL UR13, UR20, 0x1, !UP1 ;  /* 0x00000001140d7887 */ /* 0x000fe2000c800000 */
[----:B------:R-:W-:Y:S01]  /*0780*/  IMAD R26, R9, UR37, RZ ;  /* 0x00000025091a7c24 */ /* 0x000fe2000f8e02ff */
[----:B------:R-:W-:Y:S01]  /*0790*/  ULOP3.LUT UR18, URZ, UR32, URZ, 0x33, !UPT ;  /* 0x00000020ff127292 */ /* 0x000fe2000f8e33ff */
[----:B------:R-:W-:Y:S01]  /*07a0*/  IMAD.MOV.U32 R0, RZ, RZ, RZ ;  /* 0x000000ffff007224 */ /* 0x000fe200078e00ff */
[----:B------:R-:W-:Y:S01]  /*07b0*/  ULOP3.LUT UR34, UR10, 0x3, URZ, 0xc0, !UPT ;  /* 0x000000030a227892 */ /* 0x000fe2000f8ec0ff */
[----:B------:R-:W-:Y:S01]  /*07c0*/  IMAD R22, R61, UR37, RZ ;  /* 0x000000253d167c24 */ /* 0x000fe2000f8e02ff */
[----:B------:R-:W-:Y:S01]  /*07d0*/  ULOP3.LUT UR35, UR13, 0x3, URZ, 0xc0, !UPT ;  /* 0x000000030d237892 */ /* 0x000fe2000f8ec0ff */
[----:B------:R-:W-:Y:S01]  /*07e0*/  IMAD.WIDE R34, R35, 0x4, R28 ;  /* 0x0000000423227825 */ /* 0x000fe200078e021c */
[----:B------:R-:W-:-:S02]  /*07f0*/  ULOP3.LUT UR36, UR4, 0x3, URZ, 0xc0, !UPT ;  /* 0x0000000304247892 */ /* 0x000fc4000f8ec0ff */
[----:B------:R-:W-:Y:S01]  /*0800*/  ULOP3.LUT UR14, UR4, 0xfffffffc, URZ, 0xc0, !UPT ;  /* 0xfffffffc040e7892 */ /* 0x000fe2000f8ec0ff */
[----:B------:R-:W-:Y:S01]  /*0810*/  IMAD.WIDE R40, R41, 0x4, R32 ;  /* 0x0000000429287825 */ /* 0x000fe200078e0220 */
[----:B------:R-:W0:Y:S03]  /*0820*/  LDCU.64 UR16, c[0x0][0x358] ;  /* 0x00006b00ff1077ac */ /* 0x000e260008000a00 */
[----:B------:R-:W-:Y:S01]  /*0830*/  IMAD.WIDE R42, R43, 0x4, R74 ;  /* 0x000000042b2a7825 */ /* 0x000fe200078e024a */
[----:B------:R-:W-:Y:S02]  /*0840*/  ULOP3.LUT UR8, URZ, UR8, URZ, 0x33, !UPT ;  /* 0x00000008ff087292 */ /* 0x000fe4000f8e33ff */
[----:B------:R-:W-:Y:S01]  /*0850*/  USHF.R.S32.HI UR9, URZ, 0x1, UR9 ;  /* 0x00000001ff097899 */ /* 0x000fe20008011409 */
[----:B------:R-:W-:Y:S01]  /*0860*/  IMAD.WIDE R44, R45, 0x4, R36 ;  /* 0x000000042d2c7825 */ /* 0x000fe200078e0224 */
[----:B------:R-:W-:-:S02]  /*0870*/  UIADD3 UR33, UPT, UPT, UR26, -0x1, URZ ;  /* 0xffffffff1a217890 */ /* 0x000fc4000fffe0ff */
[----:B------:R-:W-:Y:S01]  /*0880*/  ULOP3.LUT UR10, UR10, 0xfffffffc, URZ, 0xc0, !UPT ;  /* 0xfffffffc0a0a7892 */ /* 0x000fe2000f8ec0ff */
[--C-:B------:R-:W-:Y:S01]  /*0890*/  IMAD.WIDE R48, R49, 0x4, R30.reuse ;  /* 0x0000000431307825 */ /* 0x100fe200078e021e */
[----:B------:R-:W-:Y:S02]  /*08a0*/  UIADD3 UR11, UPT, UPT, -UR7, URZ, URZ ;  /* 0x000000ff070b7290 */ /* 0x000fe4000fffe1ff */
[----:B------:R-:W-:Y:S01]  /*08b0*/  UIMAD UR12, UR12, UR12, URZ ;  /* 0x0000000c0c0c72a4 */ /* 0x000fe2000f8e02ff */
[----:B------:R-:W-:Y:S01]  /*08c0*/  IMAD.WIDE R50, R51, 0x4, R30 ;  /* 0x0000000433327825 */ /* 0x000fe200078e021e */
[----:B------:R-:W-:Y:S01]  /*08d0*/  ULOP3.LUT UR13, UR13, 0x7ffffffc, URZ, 0xc0, !UPT ;  /* 0x7ffffffc0d0d7892 */ /* 0x000fe2000f8ec0ff */
[----:B------:R-:W-:Y:S02]  /*08e0*/  UMOV UR4, URZ ;  /* 0x000000ff00047c82 */ /* 0x000fe40008000000 */
[----:B------:R-:W-:Y:S01]  /*08f0*/  VIADD R52, R3, UR32 ;  /* 0x0000002003347c36 */ /* 0x000fe20008000000 */
[----:B0-----:R-:W-:-:S12]  /*0900*/  UIADD3 UR32, UPT, UPT, UR24, -0x1, URZ ;  /* 0xffffffff18207890 */ /* 0x001fd8000fffe0ff */
.L_x_436:
[----:B------:R-:W0:Y:S02]  /*0910*/  LDCU UR42, c[0x0][0x3b0] ;  /* 0x00007600ff2a77ac */ /* 0x000e240008000800 */
[----:B0-----:R-:W-:-:S09]  /*0920*/  UISETP.GE.AND UP1, UPT, UR42, 0x1, UPT ;  /* 0x000000012a00788c */ /* 0x001fd2000bf26270 */
[----:B-12345:R-:W-:Y:S05]  /*0930*/  BRA.U !UP1, `(.L_x_0) ;  /* 0x0000000509f87547 */ /* 0x03efea000b800000 */
[----:B------:R-:W-:Y:S01]  /*0940*/  UISETP.GE.U32.AND UP2, UPT, UR19, 0x7, UPT ;  /* 0x000000071300788c */ /* 0x000fe2000bf46070 */
[----:B------:R-:W-:-:S08]  /*0950*/  UMOV UR5, URZ ;  /* 0x000000ff00057c82 */ /* 0x000fd00008000000 */
[----:B------:R-:W-:Y:S05]  /*0960*/  BRA.U !UP2, `(.L_x_1) ;  /* 0x000000010af87547 */ /* 0x000fea000b800000 */
[----:B------:R-:W0:Y:S01]  /*0970*/  LDCU UR5, c[0x0][0x3a8] ;  /* 0x00007500ff0577ac */ /* 0x000e220008000800 */
[----:B------:R-:W-:Y:S01]  /*0980*/  IMAD R2, R61, UR42, RZ ;  /* 0x0000002a3d027c24 */ /* 0x000fe2000f8e02ff */
[----:B------:R-:W-:Y:S01]  /*0990*/  MOV R18, R21 ;  /* 0x0000001500127202 */ /* 0x000fe20000000f00 */
[----:B------:R-:W-:Y:S02]  /*09a0*/  IMAD.MOV.U32 R81, RZ, RZ, R20 ;  /* 0x000000ffff517224 */ /* 0x000fe400078e0014 */
[C---:B------:R-:W-:Y:S02]  /*09b0*/  IMAD R19, R2.reuse, UR4, R60 ;  /* 0x0000000402137c24 */ /* 0x040fe4000f8e023c */
[C---:B------:R-:W-:Y:S02]  /*09c0*/  IMAD R69, R2.reuse, UR4, R59 ;  /* 0x0000000402457c24 */ /* 0x040fe4000f8e023b */
[C---:B------:R-:W-:Y:S02]  /*09d0*/  IMAD R65, R2.reuse, UR4, R58 ;  /* 0x0000000402417c24 */ /* 0x040fe4000f8e023a */
[----:B------:R-:W-:-:S02]  /*09e0*/  IMAD R71, R2, UR4, R57 ;  /* 0x0000000402477c24 */ /* 0x000fc4000f8e0239 */
[C---:B------:R-:W-:Y:S02]  /*09f0*/  IMAD R73, R2.reuse, UR4, R56 ;  /* 0x0000000402497c24 */ /* 0x040fe4000f8e0238 */
[C---:B------:R-:W-:Y:S02]  /*0a00*/  IMAD R79, R2.reuse, UR4, R55 ;  /* 0x00000004024f7c24 */ /* 0x040fe4000f8e0237 */
[C---:B------:R-:W-:Y:S02]  /*0a10*/  IMAD R67, R2.reuse, UR4, R54 ;  /* 0x0000000402437c24 */ /* 0x040fe4000f8e0236 */
[----:B------:R-:W-:Y:S02]  /*0a20*/  IMAD R63, R2, UR4, R53 ;  /* 0x00000004023f7c24 */ /* 0x000fe4000f8e0235 */
[--C-:B0-----:R-:W-:Y:S02]  /*0a30*/  IMAD R19, R19, UR5, R62.reuse ;  /* 0x0000000513137c24 */ /* 0x101fe4000f8e023e */
[----:B------:R-:W-:-:S02]  /*0a40*/  IMAD R69, R69, UR5, R62 ;  /* 0x0000000545457c24 */ /* 0x000fc4000f8e023e */
[--C-:B------:R-:W-:Y:S02]  /*0a50*/  IMAD R65, R65, UR5, R62.reuse ;  /* 0x0000000541417c24 */ /* 0x100fe4000f8e023e */
[--C-:B------:R-:W-:Y:S02]  /*0a60*/  IMAD R71, R71, UR5, R62.reuse ;  /* 0x0000000547477c24 */ /* 0x100fe4000f8e023e */
[--C-:B------:R-:W-:Y:S02]  /*0a70*/  IMAD R73, R73, UR5, R62.reuse ;  /* 0x0000000549497c24 */ /* 0x100fe4000f8e023e */
[--C-:B------:R-:W-:Y:S02]  /*0a80*/  IMAD R79, R79, UR5, R62.reuse ;  /* 0x000000054f4f7c24 */ /* 0x100fe4000f8e023e */
[--C-:B------:R-:W-:Y:S02]  /*0a90*/  IMAD R67, R67, UR5, R62.reuse ;  /* 0x0000000543437c24 */ /* 0x100fe4000f8e023e */
[----:B------:R-:W-:Y:S01]  /*0aa0*/  IMAD R63, R63, UR5, R62 ;  /* 0x000000053f3f7c24 */ /* 0x000fe2000f8e023e */
[----:B------:R-:W-:-:S06]  /*0ab0*/  UMOV UR5, UR11 ;  /* 0x0000000b00057c82 */ /* 0x000fcc0008000000 */
.L_x_2:
[----:B0-----:R-:W0:Y:S02]  /*0ac0*/  LDC.64 R2, c[0x0][0x380] ;  /* 0x0000e000ff027b82 */ /* 0x001e240000000a00 */
[----:B0-----:R-:W-:-:S04]  /*0ad0*/  IMAD.WIDE R12, R19, 0x4, R2 ;  /* 0x00000004130c7825 */ /* 0x001fc800078e0202 */
[--C-:B------:R-:W-:Y:S02]  /*0ae0*/  IMAD.WIDE R10, R63, 0x4, R2.reuse ;  /* 0x000000043f0a7825 */ /* 0x100fe400078e0202 */
[----:B------:R-:W2:Y:S02]  /*0af0*/  LDG.E.CONSTANT R13, desc[UR16][R12.64] ;  /* 0x000000100c0d7981 */ /* 0x000ea4000c1e9900 */
[--C-:B------:R-:W-:Y:S02]  /*0b00*/  IMAD.WIDE R4, R67, 0x4, R2.reuse ;  /* 0x0000000443047825 */ /* 0x100fe400078e0202 */
[----:B------:R-:W3:Y:S02]  /*0b10*/  LDG.E.CONSTANT R11, desc[UR16][R10.64] ;  /* 0x000000100a0b7981 */ /* 0x000ee4000c1e9900 */
[--C-:B------:R-:W-:Y:S02]  /*0b20*/  IMAD.WIDE R6, R79, 0x4, R2.reuse ;  /* 0x000000044f067825 */ /* 0x100fe400078e0202 */
[----:B------:R-:W4:Y:S02]  /*0b30*/  LDG.E.CONSTANT R5, desc[UR16][R4.64] ;  /* 0x0000001004057981 */ /* 0x000f24000c1e9900 */
[----:B------:R-:W-:-:S02]  /*0b40*/  IMAD.WIDE R8, R73, 0x4, R2 ;  /* 0x0000000449087825 */ /* 0x000fc400078e0202 */
[----:B------:R-:W5:Y:S02]  /*0b50*/  LDG.E.CONSTANT R7, desc[UR16][R6.64] ;  /* 0x0000001006077981 */ /* 0x000f64000c1e9900 */
[--C-:B------:R-:W-:Y:S02]  /*0b60*/  IMAD.WIDE R14, R71, 0x4, R2.reuse ;  /* 0x00000004470e7825 */ /* 0x100fe400078e0202 */
[----:B------:R-:W5:Y:S02]  /*0b70*/  LDG.E.CONSTANT R9, desc[UR16][R8.64] ;  /* 0x0000001008097981 */ /* 0x000f64000c1e9900 */
[--C-:B------:R-:W-:Y:S02]  /*0b80*/  IMAD.WIDE R16, R65, 0x4, R2.reuse ;  /* 0x0000000441107825 */ /* 0x100fe400078e0202 */
[----:B------:R-:W5:Y:S02]  /*0b90*/  LDG.E.CONSTANT R15, desc[UR16][R14.64] ;  /* 0x000000100e0f7981 */ /* 0x000f64000c1e9900 */
[----:B------:R-:W-:-:S02]  /*0ba0*/  IMAD.WIDE R2, R69, 0x4, R2 ;  /* 0x0000000445027825 */ /* 0x000fc400078e0202 */
[----:B------:R-:W5:Y:S04]  /*0bb0*/  LDG.E.CONSTANT R17, desc[UR16][R16.64] ;  /* 0x0000001010117981 */ /* 0x000f68000c1e9900 */
[----:B------:R0:W5:Y:S02]  /*0bc0*/  LDG.E.CONSTANT R83, desc[UR16][R2.64] ;  /* 0x0000001002537981 */ /* 0x000164000c1e9900 */
[----:B0-----:R-:W-:Y:S02]  /*0bd0*/  MOV R2, R18 ;  /* 0x0000001200027202 */ /* 0x001fe40000000f00 */
[----:B------:R-:W-:Y:S01]  /*0be0*/  MOV R3, R81 ;  /* 0x0000005100037202 */ /* 0x000fe20000000f00 */
[----:B------:R-:W-:-:S04]  /*0bf0*/  UIADD3 UR5, UPT, UPT, UR5, 0x8, URZ ;  /* 0x0000000805057890 */ /* 0x000fc8000fffe0ff */
[----:B------:R-:W-:Y:S01]  /*0c00*/  UISETP.NE.AND UP2, UPT, UR5, URZ, UPT ;  /* 0x000000ff0500728c */ /* 0x000fe2000bf45270 */
[----:B------:R-:W-:Y:S01]  /*0c10*/  IADD3 R18, P0, PT, R2, 0x20, RZ ;  /* 0x0000002002127810 */ /* 0x000fe20007f1e0ff */
[C---:B------:R-:W-:Y:S01]  /*0c20*/  IMAD R67, R22.reuse, 0x8, R67 ;  /* 0x0000000816437824 */ /* 0x040fe200078e0243 */
[C---:B------:R-:W-:Y:S01]  /*0c30*/  LEA R19, R22.reuse, R19, 0x3 ;  /* 0x0000001316137211 */ /* 0x040fe200078e18ff */
[C---:B------:R-:W-:Y:S01]  /*0c40*/  IMAD R71, R22.reuse, 0x8, R71 ;  /* 0x0000000816477824 */ /* 0x040fe200078e0247 */
[C---:B------:R-:W-:Y:S01]  /*0c50*/  LEA R63, R22.reuse, R63, 0x3 ;  /* 0x0000003f163f7211 */ /* 0x040fe200078e18ff */
[----:B------:R-:W-:Y:S01]  /*0c60*/  IMAD.X R81, RZ, RZ, R3, P0 ;  /* 0x000000ffff517224 */ /* 0x000fe200000e0603 */
[C---:B------:R-:W-:Y:S02]  /*0c70*/  LEA R79, R22.reuse, R79, 0x3 ;  /* 0x0000004f164f7211 */ /* 0x040fe400078e18ff */
[C---:B------:R-:W-:Y:S02]  /*0c80*/  LEA R73, R22.reuse, R73, 0x3 ;  /* 0x0000004916497211 */ /* 0x040fe400078e18ff */
[----:B------:R-:W-:-:S02]  /*0c90*/  LEA R69, R22, R69, 0x3 ;  /* 0x0000004516457211 */ /* 0x000fc400078e18ff */
[----:B------:R-:W-:Y:S01]  /*0ca0*/  LEA R65, R22, R65, 0x3 ;  /* 0x0000004116417211 */ /* 0x000fe200078e18ff */
[----:B--2---:R0:W-:Y:S04]  /*0cb0*/  STG.E desc[UR16][R2.64+-0x10], R13 ;  /* 0xfffff00d02007986 */ /* 0x0041e8000c101910 */
[----:B---3--:R0:W-:Y:S04]  /*0cc0*/  STG.E desc[UR16][R2.64+-0xc], R11 ;  /* 0xfffff40b02007986 */ /* 0x0081e8000c101910 */
[----:B----4-:R0:W-:Y:S04]  /*0cd0*/  STG.E desc[UR16][R2.64+-0x8], R5 ;  /* 0xfffff80502007986 */ /* 0x0101e8000c101910 */
[----:B-----5:R0:W-:Y:S04]  /*0ce0*/  STG.E desc[UR16][R2.64+-0x4], R7 ;  /* 0xfffffc0702007986 */ /* 0x0201e8000c101910 */
[----:B------:R0:W-:Y:S04]  /*0cf0*/  STG.E desc[UR16][R2.64], R9 ;  /* 0x0000000902007986 */ /* 0x0001e8000c101910 */
[----:B------:R0:W-:Y:S04]  /*0d00*/  STG.E desc[UR16][R2.64+0x4], R15 ;  /* 0x0000040f02007986 */ /* 0x0001e8000c101910 */
[----:B------:R0:W-:Y:S04]  /*0d10*/  STG.E desc[UR16][R2.64+0x8], R17 ;  /* 0x0000081102007986 */ /* 0x0001e8000c101910 */
[----:B------:R0:W-:Y:S01]  /*0d20*/  STG.E desc[UR16][R2.64+0xc], R83 ;  /* 0x00000c5302007986 */ /* 0x0001e2000c101910 */
[----:B------:R-:W-:Y:S05]  /*0d30*/  BRA.U UP2, `(.L_x_2) ;  /* 0xfffffffd02607547 */ /* 0x000fea000b83ffff */
[----:B------:R-:W-:-:S05]  /*0d40*/  UMOV UR5, UR7 ;  /* 0x0000000700057c82 */ /* 0x000fca0008000000 */
.L_x_1:
[----:B------:R-:W-:-:S09]  /*0d50*/  UISETP.NE.AND UP2, UPT, UR24, URZ, UPT ;  /* 0x000000ff1800728c */ /* 0x000fd2000bf45270 */
[----:B------:R-:W-:Y:S05]  /*0d60*/  BRA.U !UP2, `(.L_x_0) ;  /* 0x000000010aec7547 */ /* 0x000fea000b800000 */
[----:B------:R-:W-:Y:S02]  /*0d70*/  UISETP.GE.U32.AND UP2, UPT, UR32, 0x3, UPT ;  /* 0x000000032000788c */ /* 0x000fe4000bf46070 */
[----:B------:R-:W-:-:S07]  /*0d80*/  UISETP.NE.AND UP3, UPT, UR26, URZ, UPT ;  /* 0x000000ff1a00728c */ /* 0x000fce000bf65270 */
[----:B------:R-:W-:Y:S05]  /*0d90*/  BRA.U !UP2, `(.L_x_3) ;  /* 0x000000010a5c7547 */ /* 0x000fea000b800000 */
[----:B------:R-:W1:Y:S01]  /*0da0*/  LDCU UR38, c[0x0][0x3a8] ;  /* 0x00007500ff2677ac */ /* 0x000e620008000800 */
[----:B0-----:R-:W0:Y:S01]  /*0db0*/  LDC.64 R8, c[0x0][0x380] ;  /* 0x0000e000ff087b82 */ /* 0x001e220000000a00 */
[----:B------:R-:W-:-:S06]  /*0dc0*/  UIMAD UR37, UR4, UR42, UR5 ;  /* 0x0000002a042572a4 */ /* 0x000fcc000f8e0205 */
[----:B------:R-:W-:-:S04]  /*0dd0*/  IMAD R3, R61, UR37, R52 ;  /* 0x000000253d037c24 */ /* 0x000fc8000f8e0234 */
[----:B-1----:R-:W-:-:S04]  /*0de0*/  IMAD R3, R3, UR38, R62 ;  /* 0x0000002603037c24 */ /* 0x002fc8000f8e023e */
[----:B------:R-:W-:Y:S02]  /*0df0*/  IMAD.IADD R5, R22, 0x1, R3 ;  /* 0x0000000116057824 */ /* 0x000fe400078e0203 */
[----:B0-----:R-:W-:-:S03]  /*0e00*/  IMAD.WIDE R6, R3, 0x4, R8 ;  /* 0x0000000403067825 */ /* 0x001fc600078e0208 */
[----:B------:R-:W-:Y:S01]  /*0e10*/  IADD3 R11, PT, PT, R22, R5, RZ ;  /* 0x00000005160b7210 */ /* 0x000fe20007ffe0ff */
[----:B------:R-:W-:-:S03]  /*0e20*/  IMAD.WIDE R4, R5, 0x4, R8 ;  /* 0x0000000405047825 */ /* 0x000fc600078e0208 */
[----:B------:R-:W-:Y:S01]  /*0e30*/  IADD3 R13, PT, PT, R22, R11, RZ ;  /* 0x0000000b160d7210 */ /* 0x000fe20007ffe0ff */
[----:B------:R-:W2:Y:S01]  /*0e40*/  LDG.E.CONSTANT R7, desc[UR16][R6.64] ;  /* 0x0000001006077981 */ /* 0x000ea2000c1e9900 */
[----:B------:R-:W-:-:S03]  /*0e50*/  IMAD.WIDE R2, R11, 0x4, R8 ;  /* 0x000000040b027825 */ /* 0x000fc600078e0208 */
[----:B------:R-:W3:Y:S01]  /*0e60*/  LDG.E.CONSTANT R5, desc[UR16][R4.64] ;  /* 0x0000001004057981 */ /* 0x000ee2000c1e9900 */
[----:B------:R-:W-:-:S03]  /*0e70*/  IMAD.WIDE R8, R13, 0x4, R8 ;  /* 0x000000040d087825 */ /* 0x000fc600078e0208 */
[----:B------:R-:W4:Y:S04]  /*0e80*/  LDG.E.CONSTANT R3, desc[UR16][R2.64] ;  /* 0x0000001002037981 */ /* 0x000f28000c1e9900 */
[----:B------:R-:W5:Y:S01]  /*0e90*/  LDG.E.CONSTANT R9, desc[UR16][R8.64] ;  /* 0x0000001008097981 */ /* 0x000f62000c1e9900 */
[----:B------:R-:W-:-:S04]  /*0ea0*/  IMAD.U32 R11, RZ, RZ, UR5 ;  /* 0x00000005ff0b7e24 */ /* 0x000fc8000f8e00ff */
[----:B------:R-:W-:Y:S01]  /*0eb0*/  IMAD.WIDE.U32 R10, R11, 0x4, R28 ;  /* 0x000000040b0a7825 */ /* 0x000fe200078e001c */
[----:B------:R-:W-:-:S04]  /*0ec0*/  UIADD3 UR5, UPT, UPT, UR5, 0x4, URZ ;  /* 0x0000000405057890 */ /* 0x000fc8000fffe0ff */
[----:B--2---:R1:W-:Y:S04]  /*0ed0*/  STG.E desc[UR16][R10.64], R7 ;  /* 0x000000070a007986 */ /* 0x0043e8000c101910 */
[----:B---3--:R1:W-:Y:S04]  /*0ee0*/  STG.E desc[UR16][R10.64+0x4], R5 ;  /* 0x000004050a007986 */ /* 0x0083e8000c101910 */
[----:B----4-:R1:W-:Y:S04]  /*0ef0*/  STG.E desc[UR16][R10.64+0x8], R3 ;  /* 0x000008030a007986 */ /* 0x0103e8000c101910 */
[----:B-----5:R1:W-:Y:S02]  /*0f00*/  STG.E desc[UR16][R10.64+0xc], R9 ;  /* 0x00000c090a007986 */ /* 0x0203e4000c101910 */
.L_x_3:
[----:B------:R-:W-:Y:S05]  /*0f10*/  BRA.U !UP3, `(.L_x_0) ;  /* 0x000000010b807547 */ /* 0x000fea000b800000 */
[----:B------:R-:W-:Y:S01]  /*0f20*/  UISETP.NE.AND UP2, UPT, UR33, URZ, UPT ;  /* 0x000000ff2100728c */ /* 0x000fe2000bf45270 */
[----:B01----:R-:W-:Y:S01]  /*0f30*/  MOV R9, UR5 ;  /* 0x0000000500097c02 */ /* 0x003fe20008000f00 */
[----:B------:R-:W-:Y:S01]  /*0f40*/  UISETP.NE.AND UP3, UPT, UR28, URZ, UPT ;  /* 0x000000ff1c00728c */ /* 0x000fe2000bf65270 */
[----:B------:R-:W-:Y:S02]  /*0f50*/  HFMA2 R4, -RZ, RZ, 0, 2.384185791015625e-07 ;  /* 0x00000004ff047431 */ /* 0x000fe400000001ff */
[----:B------:R-:W-:Y:S01]  /*0f60*/  IMAD.MOV.U32 R7, RZ, RZ, 0x4 ;  /* 0x00000004ff077424 */ /* 0x000fe200078e00ff */
[----:B------:R-:W-:Y:S02]  /*0f70*/  MOV R11, 0x4 ;  /* 0x00000004000b7802 */ /* 0x000fe40000000f00 */
[----:B------:R-:W-:Y:S02]  /*0f80*/  PLOP3.LUT P0, PT, PT, PT, UP2, 0x80, 0x8 ;  /* 0x000000000008781c */ /* 0x000fe40003f0f028 */
[----:B------:R-:W-:Y:S01]  /*0f90*/  PLOP3.LUT P1, PT, PT, PT, UP3, 0x80, 0x8 ;  /* 0x000000000008781c */ /* 0x000fe20003f2f038 */
[----:B------:R-:W0:Y:S02]  /*0fa0*/  @UP2 LDCU UR43, c[0x0][0x3a8] ;  /* 0x00007500ff2b27ac */ /* 0x000e240008000800 */
[----:B------:R-:W1:Y:S01]  /*0fb0*/  @UP3 LDCU UR44, c[0x0][0x3a8] ;  /* 0x00007500ff2c37ac */ /* 0x000e620008000800 */
[----:B------:R-:W-:Y:S01]  /*0fc0*/  @UP2 UIMAD UR37, UR4, UR42, UR5 ;  /* 0x0000002a042522a4 */ /* 0x000fe2000f8e0205 */
[----:B------:R-:W2:Y:S01]  /*0fd0*/  @UP2 LDCU.64 UR38, c[0x0][0x380] ;  /* 0x00007000ff2627ac */ /* 0x000ea20008000a00 */
[----:B------:R-:W3:Y:S05]  /*0fe0*/  @UP3 LDCU.64 UR40, c[0x0][0x380] ;  /* 0x00007000ff2837ac */ /* 0x000eea0008000a00 */
[----:B------:R-:W-:Y:S01]  /*0ff0*/  @P0 IMAD R3, R61, UR37, R52 ;  /* 0x000000253d030c24 */ /* 0x000fe2000f8e0234 */
[----:B------:R-:W-:-:S03]  /*1000*/  @UP2 UIADD3 UR5, UPT, UPT, UR5, 0x2, URZ ;  /* 0x0000000205052890 */ /* 0x000fc6000fffe0ff */
[----:B0-----:R-:W-:Y:S01]  /*1010*/  @P0 IMAD R5, R3, UR43, R62 ;  /* 0x0000002b03050c24 */ /* 0x001fe2000f8e023e */
[----:B------:R-:W-:-:S04]  /*1020*/  @UP3 UIMAD UR37, UR4, UR42, UR5 ;  /* 0x0000002a042532a4 */ /* 0x000fc8000f8e0205 */
[----:B------:R-:W-:Y:S02]  /*1030*/  @P0 IADD3 R2, PT, PT, R22, R5, RZ ;  /* 0x0000000516020210 */ /* 0x000fe40007ffe0ff */
[----:B------:R-:W-:Y:S02]  /*1040*/  @P1 IMAD R3, R61, UR37, R52 ;  /* 0x000000253d031c24 */ /* 0x000fe4000f8e0234 */
[----:B--2---:R-:W-:-:S04]  /*1050*/  @P0 IMAD.WIDE R4, R5, R4, UR38 ;  /* 0x0000002605040e25 */ /* 0x004fc8000f8e0204 */
[----:B-1----:R-:W-:Y:S02]  /*1060*/  @P1 IMAD R6, R3, UR44, R62 ;  /* 0x0000002c03061c24 */ /* 0x002fe4000f8e023e */
[----:B------:R-:W-:Y:S01]  /*1070*/  @P0 IMAD.WIDE R2, R2, R7, UR38 ;  /* 0x0000002602020e25 */ /* 0x000fe2000f8e0207 */
[----:B------:R-:W2:Y:S03]  /*1080*/  @P0 LDG.E.CONSTANT R5, desc[UR16][R4.64] ;  /* 0x0000001004050981 */ /* 0x000ea6000c1e9900 */
[----:B---3--:R-:W-:Y:S02]  /*1090*/  @P1 IMAD.WIDE R6, R6, R11, UR40 ;  /* 0x0000002806061e25 */ /* 0x008fe4000f8e020b */
[----:B------:R-:W3:Y:S04]  /*10a0*/  @P0 LDG.E.CONSTANT R3, desc[UR16][R2.64] ;  /* 0x0000001002030981 */ /* 0x000ee8000c1e9900 */
[----:B------:R-:W4:Y:S01]  /*10b0*/  @P1 LDG.E.CONSTANT R7, desc[UR16][R6.64] ;  /* 0x0000001006071981 */ /* 0x000f22000c1e9900 */
[----:B------:R-:W-:-:S02]  /*10c0*/  IMAD.U32 R11, RZ, RZ, UR5 ;  /* 0x00000005ff0b7e24 */ /* 0x000fc4000f8e00ff */
[----:B------:R-:W-:-:S04]  /*10d0*/  @P0 IMAD.WIDE.U32 R8, R9, 0x4, R28 ;  /* 0x0000000409080825 */ /* 0x000fc800078e001c */
[----:B------:R-:W-:Y:S01]  /*10e0*/  @P1 IMAD.WIDE.U32 R10, R11, 0x4, R28 ;  /* 0x000000040b0a1825 */ /* 0x000fe200078e001c */
[----:B--2---:R2:W-:Y:S04]  /*10f0*/  @P0 STG.E desc[UR16][R8.64], R5 ;  /* 0x0000000508000986 */ /* 0x0045e8000c101910 */
[----:B---3--:R2:W-:Y:S04]  /*1100*/  @P0 STG.E desc[UR16][R8.64+0x4], R3 ;  /* 0x0000040308000986 */ /* 0x0085e8000c101910 */
[----:B----4-:R2:W-:Y:S02]  /*1110*/  @P1 STG.E desc[UR16][R10.64], R7 ;  /* 0x000000070a001986 */ /* 0x0105e4000c101910 */
.L_x_0:
[----:B0-----:R-:W3:Y:S04]  /*1120*/  LDG.E R2, desc[UR16][R28.64] ;  /* 0x000000101c027981 */ /* 0x001ee8000c1e1900 */
[----:B-12---:R-:W3:Y:S04]  /*1130*/  LDG.E R3, desc[UR16][R28.64+0x4] ;  /* 0x000004101c037981 */ /* 0x006ee8000c1e1900 */
[----:B------:R-:W2:Y:S01]  /*1140*/  LDG.E R5, desc[UR16][R28.64+0x8] ;  /* 0x000008101c057981 */ /* 0x000ea2000c1e1900 */
[----:B------:R-:W-:Y:S01]  /*1150*/  UISETP.GE.AND UP2, UPT, UR42, 0x4, UPT ;  /* 0x000000042a00788c */ /* 0x000fe2000bf46270 */
[----:B---3--:R-:W-:-:S04]  /*1160*/  FSETP.GE.AND P0, PT, R3, R2, PT ;  /* 0x000000020300720b */ /* 0x008fc80003f06000 */
[----:B------:R-:W-:Y:S02]  /*1170*/  FSEL R4, R2, R3, !P0 ;  /* 0x0000000302047208 */ /* 0x000fe40004000000 */
[----:B------:R-:W-:Y:S02]  /*1180*/  FSEL R6, R3, R2, !P0 ;  /* 0x0000000203067208 */ /* 0x000fe40004000000 */
[-C--:B--2---:R-:W-:Y:S02]  /*1190*/  FSETP.GE.AND P1, PT, R5, R4.reuse, PT ;  /* 0x000000040500720b */ /* 0x084fe40003f26000 */
[----:B------:R-:W-:-:S11]  /*11a0*/  MOV R8, R4 ;  /* 0x0000000400087202 */ /* 0x000fd60000000f00 */
[----:B------:R-:W-:-:S04]  /*11b0*/  @!P1 FSETP.GEU.AND P0, PT, R5, R4, PT ;  /* 0x000000040500920b */ /* 0x000fc80003f0e000 */
[----:B------:R-:W-:-:S04]  /*11c0*/  @!P1 FSETP.GE.AND P0, PT, R5, R6, !P0 ;  /* 0x000000060500920b */ /* 0x000fc80004706000 */
[----:B------:R-:W-:Y:S02]  /*11d0*/  @!P1 FSEL R2, R6, R5, P0 ;  /* 0x0000000506029208 */ /* 0x000fe40000000000 */
[----:B------:R-:W-:Y:S01]  /*11e0*/  @!P1 FSEL R8, R5, R6, P0 ;  /* 0x0000000605089208 */ /* 0x000fe20000000000 */
[----:B------:R-:W-:Y:S01]  /*11f0*/  @!P1 IMAD.MOV.U32 R5, RZ, RZ, R4 ;  /* 0x000000ffff059224 */ /* 0x000fe200078e0004 */
[----:B------:R-:W-:Y:S01]  /*1200*/  @!P1 MOV R6, R2 ;  /* 0x0000000200069202 */ /* 0x000fe20000000f00 */
[----:B------:R-:W-:Y:S06]  /*1210*/  BRA.U !UP2, `(.L_x_4) ;  /* 0x000000090a347547 */ /* 0x000fec000b800000 */
[----:B------:R-:W-:Y:S01]  /*1220*/  UISETP.GE.U32.AND UP2, UPT, UR23, 0x3, UPT ;  /* 0x000000031700788c */ /* 0x000fe2000bf46070 */
[----:B------:R-:W-:Y:S01]  /*1230*/  HFMA2 R7, -RZ, RZ, 0, 1.78813934326171875e-07 ;  /* 0x00000003ff077431 */ /* 0x000fe200000001ff */
[----:B------:R-:W-:Y:S01]  /*1240*/  MOV R4, R5 ;  /* 0x0000000500047202 */ /* 0x000fe20000000f00 */
[----:B------:R-:W-:-:S06]  /*1250*/  IMAD.MOV.U32 R9, RZ, RZ, R8 ;  /* 0x000000ffff097224 */ /* 0x000fcc00078e0008 */
[----:B------:R-:W-:Y:S05]  /*1260*/  BRA.U !UP2, `(.L_x_5) ;  /* 0x000000050a1c7547 */ /* 0x000fea000b800000 */
[----:B------:R-:W-:Y:S01]  /*1270*/  MOV R4, R5 ;  /* 0x0000000500047202 */ /* 0x000fe20000000f00 */
[----:B------:R-:W-:Y:S01]  /*1280*/  IMAD.MOV.U32 R7, RZ, RZ, 0x3 ;  /* 0x00000003ff077424 */ /* 0x000fe200078e00ff */
[----:B------:R-:W-:-:S07]  /*1290*/  MOV R9, R8 ;  /* 0x0000000800097202 */ /* 0x000fce0000000f00 */
.L_x_14:
[----:B------:R-:W-:-:S05]  /*12a0*/  IMAD.WIDE.U32 R2, R7, 0x4, R28 ;  /* 0x0000000407027825 */ /* 0x000fca00078e001c */
[----:B------:R-:W2:Y:S04]  /*12b0*/  LDG.E R8, desc[UR16][R2.64] ;  /* 0x0000001002087981 */ /* 0x000ea8000c1e1900 */
[----:B------:R0:W5:Y:S04]  /*12c0*/  LDG.E R10, desc[UR16][R2.64+0x4] ;  /* 0x00000410020a7981 */ /* 0x000168000c1e1900 */
[----:B------:R0:W5:Y:S04]  /*12d0*/  LDG.E R12, desc[UR16][R2.64+0x8] ;  /* 0x00000810020c7981 */ /* 0x000168000c1e1900 */
[----:B------:R0:W5:Y:S01]  /*12e0*/  LDG.E R11, desc[UR16][R2.64+0xc] ;  /* 0x00000c10020b7981 */ /* 0x000162000c1e1900 */
[----:B------:R-:W-:Y:S01]  /*12f0*/  BSSY.RECONVERGENT B0, `(.L_x_6) ;  /* 0x000000d000007945 */ /* 0x000fe20003800200 */
[----:B------:R-:W-:-:S02]  /*1300*/  MOV R5, R4 ;  /* 0x0000000400057202 */ /* 0x000fc40000000f00 */
[----:B--2---:R-:W-:-:S13]  /*1310*/  FSETP.GE.AND P0, PT, R8, R4, PT ;  /* 0x000000040800720b */ /* 0x004fda0003f06000 */
[----:B0-----:R-:W-:Y:S05]  /*1320*/  @P0 BRA `(.L_x_7) ;  /* 0x0000000000240947 */ /* 0x001fea0003800000 */
[C---:B------:R-:W-:Y:S02]  /*1330*/  FSETP.GEU.AND P0, PT, R8.reuse, R4, PT ;  /* 0x000000040800720b */ /* 0x040fe40003f0e000 */
[----:B------:R-:W-:Y:S02]  /*1340*/  MOV R5, R8 ;  /* 0x0000000800057202 */ /* 0x000fe40000000f00 */
[----:B------:R-:W-:-:S04]  /*1350*/  FSETP.GE.AND P0, PT, R8, R9, !P0 ;  /* 0x000000090800720b */ /* 0x000fc80004706000 */
[----:B------:R-:W-:-:S09]  /*1360*/  FSETP.GE.AND P2, PT, R8, R6, !P0 ;  /* 0x000000060800720b */ /* 0x000fd20004746000 */
[CC--:B------:R-:W-:Y:S02]  /*1370*/  @!P0 FSETP.GEU.AND P1, PT, R8.reuse, R9.reuse, PT ;  /* 0x000000090800820b */ /* 0x0c0fe40003f2e000 */
[----:B------:R-:W-:Y:S02]  /*1380*/  @!P0 MOV R5, R9 ;  /* 0x0000000900058202 */ /* 0x000fe40000000f00 */
[----:B------:R-:W-:Y:S01]  /*1390*/  @P2 FSEL R6, R8, R6, !P1 ;  /* 0x0000000608062208 */ /* 0x000fe20004800000 */
[----:B------:R-:W-:-:S03]  /*13a0*/  IMAD.MOV.U32 R8, RZ, RZ, R4 ;  /* 0x000000ffff087224 */ /* 0x000fc600078e0004 */
[----:B------:R-:W-:-:S07]  /*13b0*/  @!P0 MOV R9, R6 ;  /* 0x0000000600098202 */ /* 0x000fce0000000f00 */
.L_x_7:
[----:B------:R-:W-:Y:S05]  /*13c0*/  BSYNC.RECONVERGENT B0 ;  /* 0x0000000000007941 */ /* 0x000fea0003800200 */
.L_x_6:
[-C--:B-----5:R-:W-:Y:S01]  /*13d0*/  FSETP.GE.AND P0, PT, R10, R8.reuse, PT ;  /* 0x000000080a00720b */ /* 0x0a0fe20003f06000 */
[----:B------:R-:W-:Y:S01]  /*13e0*/  BSSY.RECONVERGENT B0, `(.L_x_8) ;  /* 0x000000d000007945 */ /* 0x000fe20003800200 */
[----:B------:R-:W-:Y:S01]  /*13f0*/  IMAD.MOV.U32 R3, RZ, RZ, R10 ;  /* 0x000000ffff037224 */ /* 0x000fe200078e000a */
[----:B------:R-:W-:-:S10]  /*1400*/  MOV R2, R8 ;  /* 0x0000000800027202 */ /* 0x000fd40000000f00 */
[----:B------:R-:W-:Y:S05]  /*1410*/  @P0 BRA `(.L_x_9) ;  /* 0x0000000000240947 */ /* 0x000fea0003800000 */
[C---:B------:R-:W-:Y:S01]  /*1420*/  FSETP.GEU.AND P0, PT, R10.reuse, R8, PT ;  /* 0x000000080a00720b */ /* 0x040fe20003f0e000 */
[----:B------:R-:W-:Y:S01]  /*1430*/  IMAD.MOV.U32 R3, RZ, RZ, R8 ;  /* 0x000000ffff037224 */ /* 0x000fe200078e0008 */
[----:B------:R-:W-:Y:S02]  /*1440*/  MOV R2, R10 ;  /* 0x0000000a00027202 */ /* 0x000fe40000000f00 */
[----:B------:R-:W-:-:S04]  /*1450*/  FSETP.GE.AND P0, PT, R10, R5, !P0 ;  /* 0x000000050a00720b */ /* 0x000fc80004706000 */
[----:B------:R-:W-:-:S09]  /*1460*/  FSETP.GE.AND P2, PT, R10, R9, !P0 ;  /* 0x000000090a00720b */ /* 0x000fd20004746000 */
[CC--:B------:R-:W-:Y:S02]  /*1470*/  @!P0 FSETP.GEU.AND P1, PT, R10.reuse, R5.reuse, PT ;  /* 0x000000050a00820b */ /* 0x0c0fe40003f2e000 */
[----:B------:R-:W-:Y:S02]  /*1480*/  @!P0 MOV R2, R5 ;  /* 0x0000000500028202 */ /* 0x000fe40000000f00 */
[----:B------:R-:W-:-:S04]  /*1490*/  @P2 FSEL R9, R10, R9, !P1 ;  /* 0x000000090a092208 */ /* 0x000fc80004800000 */
[----:B------:R-:W-:-:S07]  /*14a0*/  @!P0 MOV R5, R9 ;  /* 0x0000000900058202 */ /* 0x000fce0000000f00 */
.L_x_9:
[----:B------:R-:W-:Y:S05]  /*14b0*/  BSYNC.RECONVERGENT B0 ;  /* 0x0000000000007941 */ /* 0x000fea0003800200 */
.L_x_8:
[-C--:B------:R-:W-:Y:S01]  /*14c0*/  FSETP.GE.AND P0, PT, R12, R3.reuse, PT ;  /* 0x000000030c00720b */ /* 0x080fe20003f06000 */
        /* <DEDUP_REMOVED lines=13> */
.L_x_11:
[----:B------:R-:W-:Y:S05]  /*15a0*/  BSYNC.RECONVERGENT B0 ;  /* 0x0000000000007941 */ /* 0x000fea0003800200 */
.L_x_10:
        /* <DEDUP_REMOVED lines=14> */
.L_x_13:
[----:B------:R-:W-:Y:S05]  /*1690*/  BSYNC.RECONVERGENT B0 ;  /* 0x0000000000007941 */ /* 0x000fea0003800200 */
.L_x_12:
[C---:B------:R-:W-:Y:S01]  /*16a0*/  VIADD R2, R7.reuse, 0x1 ;  /* 0x0000000107027836 */ /* 0x040fe20000000000 */
[----:B------:R-:W-:-:S04]  /*16b0*/  IADD3 R7, PT, PT, R7, 0x4, RZ ;  /* 0x0000000407077810 */ /* 0x000fc80007ffe0ff */
[----:B------:R-:W-:-:S13]  /*16c0*/  ISETP.NE.AND P0, PT, R2, UR10, PT ;  /* 0x0000000a02007c0c */ /* 0x000fda000bf05270 */
[----:B------:R-:W-:Y:S05]  /*16d0*/  @P0 BRA `(.L_x_14) ;  /* 0xfffffff800f00947 */ /* 0x000fea000383ffff */
.L_x_5:
[----:B------:R-:W-:Y:S01]  /*16e0*/  UISETP.NE.AND UP2, UPT, UR34, URZ, UPT ;  /* 0x000000ff2200728c */ /* 0x000fe2000bf45270 */
[----:B------:R-:W-:Y:S01]  /*16f0*/  MOV R10, R6 ;  /* 0x00000006000a7202 */ /* 0x000fe20000000f00 */
[----:B------:R-:W-:Y:S01]  /*1700*/  IMAD.MOV.U32 R8, RZ, RZ, R9 ;  /* 0x000000ffff087224 */ /* 0x000fe200078e0009 */
[----:B------:R-:W-:Y:S02]  /*1710*/  MOV R5, R4 ;  /* 0x0000000400057202 */ /* 0x000fe40000000f00 */
[----:B------:R-:W-:-:S04]  /*1720*/  MOV R6, R10 ;  /* 0x0000000a00067202 */ /* 0x000fc80000000f00 */
[----:B------:R-:W-:Y:S05]  /*1730*/  BRA.U !UP2, `(.L_x_4) ;  /* 0x000000010aec7547 */ /* 0x000fea000b800000 */
[----:B------:R-:W-:-:S05]  /*1740*/  IMAD.WIDE.U32 R2, R7, 0x4, R28 ;  /* 0x0000000407027825 */ /* 0x000fca00078e001c */
[----:B------:R-:W2:Y:S01]  /*1750*/  LDG.E R5, desc[UR16][R2.64] ;  /* 0x0000001002057981 */ /* 0x000ea2000c1e1900 */
[----:B------:R-:W-:Y:S01]  /*1760*/  BSSY.RECONVERGENT B0, `(.L_x_15) ;  /* 0x000000e000007945 */ /* 0x000fe20003800200 */
[----:B------:R-:W-:Y:S01]  /*1770*/  IMAD.MOV.U32 R6, RZ, RZ, R9 ;  /* 0x000000ffff067224 */ /* 0x000fe200078e0009 */
[-C--:B------:R-:W-:Y:S02]  /*1780*/  MOV R8, R4.reuse ;  /* 0x0000000400087202 */ /* 0x080fe40000000f00 */
[----:B--2---:R-:W-:-:S13]  /*1790*/  FSETP.GE.AND P0, PT, R5, R4, PT ;  /* 0x000000040500720b */ /* 0x004fda0003f06000 */
[----:B------:R-:W-:Y:S05]  /*17a0*/  @P0 BRA `(.L_x_16) ;  /* 0x0000000000240947 */ /* 0x000fea0003800000 */
        /* <DEDUP_REMOVED lines=9> */
.L_x_16:
[----:B------:R-:W-:Y:S05]  /*1840*/  BSYNC.RECONVERGENT B0 ;  /* 0x0000000000007941 */ /* 0x000fea0003800200 */
.L_x_15:
[----:B------:R-:W-:-:S09]  /*1850*/  UISETP.NE.AND UP2, UPT, UR34, 0x1, UPT ;  /* 0x000000012200788c */ /* 0x000fd2000bf45270 */
[----:B------:R-:W-:Y:S05]  /*1860*/  BRA.U !UP2, `(.L_x_4) ;  /* 0x000000010aa07547 */ /* 0x000fea000b800000 */
[----:B------:R-:W2:Y:S01]  /*1870*/  LDG.E R7, desc[UR16][R2.64+0x4] ;  /* 0x0000041002077981 */ /* 0x000ea2000c1e1900 */
[----:B------:R-:W-:Y:S01]  /*1880*/  BSSY.RECONVERGENT B0, `(.L_x_17) ;  /* 0x000000d000007945 */ /* 0x000fe20003800200 */
[----:B------:R-:W-:Y:S01]  /*1890*/  IMAD.MOV.U32 R4, RZ, RZ, R5 ;  /* 0x000000ffff047224 */ /* 0x000fe200078e0005 */
[----:B--2---:R-:W-:-:S13]  /*18a0*/  FSETP.GE.AND P0, PT, R7, R5, PT ;  /* 0x000000050700720b */ /* 0x004fda0003f06000 */
[----:B------:R-:W-:Y:S05]  /*18b0*/  @P0 BRA `(.L_x_18) ;  /* 0x0000000000240947 */ /* 0x000fea0003800000 */
[C---:B------:R-:W-:Y:S02]  /*18c0*/  FSETP.GEU.AND P0, PT, R7.reuse, R5, PT ;  /* 0x000000050700720b */ /* 0x040fe40003f0e000 */
[----:B------:R-:W-:Y:S02]  /*18d0*/  MOV R4, R7 ;  /* 0x0000000700047202 */ /* 0x000fe40000000f00 */
[----:B------:R-:W-:-:S13]  /*18e0*/  FSETP.GE.AND P0, PT, R7, R8, !P0 ;  /* 0x000000080700720b */ /* 0x000fda0004706000 */
[C---:B------:R-:W-:Y:S02]  /*18f0*/  @!P0 FSETP.GEU.AND P2, PT, R7.reuse, R8, PT ;  /* 0x000000080700820b */ /* 0x040fe40003f4e000 */
[CC--:B------:R-:W-:Y:S02]  /*1900*/  @!P0 FSETP.GE.AND P1, PT, R7.reuse, R6.reuse, PT ;  /* 0x000000060700820b */ /* 0x0c0fe40003f26000 */
[----:B------:R-:W-:Y:S01]  /*1910*/  @!P0 FSEL R9, R7, R6, !P2 ;  /* 0x0000000607098208 */ /* 0x000fe20005000000 */
[----:B------:R-:W-:Y:S01]  /*1920*/  IMAD.MOV.U32 R7, RZ, RZ, R5 ;  /* 0x000000ffff077224 */ /* 0x000fe200078e0005 */
[----:B------:R-:W-:Y:S02]  /*1930*/  @!P0 MOV R4, R8 ;  /* 0x0000000800048202 */ /* 0x000fe40000000f00 */
[----:B------:R-:W-:-:S07]  /*1940*/  @!P0 FSEL R8, R9, R6, P1 ;  /* 0x0000000609088208 */ /* 0x000fce0000800000 */
.L_x_18:
[----:B------:R-:W-:Y:S05]  /*1950*/  BSYNC.RECONVERGENT B0 ;  /* 0x0000000000007941 */ /* 0x000fea0003800200 */
.L_x_17:
[----:B------:R-:W-:Y:S01]  /*1960*/  UISETP.NE.AND UP2, UPT, UR34, 0x2, UPT ;  /* 0x000000022200788c */ /* 0x000fe2000bf45270 */
[----:B------:R-:W-:Y:S01]  /*1970*/  MOV R9, R8 ;  /* 0x0000000800097202 */ /* 0x000fe20000000f00 */
[----:B------:R-:W-:Y:S01]  /*1980*/  IMAD.MOV.U32 R5, RZ, RZ, R7 ;  /* 0x000000ffff057224 */ /* 0x000fe200078e0007 */
[----:B------:R-:W-:Y:S02]  /*1990*/  MOV R8, R4 ;  /* 0x0000000400087202 */ /* 0x000fe40000000f00 */
[----:B------:R-:W-:-:S04]  /*19a0*/  MOV R6, R9 ;  /* 0x0000000900067202 */ /* 0x000fc80000000f00 */
[----:B------:R-:W-:Y:S05]  /*19b0*/  BRA.U !UP2, `(.L_x_4) ;  /* 0x000000010a4c7547 */ /* 0x000fea000b800000 */
[----:B------:R-:W2:Y:S01]  /*19c0*/  LDG.E R2, desc[UR16][R2.64+0x8] ;  /* 0x0000081002027981 */ /* 0x000ea2000c1e1900 */
[----:B------:R-:W-:Y:S01]  /*19d0*/  BSSY.RECONVERGENT B0, `(.L_x_4) ;  /* 0x0000011000007945 */ /* 0x000fe20003800200 */
[----:B------:R-:W-:Y:S01]  /*19e0*/  MOV R6, R4 ;  /* 0x0000000400067202 */ /* 0x000fe20000000f00 */
[----:B------:R-:W-:Y:S01]  /*19f0*/  IMAD.MOV.U32 R8, RZ, RZ, R7 ;  /* 0x000000ffff087224 */ /* 0x000fe200078e0007 */
[----:B--2---:R-:W-:Y:S02]  /*1a00*/  FSETP.GE.AND P0, PT, R2, R7, PT ;  /* 0x000000070200720b */ /* 0x004fe40003f06000 */
[----:B------:R-:W-:-:S11]  /*1a10*/  MOV R5, R2 ;  /* 0x0000000200057202 */ /* 0x000fd60000000f00 */
[----:B------:R-:W-:Y:S05]  /*1a20*/  @P0 BRA `(.L_x_19) ;  /* 0x00000000002c0947 */ /* 0x000fea0003800000 */
[C---:B------:R-:W-:Y:S01]  /*1a30*/  FSETP.GEU.AND P0, PT, R2.reuse, R7, PT ;  /* 0x000000070200720b */ /* 0x040fe20003f0e000 */
[----:B------:R-:W-:Y:S01]  /*1a40*/  IMAD.MOV.U32 R5, RZ, RZ, R7 ;  /* 0x000000ffff057224 */ /* 0x000fe200078e0007 */
[----:B------:R-:W-:Y:S02]  /*1a50*/  MOV R8, R2 ;  /* 0x0000000200087202 */ /* 0x000fe40000000f00 */
[CC--:B------:R-:W-:Y:S02]  /*1a60*/  FSETP.GE.AND P0, PT, R2.reuse, R4.reuse, !P0 ;  /* 0x000000040200720b */ /* 0x0c0fe40004706000 */
[----:B------:R-:W-:Y:S02]  /*1a70*/  MOV R6, R4 ;  /* 0x0000000400067202 */ /* 0x000fe40000000f00 */
[----:B------:R-:W-:-:S09]  /*1a80*/  FSETP.GE.AND P2, PT, R2, R9, !P0 ;  /* 0x000000090200720b */ /* 0x000fd20004746000 */
[CC--:B------:R-:W-:Y:S01]  /*1a90*/  @!P0 FSETP.GEU.AND P1, PT, R2.reuse, R4.reuse, PT ;  /* 0x000000040200820b */ /* 0x0c0fe20003f2e000 */
[----:B------:R-:W-:Y:S01]  /*1aa0*/  @!P0 IMAD.MOV.U32 R5, RZ, RZ, R7 ;  /* 0x000000ffff058224 */ /* 0x000fe200078e0007 */
[----:B------:R-:W-:Y:S02]  /*1ab0*/  @!P0 MOV R8, R4 ;  /* 0x0000000400088202 */ /* 0x000fe40000000f00 */
[----:B------:R-:W-:-:S04]  /*1ac0*/  @P2 FSEL R9, R2, R9, !P1 ;  /* 0x0000000902092208 */ /* 0x000fc80004800000 */
[----:B------:R-:W-:-:S07]  /*1ad0*/  @!P0 MOV R6, R9 ;  /* 0x0000000900068202 */ /* 0x000fce0000000f00 */
.L_x_19:
[----:B------:R-:W-:Y:S05]  /*1ae0*/  BSYNC.RECONVERGENT B0 ;  /* 0x0000000000007941 */ /* 0x000fea0003800200 */
.L_x_4:
[----:B------:R-:W-:Y:S02]  /*1af0*/  HFMA2 R3, -RZ, RZ, 1.666015625, -0.052093505859375 ;  /* 0x3eaaaaabff037431 */ /* 0x000fe400000001ff */
[----:B------:R-:W-:Y:S01]  /*1b00*/  FADD R17, R8, R5 ;  /* 0x0000000508117221 */ /* 0x000fe20000000000 */
[----:B------:R-:W-:Y:S01]  /*1b10*/  IMAD.MOV.U32 R2, RZ, RZ, 0x40400000 ;  /* 0x40400000ff027424 */ /* 0x000fe200078e00ff */
[----:B------:R-:W-:Y:S02]  /*1b20*/  BSSY.RECONVERGENT B0, `(.L_x_20) ;  /* 0x000000c000007945 */ /* 0x000fe40003800200 */
[----:B------:R-:W-:-:S04]  /*1b30*/  FADD R17, R17, R6 ;  /* 0x0000000611117221 */ /* 0x000fc80000000000 */
[----:B------:R-:W0:Y:S01]  /*1b40*/  FCHK P0, R17, 3 ;  /* 0x4040000011007902 */ /* 0x000e220000000000 */
[----:B------:R-:W-:-:S04]  /*1b50*/  FFMA R2, R3, -R2, 1 ;  /* 0x3f80000003027423 */ /* 0x000fc80000000802 */
[----:B------:R-:W-:-:S04]  /*1b60*/  FFMA R2, R2, R3, 0.3333333432674407959 ;  /* 0x3eaaaaab02027423 */ /* 0x000fc80000000003 */
[----:B------:R-:W-:-:S04]  /*1b70*/  FFMA R3, R17, R2, RZ ;  /* 0x0000000211037223 */ /* 0x000fc800000000ff */
[----:B------:R-:W-:-:S04]  /*1b80*/  FFMA R4, R3, -3, R17 ;  /* 0xc040000003047823 */ /* 0x000fc80000000011 */
[----:B------:R-:W-:Y:S01]  /*1b90*/  FFMA R14, R2, R4, R3 ;  /* 0x00000004020e7223 */ /* 0x000fe20000000003 */
[----:B0-----:R-:W-:Y:S06]  /*1ba0*/  @!P0 BRA `(.L_x_21) ;  /* 0x00000000000c8947 */ /* 0x001fec0003800000 */
[----:B------:R-:W-:Y:S02]  /*1bb0*/  MOV R14, 0x40400000 ;  /* 0x40400000000e7802 */ /* 0x000fe40000000f00 */
[----:B------:R-:W-:-:S07]  /*1bc0*/  MOV R64, 0x1be0 ;  /* 0x00001be000407802 */ /* 0x000fce0000000f00 */
[----:B------:R-:W-:Y:S05]  /*1bd0*/  CALL.REL.NOINC `($__internal_0_$__cuda_sm3x_div_rn_noftz_f32_slowpath) ;  /* 0x0000014400887944 */ /* 0x000fea0003c00000 */
.L_x_21:
[----:B------:R-:W-:Y:S05]  /*1be0*/  BSYNC.RECONVERGENT B0 ;  /* 0x0000000000007941 */ /* 0x000fea0003800200 */
.L_x_20:
[----:B------:R-:W-:Y:S01]  /*1bf0*/  FSETP.GT.AND P0, PT, R14, 0.15000000596046447754, PT ;  /* 0x3e19999a0e00780b */ /* 0x000fe20003f04000 */
[----:B------:R-:W-:-:S12]  /*1c00*/  BSSY.RECONVERGENT B0, `(.L_x_22) ;  /* 0x0001459000007945 */ /* 0x000fd80003800200 */
[----:B------:R-:W-:Y:S05]  /*1c10*/  @!P0 BRA `(.L_x_23) ;  /* 0x00000144005c8947 */ /* 0x000fea0003800000 */
[----:B------:R-:W-:-:S09]  /*1c20*/  UISETP.NE.AND UP2, UPT, UR4, URZ, UPT ;  /* 0x000000ff0400728c */ /* 0x000fd2000bf45270 */
[----:B------:R-:W-:Y:S05]  /*1c30*/  BRA.U UP2, `(.L_x_24) ;  /* 0x0000002502907547 */ /* 0x000fea000b800000 */
[----:B------:R-:W-:Y:S01]  /*1c40*/  UISETP.GE.U32.AND UP2, UPT, UR6, 0x8, UPT ;  /* 0x000000080600788c */ /* 0x000fe2000bf46070 */
[----:B------:R-:W-:Y:S01]  /*1c50*/  MOV R0, RZ ;  /* 0x000000ff00007202 */ /* 0x000fe20000000f00 */
[----:B------:R-:W-:-:S07]  /*1c60*/  IMAD.MOV.U32 R7, RZ, RZ, RZ ;  /* 0x000000ffff077224 */ /* 0x000fce00078e00ff */
[----:B------:R-:W-:Y:S05]  /*1c70*/  BRA.U !UP2, `(.L_x_25) ;  /* 0x000000010af47547 */ /* 0x000fea000b800000 */
[----:B------:R-:W-:Y:S01]  /*1c80*/  HFMA2 R0, -RZ, RZ, 0, 0 ;  /* 0x00000000ff007431 */ /* 0x000fe200000001ff */
[----:B------:R-:W-:Y:S01]  /*1c90*/  MOV R7, RZ ;  /* 0x000000ff00077202 */ /* 0x000fe20000000f00 */
[----:B------:R-:W0:Y:S01]  /*1ca0*/  LDCU UR37, c[0x0][0x3bc] ;  /* 0x00007780ff2577ac */ /* 0x000e220008000800 */
[----:B------:R-:W-:-:S12]  /*1cb0*/  ULOP3.LUT UR5, UR6, 0xfffffff8, URZ, 0xc0, !UPT ;  /* 0xfffffff806057892 */ /* 0x000fd8000f8ec0ff */
.L_x_26:
[----:B------:R-:W-:-:S05]  /*1cc0*/  IMAD.WIDE.U32 R4, R7, 0x4, R32 ;  /* 0x0000000407047825 */ /* 0x000fca00078e0020 */
[----:B------:R-:W0:Y:S04]  /*1cd0*/  LDG.E R3, desc[UR16][R4.64] ;  /* 0x0000001004037981 */ /* 0x000e28000c1e1900 */
[----:B------:R-:W2:Y:S04]  /*1ce0*/  LDG.E R2, desc[UR16][R4.64+0x4] ;  /* 0x0000041004027981 */ /* 0x000ea8000c1e1900 */
[----:B------:R-:W3:Y:S04]  /*1cf0*/  LDG.E R9, desc[UR16][R4.64+0x8] ;  /* 0x0000081004097981 */ /* 0x000ee8000c1e1900 */
[----:B------:R-:W4:Y:S04]  /*1d00*/  LDG.E R10, desc[UR16][R4.64+0xc] ;  /* 0x00000c10040a7981 */ /* 0x000f28000c1e1900 */
[----:B------:R-:W5:Y:S04]  /*1d10*/  LDG.E R12, desc[UR16][R4.64+0x14] ;  /* 0x00001410040c7981 */ /* 0x000f68000c1e1900 */
[----:B------:R-:W5:Y:S04]  /*1d20*/  LDG.E R11, desc[UR16][R4.64+0x10] ;  /* 0x00001010040b7981 */ /* 0x000f68000c1e1900 */
[----:B------:R-:W5:Y:S04]  /*1d30*/  LDG.E R13, desc[UR16][R4.64+0x18] ;  /* 0x00001810040d7981 */ /* 0x000f68000c1e1900 */
[----:B------:R-:W5:Y:S01]  /*1d40*/  LDG.E R14, desc[UR16][R4.64+0x1c] ;  /* 0x00001c10040e7981 */ /* 0x000f62000c1e1900 */
[----:B0-----:R-:W-:-:S02]  /*1d50*/  FSETP.GE.AND P4, PT, R3, UR37, PT ;  /* 0x0000002503007c0b */ /* 0x001fc4000bf86000 */
[----:B--2---:R-:W-:Y:S01]  /*1d60*/  FSETP.GE.AND P5, PT, R2, UR37, PT ;  /* 0x0000002502007c0b */ /* 0x004fe2000bfa6000 */
[----:B------:R-:W-:-:S10]  /*1d70*/  IMAD.WIDE.U32 R2, R7, 0x4, R36 ;  /* 0x0000000407027825 */ /* 0x000fd400078e0024 */
[----:B------:R-:W2:Y:S04]  /*1d80*/  @P4 LDG.E R6, desc[UR16][R2.64] ;  /* 0x0000001002064981 */ /* 0x000ea8000c1e1900 */
[----:B------:R-:W2:Y:S01]  /*1d90*/  @P5 LDG.E R8, desc[UR16][R2.64+0x4] ;  /* 0x0000041002085981 */ /* 0x000ea2000c1e1900 */
[----:B---3--:R-:W-:Y:S02]  /*1da0*/  FSETP.GE.AND P0, PT, R9, UR37, PT ;  /* 0x0000002509007c0b */ /* 0x008fe4000bf06000 */
[----:B----4-:R-:W-:Y:S01]  /*1db0*/  FSETP.GE.AND P1, PT, R10, UR37, PT ;  /* 0x000000250a007c0b */ /* 0x010fe2000bf26000 */
[----:B------:R-:W-:Y:S01]  /*1dc0*/  IMAD.MOV.U32 R9, RZ, RZ, RZ ;  /* 0x000000ffff097224 */ /* 0x000fe200078e00ff */
[----:B-----5:R-:W-:-:S09]  /*1dd0*/  FSETP.GE.AND P2, PT, R11, UR37, PT ;  /* 0x000000250b007c0b */ /* 0x020fd2000bf46000 */
[----:B------:R-:W3:Y:S04]  /*1de0*/  @P0 LDG.E R10, desc[UR16][R2.64+0x8] ;  /* 0x00000810020a0981 */ /* 0x000ee8000c1e1900 */
[----:B------:R-:W4:Y:S01]  /*1df0*/  @P1 LDG.E R5, desc[UR16][R2.64+0xc] ;  /* 0x00000c1002051981 */ /* 0x000f22000c1e1900 */
[----:B--2---:R-:W-:-:S04]  /*1e00*/  @P4 FSETP.NEU.AND P3, PT, R6, RZ, PT ;  /* 0x000000ff0600420b */ /* 0x004fc80003f6d000 */
[----:B------:R-:W-:Y:S02]  /*1e10*/  @P4 SEL R9, RZ, 0x1, !P3 ;  /* 0x00000001ff094807 */ /* 0x000fe40005800000 */
[----:B------:R-:W-:Y:S02]  /*1e20*/  FSETP.GE.AND P3, PT, R12, UR37, PT ;  /* 0x000000250c007c0b */ /* 0x000fe4000bf66000 */
[----:B------:R-:W-:Y:S02]  /*1e30*/  @P5 FSETP.NEU.AND P6, PT, R8, RZ, PT ;  /* 0x000000ff0800520b */ /* 0x000fe40003fcd000 */
[----:B------:R-:W-:Y:S01]  /*1e40*/  MOV R6, RZ ;  /* 0x000000ff00067202 */ /* 0x000fe20000000f00 */
[----:B------:R-:W2:Y:S01]  /*1e50*/  @P2 LDG.E R8, desc[UR16][R2.64+0x10] ;  /* 0x0000101002082981 */ /* 0x000ea2000c1e1900 */
[----:B------:R-:W-:Y:S02]  /*1e60*/  @P5 SEL R6, RZ, 0x1, !P6 ;  /* 0x00000001ff065807 */ /* 0x000fe40007000000 */
[----:B------:R-:W-:-:S02]  /*1e70*/  FSETP.GE.AND P4, PT, R13, UR37, PT ;  /* 0x000000250d007c0b */ /* 0x000fc4000bf86000 */
[----:B------:R-:W-:-:S03]  /*1e80*/  FSETP.GE.AND P5, PT, R14, UR37, PT ;  /* 0x000000250e007c0b */ /* 0x000fc6000bfa6000 */
[----:B------:R-:W5:Y:S08]  /*1e90*/  @P3 LDG.E R11, desc[UR16][R2.64+0x14] ;  /* 0x00001410020b3981 */ /* 0x000f70000c1e1900 */
[----:B------:R-:W5:Y:S04]  /*1ea0*/  @P4 LDG.E R12, desc[UR16][R2.64+0x18] ;  /* 0x00001810020c4981 */ /* 0x000f68000c1e1900 */
[----:B------:R0:W5:Y:S01]  /*1eb0*/  @P5 LDG.E R13, desc[UR16][R2.64+0x1c] ;  /* 0x00001c10020d5981 */ /* 0x000162000c1e1900 */
[----:B---3--:R-:W-:-:S02]  /*1ec0*/  @P0 FSETP.NEU.AND P6, PT, R10, RZ, PT ;  /* 0x000000ff0a00020b */ /* 0x008fc40003fcd000 */
[----:B------:R-:W-:Y:S02]  /*1ed0*/  MOV R4, RZ ;  /* 0x000000ff00047202 */ /* 0x000fe40000000f00 */
[----:B------:R-:W-:Y:S02]  /*1ee0*/  @P0 SEL R4, RZ, 0x1, !P6 ;  /* 0x00000001ff040807 */ /* 0x000fe40007000000 */
[----:B----4-:R-:W-:Y:S01]  /*1ef0*/  @P1 FSETP.NEU.AND P0, PT, R5, RZ, PT ;  /* 0x000000ff0500120b */ /* 0x010fe20003f0d000 */
[----:B------:R-:W-:Y:S01]  /*1f00*/  IMAD.MOV.U32 R5, RZ, RZ, RZ ;  /* 0x000000ffff057224 */ /* 0x000fe200078e00ff */
[----:B------:R-:W-:Y:S02]  /*1f10*/  IADD3 R7, PT, PT, R7, 0x8, RZ ;  /* 0x0000000807077810 */ /* 0x000fe40007ffe0ff */
[----:B------:R-:W-:Y:S02]  /*1f20*/  @P1 SEL R5, RZ, 0x1, !P0 ;  /* 0x00000001ff051807 */ /* 0x000fe40004000000 */
[----:B0-----:R-:W-:-:S02]  /*1f30*/  CS2R R2, SRZ ;  /* 0x0000000000027805 */ /* 0x001fc4000001ff00 */
[----:B------:R-:W-:Y:S02]  /*1f40*/  IADD3 R6, PT, PT, R6, R9, R0 ;  /* 0x0000000906067210 */ /* 0x000fe40007ffe000 */
[----:B------:R-:W-:Y:S02]  /*1f50*/  MOV R0, RZ ;  /* 0x000000ff00007202 */ /* 0x000fe40000000f00 */
[----:B------:R-:W-:Y:S01]  /*1f60*/  IADD3 R4, PT, PT, R5, R4, R6 ;  /* 0x0000000405047210 */ /* 0x000fe20007ffe006 */
[----:B------:R-:W-:Y:S01]  /*1f70*/  IMAD.MOV.U32 R5, RZ, RZ, RZ ;  /* 0x000000ffff057224 */ /* 0x000fe200078e00ff */
[----:B--2---:R-:W-:Y:S02]  /*1f80*/  @P2 FSETP.NEU.AND P6, PT, R8, RZ, PT ;  /* 0x000000ff0800220b */ /* 0x004fe40003fcd000 */
[----:B-----5:R-:W-:-:S04]  /*1f90*/  @P3 FSETP.NEU.AND P1, PT, R11, RZ, PT ;  /* 0x000000ff0b00320b */ /* 0x020fc80003f2d000 */
[----:B------:R-:W-:Y:S02]  /*1fa0*/  @P3 SEL R3, RZ, 0x1, !P1 ;  /* 0x00000001ff033807 */ /* 0x000fe40004800000 */
[----:B------:R-:W-:Y:S02]  /*1fb0*/  ISETP.NE.AND P1, PT, R7, UR5, PT ;  /* 0x0000000507007c0c */ /* 0x000fe4000bf25270 */
[----:B------:R-:W-:Y:S02]  /*1fc0*/  @P2 SEL R0, RZ, 0x1, !P6 ;  /* 0x00000001ff002807 */ /* 0x000fe40007000000 */
[----:B------:R-:W-:Y:S02]  /*1fd0*/  @P4 FSETP.NEU.AND P0, PT, R12, RZ, PT ;  /* 0x000000ff0c00420b */ /* 0x000fe40003f0d000 */
[----:B------:R-:W-:Y:S02]  /*1fe0*/  @P5 FSETP.NEU.AND P2, PT, R13, RZ, PT ;  /* 0x000000ff0d00520b */ /* 0x000fe40003f4d000 */
[----:B------:R-:W-:-:S02]  /*1ff0*/  IADD3 R0, PT, PT, R3, R0, R4 ;  /* 0x0000000003007210 */ /* 0x000fc40007ffe004 */
[----:B------:R-:W-:Y:S02]  /*2000*/  @P4 SEL R2, RZ, 0x1, !P0 ;  /* 0x00000001ff024807 */ /* 0x000fe40004000000 */
[----:B------:R-:W-:-:S04]  /*2010*/  @P5 SEL R5, RZ, 0x1, !P2 ;  /* 0x00000001ff055807 */ /* 0x000fc80005000000 */
[----:B------:R-:W-:Y:S01]  /*2020*/  IADD3 R0, PT, PT, R5, R2, R0 ;  /* 0x0000000205007210 */ /* 0x000fe20007ffe000 */
[----:B------:R-:W-:Y:S06]  /*2030*/  @P1 BRA `(.L_x_26) ;  /* 0xfffffffc00201947 */ /* 0x000fec000383ffff */
[----:B------:R-:W-:-:S07]  /*2040*/  MOV R7, UR5 ;  /* 0x0000000500077c02 */ /* 0x000fce0008000f00 */
.L_x_25:
[----:B------:R-:W-:-:S06]  /*2050*/  ULOP3.LUT UR5, UR6, 0x5, URZ, 0xc0, !UPT ;  /* 0x0000000506057892 */ /* 0x000fcc000f8ec0ff */
[----:B------:R-:W-:-:S04]  /*2060*/  MOV R2, UR5 ;  /* 0x0000000500027c02 */ /* 0x000fc80008000f00 */
[----:B------:R-:W-:-:S13]  /*2070*/  ISETP.NE.AND P0, PT, R2, 0x1, PT ;  /* 0x000000010200780c */ /* 0x000fda0003f05270 */
[----:B------:R-:W-:Y:S05]  /*2080*/  @!P0 BRA `(.L_x_27) ;  /* 0x0000000000788947 */ /* 0x000fea0003800000 */
[C---:B------:R-:W-:Y:S01]  /*2090*/  IMAD.WIDE.U32 R4, R7.reuse, 0x4, R32 ;  /* 0x0000000407047825 */ /* 0x040fe200078e0020 */
[----:B------:R-:W0:Y:S04]  /*20a0*/  LDCU UR5, c[0x0][0x3bc] ;  /* 0x00007780ff0577ac */ /* 0x000e280008000800 */
[----:B------:R-:W0:Y:S04]  /*20b0*/  LDG.E R2, desc[UR16][R4.64] ;  /* 0x0000001004027981 */ /* 0x000e28000c1e1900 */
[----:B------:R-:W2:Y:S04]  /*20c0*/  LDG.E R6, desc[UR16][R4.64+0x4] ;  /* 0x0000041004067981 */ /* 0x000ea8000c1e1900 */
[----:B------:R-:W3:Y:S04]  /*20d0*/  LDG.E R8, desc[UR16][R4.64+0x8] ;  /* 0x0000081004087981 */ /* 0x000ee8000c1e1900 */
[----:B------:R-:W4:Y:S01]  /*20e0*/  LDG.E R9, desc[UR16][R4.64+0xc] ;  /* 0x00000c1004097981 */ /* 0x000f22000c1e1900 */
[----:B0-----:R-:W-:Y:S01]  /*20f0*/  FSETP.GE.AND P5, PT, R2, UR5, PT ;  /* 0x0000000502007c0b */ /* 0x001fe2000bfa6000 */
[----:B------:R-:W-:Y:S01]  /*2100*/  IMAD.WIDE.U32 R2, R7, 0x4, R36 ;  /* 0x0000000407027825 */ /* 0x000fe200078e0024 */
[----:B--2---:R-:W-:-:S02]  /*2110*/  FSETP.GE.AND P3, PT, R6, UR5, PT ;  /* 0x0000000506007c0b */ /* 0x004fc4000bf66000 */
[----:B---3--:R-:W-:-:S09]  /*2120*/  FSETP.GE.AND P2, PT, R8, UR5, PT ;  /* 0x0000000508007c0b */ /* 0x008fd2000bf46000 */
[----:B------:R-:W2:Y:S01]  /*2130*/  @P5 LDG.E R6, desc[UR16][R2.64] ;  /* 0x0000001002065981 */ /* 0x000ea2000c1e1900 */
[----:B----4-:R-:W-:-:S03]  /*2140*/  FSETP.GE.AND P1, PT, R9, UR5, PT ;  /* 0x0000000509007c0b */ /* 0x010fc6000bf26000 */
[----:B------:R-:W3:Y:S04]  /*2150*/  @P3 LDG.E R8, desc[UR16][R2.64+0x4] ;  /* 0x0000041002083981 */ /* 0x000ee8000c1e1900 */
[----:B------:R-:W4:Y:S06]  /*2160*/  @P2 LDG.E R9, desc[UR16][R2.64+0x8] ;  /* 0x0000081002092981 */ /* 0x000f2c000c1e1900 */
[----:B------:R-:W5:Y:S01]  /*2170*/  @P1 LDG.E R10, desc[UR16][R2.64+0xc] ;  /* 0x00000c10020a1981 */ /* 0x000f62000c1e1900 */
[----:B------:R-:W-:-:S02]  /*2180*/  IMAD.MOV.U32 R5, RZ, RZ, RZ ;  /* 0x000000ffff057224 */ /* 0x000fc400078e00ff */
[----:B------:R-:W-:Y:S01]  /*2190*/  VIADD R7, R7, 0x4 ;  /* 0x0000000407077836 */ /* 0x000fe20000000000 */
[----:B--2---:R-:W-:-:S04]  /*21a0*/  @P5 FSETP.NEU.AND P4, PT, R6, RZ, PT ;  /* 0x000000ff0600520b */ /* 0x004fc80003f8d000 */
[----:B------:R-:W-:Y:S02]  /*21b0*/  @P5 SEL R5, RZ, 0x1, !P4 ;  /* 0x00000001ff055807 */ /* 0x000fe40006000000 */
[----:B---3--:R-:W-:Y:S02]  /*21c0*/  @P3 FSETP.NEU.AND P4, PT, R8, RZ, PT ;  /* 0x000000ff0800320b */ /* 0x008fe40003f8d000 */
[----:B------:R-:W-:Y:S01]  /*21d0*/  IADD3 R6, PT, PT, R0, R5, RZ ;  /* 0x0000000500067210 */ /* 0x000fe20007ffe0ff */
[----:B------:R-:W-:Y:S01]  /*21e0*/  HFMA2 R0, -RZ, RZ, 0, 0 ;  /* 0x00000000ff007431 */ /* 0x000fe200000001ff */
[----:B----4-:R-:W-:Y:S02]  /*21f0*/  @P2 FSETP.NEU.AND P5, PT, R9, RZ, PT ;  /* 0x000000ff0900220b */ /* 0x010fe40003fad000 */
[----:B------:R-:W-:Y:S02]  /*2200*/  CS2R R4, SRZ ;  /* 0x0000000000047805 */ /* 0x000fe4000001ff00 */
[----:B-----5:R-:W-:-:S02]  /*2210*/  @P1 FSETP.NEU.AND P6, PT, R10, RZ, PT ;  /* 0x000000ff0a00120b */ /* 0x020fc40003fcd000 */
[----:B------:R-:W-:Y:S02]  /*2220*/  @P3 SEL R0, RZ, 0x1, !P4 ;  /* 0x00000001ff003807 */ /* 0x000fe40006000000 */
[----:B------:R-:W-:Y:S02]  /*2230*/  @P2 SEL R5, RZ, 0x1, !P5 ;  /* 0x00000001ff052807 */ /* 0x000fe40006800000 */
[----:B------:R-:W-:Y:S02]  /*2240*/  @P1 SEL R4, RZ, 0x1, !P6 ;  /* 0x00000001ff041807 */ /* 0x000fe40007000000 */
[----:B------:R-:W-:-:S04]  /*2250*/  IADD3 R5, PT, PT, R5, R0, R6 ;  /* 0x0000000005057210 */ /* 0x000fc80007ffe006 */
[----:B------:R-:W-:-:S07]  /*2260*/  IADD3 R0, PT, PT, R5, R4, RZ ;  /* 0x0000000405007210 */ /* 0x000fce0007ffe0ff */
.L_x_27:
[----:B------:R-:W-:Y:S01]  /*2270*/  IMAD.WIDE.U32 R2, R7, 0x4, R32 ;  /* 0x0000000407027825 */ /* 0x000fe200078e0020 */
[----:B------:R-:W0:Y:S05]  /*2280*/  LDCU UR5, c[0x0][0x3bc] ;  /* 0x00007780ff0577ac */ /* 0x000e2a0008000800 */
[----:B------:R-:W0:Y:S01]  /*2290*/  LDG.E R2, desc[UR16][R2.64] ;  /* 0x0000001002027981 */ /* 0x000e22000c1e1900 */
[----:B------:R-:W-:Y:S01]  /*22a0*/  BSSY.RECONVERGENT B1, `(.L_x_28) ;  /* 0x0000008000017945 */ /* 0x000fe20003800200 */
[----:B------:R-:W-:Y:S02]  /*22b0*/  MOV R5, RZ ;  /* 0x000000ff00057202 */ /* 0x000fe40000000f00 */
[----:B0-----:R-:W-:-:S13]  /*22c0*/  FSETP.GE.AND P1, PT, R2, UR5, PT ;  /* 0x0000000502007c0b */ /* 0x001fda000bf26000 */
[----:B------:R-:W-:Y:S05]  /*22d0*/  @!P1 BRA `(.L_x_29) ;  /* 0x0000000000109947 */ /* 0x000fea0003800000 */
[----:B------:R-:W-:-:S06]  /*22e0*/  IMAD.WIDE.U32 R2, R7, 0x4, R36 ;  /* 0x0000000407027825 */ /* 0x000fcc00078e0024 */
[----:B------:R-:W2:Y:S02]  /*22f0*/  LDG.E R2, desc[UR16][R2.64] ;  /* 0x0000001002027981 */ /* 0x000ea4000c1e1900 */
[----:B--2---:R-:W-:-:S04]  /*2300*/  FSETP.NEU.AND P1, PT, R2, RZ, PT ;  /* 0x000000ff0200720b */ /* 0x004fc80003f2d000 */
[----:B------:R-:W-:-:S09]  /*2310*/  SEL R5, RZ, 0x1, !P1 ;  /* 0x00000001ff057807 */ /* 0x000fd20004800000 */
.L_x_29:
[----:B------:R-:W-:Y:S05]  /*2320*/  BSYNC.RECONVERGENT B1 ;  /* 0x0000000000017941 */ /* 0x000fea0003800200 */
.L_x_28:
[----:B------:R-:W-:Y:S01]  /*2330*/  IMAD.IADD R2, R5, 0x1, R0 ;  /* 0x0000000105027824 */ /* 0x000fe200078e0200 */
[----:B------:R-:W-:Y:S01]  /*2340*/  BSSY.RECONVERGENT B1, `(.L_x_24) ;  /* 0x00001f3000017945 */ /* 0x000fe20003800200 */
[----:B------:R-:W-:-:S03]  /*2350*/  MOV R0, RZ ;  /* 0x000000ff00007202 */ /* 0x000fc60000000f00 */
[----:B------:R-:W-:-:S13]  /*2360*/  ISETP.GE.U32.AND P1, PT, R2, 0x2, PT ;  /* 0x000000020200780c */ /* 0x000fda0003f26070 */
[----:B------:R-:W-:Y:S05]  /*2370*/  @!P1 BRA `(.L_x_30) ;  /* 0x0000001c00bc9947 */ /* 0x000fea0003800000 */
[----:B------:R-:W-:Y:S01]  /*2380*/  UISETP.GE.U32.AND UP2, UPT, UR6, 0x10, UPT ;  /* 0x000000100600788c */ /* 0x000fe2000bf46070 */
[----:B------:R-:W-:Y:S01]  /*2390*/  IADD3 R25, PT, PT, R2, -0x1, RZ ;  /* 0xffffffff02197810 */ /* 0x000fe20007ffe0ff */
[----:B------:R-:W-:-:S07]  /*23a0*/  IMAD.MOV.U32 R7, RZ, RZ, RZ ;  /* 0x000000ffff077224 */ /* 0x000fce00078e00ff */
[----:B------:R-:W-:Y:S05]  /*23b0*/  BRA.U !UP2, `(.L_x_31) ;  /* 0x000000010a987547 */ /* 0x000fea000b800000 */
[----:B------:R-:W-:Y:S01]  /*23c0*/  HFMA2 R3, -RZ, RZ, 0, 0 ;  /* 0x00000000ff037431 */ /* 0x000fe200000001ff */
[----:B------:R-:W-:-:S12]  /*23d0*/  ULOP3.LUT UR5, UR6, 0xfffffff0, URZ, 0xc0, !UPT ;  /* 0xfffffff006057892 */ /* 0x000fd8000f8ec0ff */
.L_x_32:
[C---:B------:R-:W-:Y:S01]  /*23e0*/  IADD3 R7, PT, PT, R3.reuse, 0x1, RZ ;  /* 0x0000000103077810 */ /* 0x040fe20007ffe0ff */
[C---:B------:R-:W-:Y:S01]  /*23f0*/  IMAD.WIDE.U32 R4, R3.reuse, 0x4, R38 ;  /* 0x0000000403047825 */ /* 0x040fe200078e0026 */
[C---:B------:R-:W-:Y:S02]  /*2400*/  IADD3 R11, PT, PT, R3.reuse, 0x3, RZ ;  /* 0x00000003030b7810 */ /* 0x040fe40007ffe0ff */
[C---:B------:R-:W-:Y:S01]  /*2410*/  IADD3 R13, PT, PT, R3.reuse, 0x4, RZ ;  /* 0x00000004030d7810 */ /* 0x040fe20007ffe0ff */
[C---:B------:R-:W-:Y:S01]  /*2420*/  VIADD R9, R3.reuse, 0x2 ;  /* 0x0000000203097836 */ /* 0x040fe20000000000 */
[----:B------:R0:W-:Y:S01]  /*2430*/  STG.E desc[UR16][R4.64+0x4], R7 ;  /* 0x0000040704007986 */ /* 0x0001e2000c101910 */
[C---:B------:R-:W-:Y:S01]  /*2440*/  VIADD R15, R3.reuse, 0x5 ;  /* 0x00000005030f7836 */ /* 0x040fe20000000000 */
[C---:B------:R-:W-:Y:S01]  /*2450*/  IADD3 R17, PT, PT, R3.reuse, 0x6, RZ ;  /* 0x0000000603117810 */ /* 0x040fe20007ffe0ff */
[C---:B------:R-:W-:Y:S01]  /*2460*/  VIADD R63, R3.reuse, 0x8 ;  /* 0x00000008033f7836 */ /* 0x040fe20000000000 */
[----:B------:R1:W-:Y:S01]  /*2470*/  STG.E desc[UR16][R4.64+0x8], R9 ;  /* 0x0000080904007986 */ /* 0x0003e2000c101910 */
[----:B------:R-:W-:-:S02]  /*2480*/  IADD3 R19, PT, PT, R3, 0x7, RZ ;  /* 0x0000000703137810 */ /* 0x000fc40007ffe0ff */
[C---:B------:R-:W-:Y:S01]  /*2490*/  IADD3 R65, PT, PT, R3.reuse, 0x9, RZ ;  /* 0x0000000903417810 */ /* 0x040fe20007ffe0ff */
[----:B------:R2:W-:Y:S01]  /*24a0*/  STG.E desc[UR16][R4.64+0xc], R11 ;  /* 0x00000c0b04007986 */ /* 0x0005e2000c101910 */
[----:B------:R-:W-:-:S03]  /*24b0*/  IADD3 R67, PT, PT, R3, 0xa, RZ ;  /* 0x0000000a03437810 */ /* 0x000fc60007ffe0ff */
[----:B------:R3:W-:Y:S01]  /*24c0*/  STG.E desc[UR16][R4.64+0x10], R13 ;  /* 0x0000100d04007986 */ /* 0x0007e2000c101910 */
[----:B0-----:R-:W-:-:S03]  /*24d0*/  VIADD R7, R3, 0xb ;  /* 0x0000000b03077836 */ /* 0x001fc60000000000 */
[----:B------:R0:W-:Y:S01]  /*24e0*/  STG.E desc[UR16][R4.64+0x14], R15 ;  /* 0x0000140f04007986 */ /* 0x0001e2000c101910 */
[C---:B-1----:R-:W-:Y:S02]  /*24f0*/  IADD3 R9, PT, PT, R3.reuse, 0xc, RZ ;  /* 0x0000000c03097810 */ /* 0x042fe40007ffe0ff */
[C---:B--2---:R-:W-:Y:S01]  /*2500*/  IADD3 R11, PT, PT, R3.reuse, 0xd, RZ ;  /* 0x0000000d030b7810 */ /* 0x044fe20007ffe0ff */
[----:B------:R-:W-:Y:S01]  /*2510*/  STG.E desc[UR16][R4.64+0x18], R17 ;  /* 0x0000181104007986 */ /* 0x000fe2000c101910 */
[----:B---3--:R-:W-:-:S03]  /*2520*/  VIADD R13, R3, 0xe ;  /* 0x0000000e030d7836 */ /* 0x008fc60000000000 */
[----:B------:R-:W-:Y:S01]  /*2530*/  STG.E desc[UR16][R4.64+0x1c], R19 ;  /* 0x00001c1304007986 */ /* 0x000fe2000c101910 */
[----:B0-----:R-:W-:-:S03]  /*2540*/  IADD3 R15, PT, PT, R3, 0xf, RZ ;  /* 0x0000000f030f7810 */ /* 0x001fc60007ffe0ff */
[----:B------:R-:W-:Y:S04]  /*2550*/  STG.E desc[UR16][R4.64+0x20], R63 ;  /* 0x0000203f04007986 */ /* 0x000fe8000c101910 */
[----:B------:R-:W-:Y:S04]  /*2560*/  STG.E desc[UR16][R4.64+0x24], R65 ;  /* 0x0000244104007986 */ /* 0x000fe8000c101910 */
[----:B------:R-:W-:Y:S04]  /*2570*/  STG.E desc[UR16][R4.64+0x28], R67 ;  /* 0x0000284304007986 */ /* 0x000fe8000c101910 */
[----:B------:R-:W-:Y:S04]  /*2580*/  STG.E desc[UR16][R4.64+0x2c], R7 ;  /* 0x00002c0704007986 */ /* 0x000fe8000c101910 */
[----:B------:R-:W-:Y:S04]  /*2590*/  STG.E desc[UR16][R4.64+0x30], R9 ;  /* 0x0000300904007986 */ /* 0x000fe8000c101910 */
[----:B------:R-:W-:Y:S04]  /*25a0*/  STG.E desc[UR16][R4.64+0x34], R11 ;  /* 0x0000340b04007986 */ /* 0x000fe8000c101910 */
[----:B------:R-:W-:Y:S04]  /*25b0*/  STG.E desc[UR16][R4.64+0x38], R13 ;  /* 0x0000380d04007986 */ /* 0x000fe8000c101910 */
[----:B------:R-:W-:Y:S04]  /*25c0*/  STG.E desc[UR16][R4.64+0x3c], R15 ;  /* 0x00003c0f04007986 */ /* 0x000fe8000c101910 */
[----:B------:R0:W-:Y:S02]  /*25d0*/  STG.E desc[UR16][R4.64], R3 ;  /* 0x0000000304007986 */ /* 0x0001e4000c101910 */
[----:B0-----:R-:W-:-:S04]  /*25e0*/  IADD3 R3, PT, PT, R3, 0x10, RZ ;  /* 0x0000001003037810 */ /* 0x001fc80007ffe0ff */
[----:B------:R-:W-:-:S13]  /*25f0*/  ISETP.NE.AND P1, PT, R3, UR5, PT ;  /* 0x0000000503007c0c */ /* 0x000fda000bf25270 */
[----:B------:R-:W-:Y:S05]  /*2600*/  @P1 BRA `(.L_x_32) ;  /* 0xfffffffc00741947 */ /* 0x000fea000383ffff */
[----:B------:R-:W-:-:S07]  /*2610*/  IMAD.U32 R7, RZ, RZ, UR5 ;  /* 0x00000005ff077e24 */ /* 0x000fce000f8e00ff */
.L_x_31:
[----:B------:R-:W-:-:S09]  /*2620*/  ULOP3.LUT UP2, URZ, UR6, 0x8, URZ, 0xc0, !UPT ;  /* 0x0000000806ff7892 */ /* 0x000fd2000f84c0ff */
[----:B------:R-:W-:Y:S05]  /*2630*/  BRA.U !UP2, `(.L_x_33) ;  /* 0x000000010a447547 */ /* 0x000fea000b800000 */
[C---:B------:R-:W-:Y:S01]  /*2640*/  IADD3 R3, PT, PT, R7.reuse, 0x1, RZ ;  /* 0x0000000107037810 */ /* 0x040fe20007ffe0ff */
[C---:B------:R-:W-:Y:S01]  /*2650*/  IMAD.WIDE.U32 R4, R7.reuse, 0x4, R38 ;  /* 0x0000000407047825 */ /* 0x040fe200078e0026 */
[C---:B------:R-:W-:Y:S02]  /*2660*/  IADD3 R9, PT, PT, R7.reuse, 0x2, RZ ;  /* 0x0000000207097810 */ /* 0x040fe40007ffe0ff */
[C---:B------:R-:W-:Y:S01]  /*2670*/  IADD3 R13, PT, PT, R7.reuse, 0x4, RZ ;  /* 0x00000004070d7810 */ /* 0x040fe20007ffe0ff */
[C---:B------:R-:W-:Y:S01]  /*2680*/  VIADD R11, R7.reuse, 0x3 ;  /* 0x00000003070b7836 */ /* 0x040fe20000000000 */
[C---:B------:R-:W-:Y:S01]  /*2690*/  IADD3 R15, PT, PT, R7.reuse, 0x5, RZ ;  /* 0x00000005070f7810 */ /* 0x040fe20007ffe0ff */
[C---:B------:R-:W-:Y:S01]  /*26a0*/  VIADD R17, R7.reuse, 0x6 ;  /* 0x0000000607117836 */ /* 0x040fe20000000000 */
[C---:B------:R-:W-:Y:S01]  /*26b0*/  IADD3 R19, PT, PT, R7.reuse, 0x7, RZ ;  /* 0x0000000707137810 */ /* 0x040fe20007ffe0ff */
        /* <DEDUP_REMOVED lines=8> */
[----:B0-----:R-:W-:-:S07]  /*2740*/  IADD3 R7, PT, PT, R7, 0x8, RZ ;  /* 0x0000000807077810 */ /* 0x001fce0007ffe0ff */
.L_x_33:
[----:B------:R-:W-:Y:S05]  /*2750*/  @!P0 BRA `(.L_x_34) ;  /* 0x0000000000248947 */ /* 0x000fea0003800000 */
[C---:B------:R-:W-:Y:S01]  /*2760*/  VIADD R3, R7.reuse, 0x1 ;  /* 0x0000000107037836 */ /* 0x040fe20000000000 */
[C---:B------:R-:W-:Y:S01]  /*2770*/  IADD3 R9, PT, PT, R7.reuse, 0x2, RZ ;  /* 0x0000000207097810 */ /* 0x040fe20007ffe0ff */
[C---:B------:R-:W-:Y:S01]  /*2780*/  IMAD.WIDE.U32 R4, R7.reuse, 0x4, R38 ;  /* 0x0000000407047825 */ /* 0x040fe200078e0026 */
[----:B------:R-:W-:-:S04]  /*2790*/  IADD3 R11, PT, PT, R7, 0x3, RZ ;  /* 0x00000003070b7810 */ /* 0x000fc80007ffe0ff */
[----:B------:R-:W-:Y:S04]  /*27a0*/  STG.E desc[UR16][R4.64+0x4], R3 ;  /* 0x0000040304007986 */ /* 0x000fe8000c101910 */
[----:B------:R-:W-:Y:S04]  /*27b0*/  STG.E desc[UR16][R4.64+0x8], R9 ;  /* 0x0000080904007986 */ /* 0x000fe8000c101910 */
[----:B------:R-:W-:Y:S04]  /*27c0*/  STG.E desc[UR16][R4.64+0xc], R11 ;  /* 0x00000c0b04007986 */ /* 0x000fe8000c101910 */
[----:B------:R0:W-:Y:S02]  /*27d0*/  STG.E desc[UR16][R4.64], R7 ;  /* 0x0000000704007986 */ /* 0x0001e4000c101910 */
[----:B0-----:R-:W-:-:S07]  /*27e0*/  VIADD R7, R7, 0x4 ;  /* 0x0000000407077836 */ /* 0x001fce0000000000 */
.L_x_34:
[----:B------:R-:W-:Y:S01]  /*27f0*/  IMAD.WIDE.U32 R4, R7, 0x4, R38 ;  /* 0x0000000407047825 */ /* 0x000fe200078e0026 */
[----:B------:R-:W-:Y:S01]  /*2800*/  BSSY.RECONVERGENT B2, `(.L_x_35) ;  /* 0x00000c3000027945 */ /* 0x000fe20003800200 */
[----:B------:R-:W-:Y:S02]  /*2810*/  MOV R0, RZ ;  /* 0x000000ff00007202 */ /* 0x000fe40000000f00 */
[----:B------:R-:W-:Y:S01]  /*2820*/  PRMT R3, RZ, 0x7610, R3 ;  /* 0x00007610ff037816 */ /* 0x000fe20000000003 */
[----:B------:R0:W-:Y:S01]  /*2830*/  STG.E desc[UR16][R4.64], R7 ;  /* 0x0000000704007986 */ /* 0x0001e2000c101910 */
[----:B------:R-:W-:-:S07]  /*2840*/  PRMT R16, RZ, 0x7610, R16 ;  /* 0x00007610ff107816 */ /* 0x000fce0000000010 */
.L_x_45:
[----:B01----:R-:W-:Y:S01]  /*2850*/  IADD3 R5, PT, PT, R0, 0x1, RZ ;  /* 0x0000000100057810 */ /* 0x003fe20007ffe0ff */
[----:B------:R-:W-:Y:S01]  /*2860*/  BSSY.RECONVERGENT B3, `(.L_x_36) ;  /* 0x00000b9000037945 */ /* 0x000fe20003800200 */
[----:B------:R-:W-:Y:S02]  /*2870*/  IMAD.MOV.U32 R7, RZ, RZ, R0 ;  /* 0x000000ffff077224 */ /* 0x000fe400078e0000 */
[C---:B------:R-:W-:Y:S02]  /*2880*/  ISETP.GE.U32.AND P1, PT, R5.reuse, UR6, PT ;  /* 0x0000000605007c0c */ /* 0x040fe4000bf26070 */
[----:B------:R-:W-:Y:S02]  /*2890*/  ISETP.NE.AND P0, PT, R5, R2, PT ;  /* 0x000000020500720c */ /* 0x000fe40003f05270 */
[----:B------:R-:W-:-:S09]  /*28a0*/  MOV R0, R5 ;  /* 0x0000000500007202 */ /* 0x000fd20000000f00 */
[----:B------:R-:W-:Y:S05]  /*28b0*/  @P1 BRA `(.L_x_37) ;  /* 0x0000000800cc1947 */ /* 0x000fea0003800000 */
[----:B------:R-:W-:Y:S01]  /*28c0*/  MOV R4, UR6 ;  /* 0x0000000600047c02 */ /* 0x000fe20008000f00 */
[----:B------:R-:W-:Y:S01]  /*28d0*/  BSSY.RECONVERGENT B4, `(.L_x_38) ;  /* 0x0000058000047945 */ /* 0x000fe20003800200 */
[----:B------:R-:W-:Y:S02]  /*28e0*/  LOP3.LUT R17, RZ, R7, RZ, 0x33, !PT ;  /* 0x00000007ff117212 */ /* 0x000fe400078e33ff */
[----:B------:R-:W-:Y:S02]  /*28f0*/  IADD3 R4, PT, PT, R4, -0x2, -R7 ;  /* 0xfffffffe04047810 */ /* 0x000fe40007ffe807 */
[----:B------:R-:W-:Y:S01]  /*2900*/  MOV R19, R0 ;  /* 0x0000000000137202 */ /* 0x000fe20000000f00 */
[----:B------:R-:W-:Y:S01]  /*2910*/  VIADD R18, R17, UR6 ;  /* 0x0000000611127c36 */ /* 0x000fe20008000000 */
[----:B------:R-:W-:Y:S01]  /*2920*/  ISETP.GE.U32.AND P2, PT, R4, 0x7, PT ;  /* 0x000000070400780c */ /* 0x000fe20003f46070 */
[----:B------:R-:W-:-:S03]  /*2930*/  IMAD.WIDE.U32 R4, R7, 0x4, R38 ;  /* 0x0000000407047825 */ /* 0x000fc600078e0026 */
[----:B------:R-:W-:-:S09]  /*2940*/  LOP3.LUT P1, RZ, R18, 0x7, RZ, 0xc0, !PT ;  /* 0x0000000712ff7812 */ /* 0x000fd2000782c0ff */
[----:B------:R-:W-:Y:S05]  /*2950*/  @!P2 BRA `(.L_x_39) ;  /* 0x00000004003ca947 */ /* 0x000fea0003800000 */
[----:B------:R-:W-:Y:S02]  /*2960*/  LOP3.LUT R18, R18, 0xfffffff8, RZ, 0xc0, !PT ;  /* 0xfffffff812127812 */ /* 0x000fe400078ec0ff */
[----:B------:R-:W-:-:S07]  /*2970*/  MOV R19, R0 ;  /* 0x0000000000137202 */ /* 0x000fce0000000f00 */
.L_x_40:
[----:B------:R-:W-:Y:S01]  /*2980*/  IMAD.WIDE.U32 R6, R19, 0x4, R38 ;  /* 0x0000000413067825 */ /* 0x000fe200078e0026 */
[----:B------:R-:W2:Y:S04]  /*2990*/  LDG.E R63, desc[UR16][R4.64] ;  /* 0x00000010043f7981 */ /* 0x000ea8000c1e1900 */
[----:B------:R-:W3:Y:S01]  /*29a0*/  LDG.E R65, desc[UR16][R6.64] ;  /* 0x0000001006417981 */ /* 0x000ee2000c1e1900 */
[----:B--2---:R-:W-:-:S04]  /*29b0*/  IMAD.WIDE R10, R63, 0x4, R32 ;  /* 0x000000043f0a7825 */ /* 0x004fc800078e0220 */
[----:B---3--:R-:W-:Y:S01]  /*29c0*/  IMAD.WIDE R8, R65, 0x4, R32 ;  /* 0x0000000441087825 */ /* 0x008fe200078e0220 */
[----:B------:R-:W2:Y:S05]  /*29d0*/  LDG.E R64, desc[UR16][R10.64] ;  /* 0x000000100a407981 */ /* 0x000eaa000c1e1900 */
[----:B------:R-:W2:Y:S02]  /*29e0*/  LDG.E R9, desc[UR16][R8.64] ;  /* 0x0000001008097981 */ /* 0x000ea4000c1e1900 */
[----:B--2---:R-:W-:-:S13]  /*29f0*/  FSETP.GEU.AND P2, PT, R64, R9, PT ;  /* 0x000000094000720b */ /* 0x004fda0003f4e000 */
[----:B------:R-:W-:Y:S04]  /*2a00*/  @!P2 STG.E desc[UR16][R4.64], R65 ;  /* 0x000000410400a986 */ /* 0x000fe8000c101910 */
[----:B------:R0:W-:Y:S04]  /*2a10*/  @!P2 STG.E desc[UR16][R6.64], R63 ;  /* 0x0000003f0600a986 */ /* 0x0001e8000c101910 */
[----:B------:R-:W2:Y:S04]  /*2a20*/  LDG.E R67, desc[UR16][R6.64+0x4] ;  /* 0x0000041006437981 */ /* 0x000ea8000c1e1900 */
[----:B0-----:R-:W3:Y:S01]  /*2a30*/  @!P2 LDG.E R63, desc[UR16][R4.64] ;  /* 0x00000010043fa981 */ /* 0x001ee2000c1e1900 */
[----:B--2---:R-:W-:-:S06]  /*2a40*/  IMAD.WIDE R12, R67, 0x4, R32 ;  /* 0x00000004430c7825 */ /* 0x004fcc00078e0220 */
[----:B------:R-:W2:Y:S01]  /*2a50*/  LDG.E R13, desc[UR16][R12.64] ;  /* 0x000000100c0d7981 */ /* 0x000ea2000c1e1900 */
[----:B---3--:R-:W-:-:S05]  /*2a60*/  @!P2 IMAD.WIDE R14, R63, 0x4, R32 ;  /* 0x000000043f0ea825 */ /* 0x008fca00078e0220 */
[----:B------:R-:W2:Y:S02]  /*2a70*/  @!P2 LDG.E R64, desc[UR16][R14.64] ;  /* 0x000000100e40a981 */ /* 0x000ea4000c1e1900 */
        /* <DEDUP_REMOVED lines=53> */
[----:B------:R-:W2:Y:S01]  /*2dd0*/  @!P2 LDG.E R64, desc[UR16][R14.64] ;  /* 0x000000100e40a981 */ /* 0x000ea2000c1e1900 */
[----:B------:R-:W-:-:S05]  /*2de0*/  VIADD R19, R19, 0x8 ;  /* 0x0000000813137836 */ /* 0x000fca0000000000 */
[----:B------:R-:W-:Y:S02]  /*2df0*/  IADD3 R9, PT, PT, R17, R19, RZ ;  /* 0x0000001311097210 */ /* 0x000fe40007ffe0ff */
[----:B--2---:R-:W-:-:S13]  /*2e00*/  FSETP.GEU.AND P2, PT, R64, R13, PT ;  /* 0x0000000d4000720b */ /* 0x004fda0003f4e000 */
[----:B------:R0:W-:Y:S04]  /*2e10*/  @!P2 STG.E desc[UR16][R4.64], R67 ;  /* 0x000000430400a986 */ /* 0x0001e8000c101910 */
[----:B------:R0:W-:Y:S01]  /*2e20*/  @!P2 STG.E desc[UR16][R6.64+0x1c], R63 ;  /* 0x00001c3f0600a986 */ /* 0x0001e2000c101910 */
[----:B------:R-:W-:-:S13]  /*2e30*/  ISETP.NE.AND P2, PT, R9, R18, PT ;  /* 0x000000120900720c */ /* 0x000fda0003f45270 */
[----:B0-----:R-:W-:Y:S05]  /*2e40*/  @P2 BRA `(.L_x_40) ;  /* 0xfffffff800cc2947 */ /* 0x001fea000383ffff */
.L_x_39:
[----:B------:R-:W-:Y:S05]  /*2e50*/  BSYNC.RECONVERGENT B4 ;  /* 0x0000000000047941 */ /* 0x000fea0003800200 */
.L_x_38:
[----:B------:R-:W-:Y:S05]  /*2e60*/  @!P1 BRA `(.L_x_37) ;  /* 0x0000000400609947 */ /* 0x000fea0003800000 */
[----:B------:R-:W-:Y:S01]  /*2e70*/  LOP3.LUT R6, RZ, R16, RZ, 0x33, !PT ;  /* 0x00000010ff067212 */ /* 0x000fe200078e33ff */
[----:B------:R-:W-:Y:S03]  /*2e80*/  BSSY.RECONVERGENT B4, `(.L_x_41) ;  /* 0x000002d000047945 */ /* 0x000fe60003800200 */
[----:B------:R-:W-:-:S04]  /*2e90*/  IADD3 R6, PT, PT, R6, UR12, RZ ;  /* 0x0000000c06067c10 */ /* 0x000fc8000fffe0ff */
[----:B------:R-:W-:-:S04]  /*2ea0*/  LOP3.LUT R6, R6, 0x7, RZ, 0xc0, !PT ;  /* 0x0000000706067812 */ /* 0x000fc800078ec0ff */
[C---:B------:R-:W-:Y:S01]  /*2eb0*/  LOP3.LUT P2, RZ, R6.reuse, 0x3, RZ, 0xc0, !PT ;  /* 0x0000000306ff7812 */ /* 0x040fe2000784c0ff */
[----:B------:R-:W-:-:S05]  /*2ec0*/  VIADD R7, R6, 0xffffffff ;  /* 0xffffffff06077836 */ /* 0x000fca0000000000 */
[----:B------:R-:W-:-:S13]  /*2ed0*/  ISETP.GE.U32.AND P1, PT, R7, 0x3, PT ;  /* 0x000000030700780c */ /* 0x000fda0003f26070 */
[----:B------:R-:W-:Y:S05]  /*2ee0*/  @!P1 BRA `(.L_x_42) ;  /* 0x0000000000989947 */ /* 0x000fea0003800000 */
        /* <DEDUP_REMOVED lines=34> */
[----:B------:R-:W-:Y:S02]  /*3110*/  IADD3 R19, PT, PT, R19, 0x4, RZ ;  /* 0x0000000413137810 */ /* 0x000fe40007ffe0ff */
[----:B--2---:R-:W-:-:S13]  /*3120*/  FSETP.GEU.AND P1, PT, R18, R9, PT ;  /* 0x000000091200720b */ /* 0x004fda0003f2e000 */
[----:B------:R0:W-:Y:S04]  /*3130*/  @!P1 STG.E desc[UR16][R4.64], R65 ;  /* 0x0000004104009986 */ /* 0x0001e8000c101910 */
[----:B------:R0:W-:Y:S02]  /*3140*/  @!P1 STG.E desc[UR16][R6.64+0xc], R17 ;  /* 0x00000c1106009986 */ /* 0x0001e4000c101910 */
.L_x_42:
[----:B------:R-:W-:Y:S05]  /*3150*/  BSYNC.RECONVERGENT B4 ;  /* 0x0000000000047941 */ /* 0x000fea0003800200 */
.L_x_41:
[----:B------:R-:W-:Y:S05]  /*3160*/  @!P2 BRA `(.L_x_37) ;  /* 0x0000000000a0a947 */ /* 0x000fea0003800000 */
[----:B0-----:R-:W-:Y:S01]  /*3170*/  LOP3.LUT R6, R3, 0x3, RZ, 0x3c, !PT ;  /* 0x0000000303067812 */ /* 0x001fe200078e3cff */
[----:B------:R-:W-:Y:S03]  /*3180*/  BSSY.RECONVERGENT B4, `(.L_x_43) ;  /* 0x000001b000047945 */ /* 0x000fe60003800200 */
[----:B------:R-:W-:-:S04]  /*3190*/  IADD3 R6, PT, PT, R6, 0x1, RZ ;  /* 0x0000000106067810 */ /* 0x000fc80007ffe0ff */
[C---:B------:R-:W-:Y:S02]  /*31a0*/  LOP3.LUT R7, R6.reuse, 0x3, RZ, 0xc0, !PT ;  /* 0x0000000306077812 */ /* 0x040fe400078ec0ff */
[----:B------:R-:W-:Y:S02]  /*31b0*/  LOP3.LUT R6, R6, 0x1, RZ, 0xc0, !PT ;  /* 0x0000000106067812 */ /* 0x000fe400078ec0ff */
[----:B------:R-:W-:Y:S02]  /*31c0*/  ISETP.NE.AND P1, PT, R7, 0x1, PT ;  /* 0x000000010700780c */ /* 0x000fe40003f25270 */
[----:B------:R-:W-:-:S11]  /*31d0*/  ISETP.NE.U32.AND P2, PT, R6, 0x1, PT ;  /* 0x000000010600780c */ /* 0x000fd60003f45070 */
        /* <DEDUP_REMOVED lines=17> */
[----:B------:R-:W-:Y:S01]  /*32f0*/  VIADD R19, R19, 0x2 ;  /* 0x0000000213137836 */ /* 0x000fe20000000000 */
[----:B--2---:R-:W-:-:S13]  /*3300*/  FSETP.GEU.AND P1, PT, R63, R8, PT ;  /* 0x000000083f00720b */ /* 0x004fda0003f2e000 */
[----:B------:R0:W-:Y:S04]  /*3310*/  @!P1 STG.E desc[UR16][R4.64], R67 ;  /* 0x0000004304009986 */ /* 0x0001e8000c101910 */
[----:B------:R0:W-:Y:S02]  /*3320*/  @!P1 STG.E desc[UR16][R6.64+0x4], R17 ;  /* 0x0000041106009986 */ /* 0x0001e4000c101910 */
.L_x_44:
[----:B------:R-:W-:Y:S05]  /*3330*/  BSYNC.RECONVERGENT B4 ;  /* 0x0000000000047941 */ /* 0x000fea0003800200 */
.L_x_43:
[----:B------:R-:W-:Y:S05]  /*3340*/  @P2 BRA `(.L_x_37) ;  /* 0x0000000000282947 */ /* 0x000fea0003800000 */
[----:B0-----:R-:W-:Y:S01]  /*3350*/  IMAD.WIDE.U32 R6, R19, 0x4, R38 ;  /* 0x0000000413067825 */ /* 0x001fe200078e0026 */
[----:B------:R-:W2:Y:S04]  /*3360*/  LDG.E R13, desc[UR16][R4.64] ;  /* 0x00000010040d7981 */ /* 0x000ea8000c1e1900 */
[----:B------:R-:W3:Y:S01]  /*3370*/  LDG.E R15, desc[UR16][R6.64] ;  /* 0x00000010060f7981 */ /* 0x000ee2000c1e1900 */
[----:B--2---:R-:W-:-:S04]  /*3380*/  IMAD.WIDE R10, R13, 0x4, R32 ;  /* 0x000000040d0a7825 */ /* 0x004fc800078e0220 */
[----:B---3--:R-:W-:Y:S02]  /*3390*/  IMAD.WIDE R8, R15, 0x4, R32 ;  /* 0x000000040f087825 */ /* 0x008fe400078e0220 */
[----:B------:R-:W2:Y:S04]  /*33a0*/  LDG.E R10, desc[UR16][R10.64] ;  /* 0x000000100a0a7981 */ /* 0x000ea8000c1e1900 */
[----:B------:R-:W2:Y:S02]  /*33b0*/  LDG.E R9, desc[UR16][R8.64] ;  /* 0x0000001008097981 */ /* 0x000ea4000c1e1900 */
[----:B--2---:R-:W-:-:S13]  /*33c0*/  FSETP.GEU.AND P1, PT, R10, R9, PT ;  /* 0x000000090a00720b */ /* 0x004fda0003f2e000 */
[----:B------:R1:W-:Y:S04]  /*33d0*/  @!P1 STG.E desc[UR16][R4.64], R15 ;  /* 0x0000000f04009986 */ /* 0x0003e8000c101910 */
[----:B------:R1:W-:Y:S02]  /*33e0*/  @!P1 STG.E desc[UR16][R6.64], R13 ;  /* 0x0000000d06009986 */ /* 0x0003e4000c101910 */
.L_x_37:
[----:B------:R-:W-:Y:S05]  /*33f0*/  BSYNC.RECONVERGENT B3 ;  /* 0x0000000000037941 */ /* 0x000fea0003800200 */
.L_x_36:
[----:B------:R-:W-:Y:S02]  /*3400*/  IADD3 R16, PT, PT, R16, 0x1, RZ ;  /* 0x0000000110107810 */ /* 0x000fe40007ffe0ff */
[----:B------:R-:W-:Y:S01]  /*3410*/  IADD3 R3, PT, PT, R3, 0x1, RZ ;  /* 0x0000000103037810 */ /* 0x000fe20007ffe0ff */
[----:B------:R-:W-:Y:S06]  /*3420*/  @P0 BRA `(.L_x_45) ;  /* 0xfffffff400080947 */ /* 0x000fec000383ffff */
[----:B------:R-:W-:Y:S05]  /*3430*/  BSYNC.RECONVERGENT B2 ;  /* 0x0000000000027941 */ /* 0x000fea0003800200 */
.L_x_35:
[C---:B------:R-:W-:Y:S01]  /*3440*/  ISETP.GE.AND P1, PT, R25.reuse, 0x2, PT ;  /* 0x000000021900780c */ /* 0x040fe20003f26270 */
[----:B------:R-:W-:Y:S01]  /*3450*/  BSSY.RECONVERGENT B2, `(.L_x_46) ;  /* 0x0000095000027945 */ /* 0x000fe20003800200 */
[----:B01----:R-:W-:Y:S01]  /*3460*/  VIMNMX R5, PT, PT, R25, 0x1, !PT ;  /* 0x0000000119057848 */ /* 0x003fe20007fe0100 */
[----:B------:R-:W-:-:S03]  /*3470*/  IMAD.MOV.U32 R17, RZ, RZ, RZ ;  /* 0x000000ffff117224 */ /* 0x000fc600078e00ff */
[----:B------:R-:W-:-:S04]  /*3480*/  LOP3.LUT R0, R5, 0x1, RZ, 0xc0, !PT ;  /* 0x0000000105007812 */ /* 0x000fc800078ec0ff */
[----:B------:R-:W-:-:S03]  /*3490*/  ISETP.NE.U32.AND P0, PT, R0, 0x1, PT ;  /* 0x000000010000780c */ /* 0x000fc60003f05070 */
[----:B------:R-:W-:Y:S10]  /*34a0*/  @!P1 BRA `(.L_x_47) ;  /* 0x00000008003c9947 */ /* 0x000ff40003800000 */
[----:B------:R-:W-:Y:S01]  /*34b0*/  IABS R0, UR25 ;  /* 0x0000001900007c13 */ /* 0x000fe20008000000 */
[----:B------:R-:W-:Y:S01]  /*34c0*/  IMAD.MOV.U32 R19, RZ, RZ, RZ ;  /* 0x000000ffff137224 */ /* 0x000fe200078e00ff */
[----:B------:R-:W-:Y:S02]  /*34d0*/  LOP3.LUT R17, R5, 0x7ffffffe, RZ, 0xc0, !PT ;  /* 0x7ffffffe05117812 */ /* 0x000fe400078ec0ff */
[----:B------:R-:W0:Y:S08]  /*34e0*/  I2F.RP R4, R0 ;  /* 0x0000000000047306 */ /* 0x000e300000209400 */
[----:B0-----:R-:W0:Y:S02]  /*34f0*/  MUFU.RCP R4, R4 ;  /* 0x0000000400047308 */ /* 0x001e240000001000 */
[----:B0-----:R-:W-:-:S06]  /*3500*/  IADD3 R2, PT, PT, R4, 0xffffffe, RZ ;  /* 0x0ffffffe04027810 */ /* 0x001fcc0007ffe0ff */
[----:B------:R0:W1:Y:S02]  /*3510*/  F2I.FTZ.U32.TRUNC.NTZ R3, R2 ;  /* 0x0000000200037305 */ /* 0x000064000021f000 */
[----:B0-----:R-:W-:Y:S01]  /*3520*/  HFMA2 R2, -RZ, RZ, 0, 0 ;  /* 0x00000000ff027431 */ /* 0x001fe200000001ff */
[----:B-1----:R-:W-:-:S05]  /*3530*/  IADD3 R63, PT, PT, RZ, -R3, RZ ;  /* 0x80000003ff3f7210 */ /* 0x002fca0007ffe0ff */
[----:B------:R-:W-:-:S04]  /*3540*/  IMAD R63, R63, R0, RZ ;  /* 0x000000003f3f7224 */ /* 0x000fc800078e02ff */
[----:B------:R-:W-:-:S07]  /*3550*/  IMAD.HI.U32 R63, R3, R63, R2 ;  /* 0x0000003f033f7227 */ /* 0x000fce00078e0002 */
.L_x_48:
[----:B0-----:R-:W-:-:S05]  /*3560*/  IMAD.WIDE.U32 R6, R19, 0x4, R38 ;  /* 0x0000000413067825 */ /* 0x001fca00078e0026 */
[----:B------:R-:W2:Y:S01]  /*3570*/  LDG.E R2, desc[UR16][R6.64+0x4] ;  /* 0x0000041006027981 */ /* 0x000ea2000c1e1900 */
[----:B------:R-:W-:Y:S02]  /*3580*/  IABS R3, UR25 ;  /* 0x0000001900037c13 */ /* 0x000fe40008000000 */
[----:B------:R-:W-:Y:S02]  /*3590*/  IABS R18, UR25 ;  /* 0x0000001900127c13 */ /* 0x000fe40008000000 */
[----:B------:R-:W-:Y:S02]  /*35a0*/  IADD3 R16, PT, PT, RZ, -R3, RZ ;  /* 0x80000003ff107210 */ /* 0x000fe40007ffe0ff */
[----:B------:R-:W-:Y:S02]  /*35b0*/  LOP3.LUT R64, RZ, UR25, RZ, 0x33, !PT ;  /* 0x00000019ff407c12 */ /* 0x000fe4000f8e33ff */
[----:B------:R-:W-:Y:S02]  /*35c0*/  SHF.L.U32 R9, R19, 0x1, RZ ;  /* 0x0000000113097819 */ /* 0x000fe400000006ff */
[----:B--2---:R-:W-:-:S02]  /*35d0*/  IABS R4, R2 ;  /* 0x0000000200047213 */ /* 0x004fc40000000000 */
[----:B------:R-:W-:-:S03]  /*35e0*/  LOP3.LUT R2, R2, UR25, RZ, 0x3c, !PT ;  /* 0x0000001902027c12 */ /* 0x000fc6000f8e3cff */
[----:B------:R-:W-:Y:S01]  /*35f0*/  IMAD.HI.U32 R63, R63, R4, RZ ;  /* 0x000000043f3f7227 */ /* 0x000fe200078e00ff */
[----:B------:R-:W-:-:S03]  /*3600*/  ISETP.GE.AND P3, PT, R2, RZ, PT ;  /* 0x000000ff0200720c */ /* 0x000fc60003f66270 */
[----:B------:R-:W-:-:S05]  /*3610*/  IMAD R3, R63, R16, R4 ;  /* 0x000000103f037224 */ /* 0x000fca00078e0204 */
[----:B------:R-:W-:-:S13]  /*3620*/  ISETP.GT.U32.AND P2, PT, R0, R3, PT ;  /* 0x000000030000720c */ /* 0x000fda0003f44070 */
[----:B------:R-:W-:Y:S01]  /*3630*/  @!P2 IMAD.IADD R3, R3, 0x1, -R18 ;  /* 0x000000010303a824 */ /* 0x000fe200078e0a12 */
[----:B------:R-:W-:-:S04]  /*3640*/  @!P2 IADD3 R63, PT, PT, R63, 0x1, RZ ;  /* 0x000000013f3fa810 */ /* 0x000fc80007ffe0ff */
[----:B------:R-:W-:Y:S01]  /*3650*/  ISETP.GE.U32.AND P1, PT, R3, R0, PT ;  /* 0x000000000300720c */ /* 0x000fe20003f26070 */
[----:B------:R-:W-:-:S12]  /*3660*/  IMAD.WIDE.U32 R2, R9, 0x4, R76 ;  /* 0x0000000409027825 */ /* 0x000fd800078e004c */
[----:B------:R-:W-:Y:S02]  /*3670*/  @P1 IADD3 R63, PT, PT, R63, 0x1, RZ ;  /* 0x000000013f3f1810 */ /* 0x000fe40007ffe0ff */
[----:B------:R-:W-:-:S03]  /*3680*/  ISETP.NE.AND P1, PT, RZ, UR25, PT ;  /* 0x00000019ff007c0c */ /* 0x000fc6000bf25270 */
[----:B------:R-:W-:-:S05]  /*3690*/  @!P3 IMAD.MOV R63, RZ, RZ, -R63 ;  /* 0x000000ffff3fb224 */ /* 0x000fca00078e0a3f */
[----:B------:R-:W-:-:S04]  /*36a0*/  SEL R63, R64, R63, !P1 ;  /* 0x0000003f403f7207 */ /* 0x000fc80004800000 */
[----:B------:R-:W-:-:S05]  /*36b0*/  IADD3 R63, PT, PT, R24, R63, RZ ;  /* 0x0000003f183f7210 */ /* 0x000fca0007ffe0ff */
[----:B------:R0:W-:Y:S04]  /*36c0*/  STG.E desc[UR16][R2.64+0x4], R63 ;  /* 0x0000043f02007986 */ /* 0x0001e8000c101910 */
[----:B------:R-:W2:Y:S01]  /*36d0*/  LDG.E R8, desc[UR16][R6.64+0x4] ;  /* 0x0000041006087981 */ /* 0x000ea2000c1e1900 */
[----:B------:R-:W1:Y:S08]  /*36e0*/  I2F.RP R10, R18 ;  /* 0x00000012000a7306 */ /* 0x000e700000209400 */
[----:B-1----:R-:W1:Y:S02]  /*36f0*/  MUFU.RCP R10, R10 ;  /* 0x0000000a000a7308 */ /* 0x002e640000001000 */
[----:B-1----:R-:W-:-:S06]  /*3700*/  VIADD R4, R10, 0xffffffe ;  /* 0x0ffffffe0a047836 */ /* 0x002fcc0000000000 */
[----:B------:R1:W3:Y:S02]  /*3710*/  F2I.FTZ.U32.TRUNC.NTZ R5, R4 ;  /* 0x0000000400057305 */ /* 0x0002e4000021f000 */
[----:B-1----:R-:W-:Y:S02]  /*3720*/  MOV R4, RZ ;  /* 0x000000ff00047202 */ /* 0x002fe40000000f00 */
[----:B---3--:R-:W-:-:S05]  /*3730*/  IADD3 R11, PT, PT, RZ, -R5, RZ ;  /* 0x80000005ff0b7210 */ /* 0x008fca0007ffe0ff */
[----:B------:R-:W-:-:S04]  /*3740*/  IMAD R11, R11, R18, RZ ;  /* 0x000000120b0b7224 */ /* 0x000fc800078e02ff */
[----:B0-----:R-:W-:Y:S01]  /*3750*/  IMAD.HI.U32 R63, R5, R11, R4 ;  /* 0x0000000b053f7227 */ /* 0x001fe200078e0004 */
[----:B--2---:R-:W-:Y:S02]  /*3760*/  IABS R0, R8 ;  /* 0x0000000800007213 */ /* 0x004fe40000000000 */
[----:B------:R-:W-:-:S03]  /*3770*/  LOP3.LUT R4, R8, UR25, RZ, 0x3c, !PT ;  /* 0x0000001908047c12 */ /* 0x000fc6000f8e3cff */
[----:B------:R-:W-:Y:S01]  /*3780*/  IMAD.HI.U32 R5, R63, R0, RZ ;  /* 0x000000003f057227 */ /* 0x000fe200078e00ff */
[----:B------:R-:W-:Y:S02]  /*3790*/  ISETP.GE.AND P4, PT, R4, RZ, PT ;  /* 0x000000ff0400720c */ /* 0x000fe40003f86270 */
[----:B------:R-:W-:Y:S01]  /*37a0*/  IADD3 R4, PT, PT, R23, R8, RZ ;  /* 0x0000000817047210 */ /* 0x000fe20007ffe0ff */
[----:B------:R-:W-:Y:S02]  /*37b0*/  IMAD R11, R5, R16, R0 ;  /* 0x00000010050b7224 */ /* 0x000fe400078e0200 */
[----:B------:R-:W-:-:S05]  /*37c0*/  IMAD.MOV.U32 R0, RZ, RZ, R18 ;  /* 0x000000ffff007224 */ /* 0x000fca00078e0012 */
[----:B------:R-:W-:-:S13]  /*37d0*/  ISETP.GT.U32.AND P3, PT, R0, R11, PT ;  /* 0x0000000b0000720c */ /* 0x000fda0003f64070 */
[----:B------:R-:W-:Y:S02]  /*37e0*/  @!P3 IADD3 R11, PT, PT, R11, -R18, RZ ;  /* 0x800000120b0bb210 */ /* 0x000fe40007ffe0ff */
[----:B------:R-:W-:Y:S02]  /*37f0*/  @!P3 IADD3 R5, PT, PT, R5, 0x1, RZ ;  /* 0x000000010505b810 */ /* 0x000fe40007ffe0ff */
[----:B------:R-:W-:-:S13]  /*3800*/  ISETP.GE.U32.AND P2, PT, R11, R0, PT ;  /* 0x000000000b00720c */ /* 0x000fda0003f46070 */
[----:B------:R-:W-:-:S05]  /*3810*/  @P2 VIADD R5, R5, 0x1 ;  /* 0x0000000105052836 */ /* 0x000fca0000000000 */
[----:B------:R-:W-:-:S04]  /*3820*/  @!P4 IADD3 R5, PT, PT, -R5, RZ, RZ ;  /* 0x000000ff0505c210 */ /* 0x000fc80007ffe1ff */
[----:B------:R-:W-:-:S05]  /*3830*/  SEL R5, R64, R5, !P1 ;  /* 0x0000000540057207 */ /* 0x000fca0004800000 */
[----:B------:R-:W-:-:S05]  /*3840*/  IMAD R5, R5, UR8, R4 ;  /* 0x0000000805057c24 */ /* 0x000fca000f8e0204 */
[----:B------:R0:W-:Y:S04]  /*3850*/  STG.E desc[UR16][R2.64], R5 ;  /* 0x0000000502007986 */ /* 0x0001e8000c101910 */
[----:B------:R-:W2:Y:S02]  /*3860*/  LDG.E R8, desc[UR16][R6.64+0x4] ;  /* 0x0000041006087981 */ /* 0x000ea4000c1e1900 */
[----:B--2---:R-:W-:-:S05]  /*3870*/  IABS R4, R8 ;  /* 0x0000000800047213 */ /* 0x004fca0000000000 */
[----:B------:R-:W-:-:S04]  /*3880*/  IMAD.HI.U32 R11, R63, R4, RZ ;  /* 0x000000043f0b7227 */ /* 0x000fc800078e00ff */
[----:B------:R-:W-:Y:S01]  /*3890*/  IMAD R13, R11, R16, R4 ;  /* 0x000000100b0d7224 */ /* 0x000fe200078e0204 */
[----:B------:R-:W-:-:S04]  /*38a0*/  LOP3.LUT R4, R8, UR25, RZ, 0x3c, !PT ;  /* 0x0000001908047c12 */ /* 0x000fc8000f8e3cff */
[----:B------:R-:W-:Y:S02]  /*38b0*/  ISETP.GT.U32.AND P3, PT, R0, R13, PT ;  /* 0x0000000d0000720c */ /* 0x000fe40003f64070 */
[----:B------:R-:W-:-:S11]  /*38c0*/  ISETP.GE.AND P4, PT, R4, RZ, PT ;  /* 0x000000ff0400720c */ /* 0x000fd60003f86270 */
[----:B------:R-:W-:Y:S01]  /*38d0*/  @!P3 IMAD.IADD R13, R13, 0x1, -R18 ;  /* 0x000000010d0db824 */ /* 0x000fe200078e0a12 */
[----:B------:R-:W-:-:S04]  /*38e0*/  @!P3 IADD3 R11, PT, PT, R11, 0x1, RZ ;  /* 0x000000010b0bb810 */ /* 0x000fc80007ffe0ff */
[----:B------:R-:W-:-:S13]  /*38f0*/  ISETP.GE.U32.AND P2, PT, R13, R0, PT ;  /* 0x000000000d00720c */ /* 0x000fda0003f46070 */
[----:B------:R-:W-:-:S05]  /*3900*/  @P2 IADD3 R11, PT, PT, R11, 0x1, RZ ;  /* 0x000000010b0b2810 */ /* 0x000fca0007ffe0ff */
[----:B------:R-:W-:-:S05]  /*3910*/  @!P4 IMAD.MOV R11, RZ, RZ, -R11 ;  /* 0x000000ffff0bc224 */ /* 0x000fca00078e0a0b */
[----:B------:R-:W-:-:S05]  /*3920*/  SEL R11, R64, R11, !P1 ;  /* 0x0000000b400b7207 */ /* 0x000fca0004800000 */
[----:B------:R-:W-:-:S04]  /*3930*/  IMAD R4, R11, UR8, R8 ;  /* 0x000000080b047c24 */ /* 0x000fc8000f8e0208 */
[----:B------:R-:W-:-:S04]  /*3940*/  IMAD R13, R4, UR25, R11 ;  /* 0x00000019040d7c24 */ /* 0x000fc8000f8e020b */
[----:B------:R-:W-:-:S06]  /*3950*/  IMAD.WIDE R14, R13, 0x4, R36 ;  /* 0x000000040d0e7825 */ /* 0x000fcc00078e0224 */
[----:B------:R-:W2:Y:S01]  /*3960*/  LDG.E R15, desc[UR16][R14.64] ;  /* 0x000000100e0f7981 */ /* 0x000ea2000c1e1900 */
[----:B0-----:R-:W-:-:S04]  /*3970*/  IMAD.WIDE.U32 R4, R9, 0x4, R74 ;  /* 0x0000000409047825 */ /* 0x001fc800078e004a */
[C---:B------:R-:W-:Y:S01]  /*3980*/  IMAD.WIDE R10, R13.reuse, 0x4, R44 ;  /* 0x000000040d0a7825 */ /* 0x040fe200078e022c */
[----:B--2---:R0:W-:Y:S05]  /*3990*/  STG.E desc[UR16][R4.64+0x4], R15 ;  /* 0x0000040f04007986 */ /* 0x0041ea000c101910 */
[----:B------:R-:W2:Y:S01]  /*39a0*/  LDG.E R11, desc[UR16][R10.64] ;  /* 0x000000100a0b7981 */ /* 0x000ea2000c1e1900 */
[----:B------:R-:W-:-:S03]  /*39b0*/  IMAD.WIDE R12, R13, 0x4, R30 ;  /* 0x000000040d0c7825 */ /* 0x000fc600078e021e */
[----:B--2---:R1:W-:Y:S04]  /*39c0*/  STG.E desc[UR16][R4.64], R11 ;  /* 0x0000000b04007986 */ /* 0x0043e8000c101910 */
[----:B------:R-:W2:Y:S01]  /*39d0*/  LDG.E R13, desc[UR16][R12.64] ;  /* 0x000000100c0d7981 */ /* 0x000ea2000c1e1900 */
[----:B------:R-:W-:-:S05]  /*39e0*/  IMAD.WIDE.U32 R8, R19, 0x4, R42 ;  /* 0x0000000413087825 */ /* 0x000fca00078e002a */
[----:B--2---:R2:W-:Y:S04]  /*39f0*/  STG.E desc[UR16][R8.64], R13 ;  /* 0x0000000d08007986 */ /* 0x0045e8000c101910 */
[----:B------:R-:W3:Y:S02]  /*3a00*/  LDG.E R65, desc[UR16][R6.64+0x8] ;  /* 0x0000081006417981 */ /* 0x000ee4000c1e1900 */
[----:B---3--:R-:W-:Y:S02]  /*3a10*/  IABS R14, R65 ;  /* 0x00000041000e7213 */ /* 0x008fe40000000000 */
[----:B------:R-:W-:-:S03]  /*3a20*/  LOP3.LUT R65, R65, UR25, RZ, 0x3c, !PT ;  /* 0x0000001941417c12 */ /* 0x000fc6000f8e3cff */
[----:B------:R-:W-:Y:S01]  /*3a30*/  IMAD.HI.U32 R67, R63, R14, RZ ;  /* 0x0000000e3f437227 */ /* 0x000fe200078e00ff */
[----:B------:R-:W-:-:S03]  /*3a40*/  ISETP.GE.AND P4, PT, R65, RZ, PT ;  /* 0x000000ff4100720c */ /* 0x000fc60003f86270 */
[----:B0-----:R-:W-:-:S05]  /*3a50*/  IMAD R15, R67, R16, R14 ;  /* 0x00000010430f7224 */ /* 0x001fca00078e020e */
[----:B------:R-:W-:-:S13]  /*3a60*/  ISETP.GT.U32.AND P3, PT, R0, R15, PT ;  /* 0x0000000f0000720c */ /* 0x000fda0003f64070 */
[----:B------:R-:W-:Y:S02]  /*3a70*/  @!P3 IADD3 R15, PT, PT, R15, -R18, RZ ;  /* 0x800000120f0fb210 */ /* 0x000fe40007ffe0ff */
[----:B------:R-:W-:Y:S02]  /*3a80*/  @!P3 IADD3 R67, PT, PT, R67, 0x1, RZ ;  /* 0x000000014343b810 */ /* 0x000fe40007ffe0ff */
[----:B------:R-:W-:-:S13]  /*3a90*/  ISETP.GE.U32.AND P2, PT, R15, R0, PT ;  /* 0x000000000f00720c */ /* 0x000fda0003f46070 */
[----:B------:R-:W-:-:S05]  /*3aa0*/  @P2 VIADD R67, R67, 0x1 ;  /* 0x0000000143432836 */ /* 0x000fca0000000000 */
[----:B------:R-:W-:-:S04]  /*3ab0*/  @!P4 IADD3 R67, PT, PT, -R67, RZ, RZ ;  /* 0x000000ff4343c210 */ /* 0x000fc80007ffe1ff */
[----:B------:R-:W-:-:S04]  /*3ac0*/  SEL R67, R64, R67, !P1 ;  /* 0x0000004340437207 */ /* 0x000fc80004800000 */
[----:B------:R-:W-:-:S05]  /*3ad0*/  IADD3 R67, PT, PT, R24, R67, RZ ;  /* 0x0000004318437210 */ /* 0x000fca0007ffe0ff */
[----:B------:R-:W-:Y:S04]  /*3ae0*/  STG.E desc[UR16][R2.64+0xc], R67 ;  /* 0x00000c4302007986 */ /* 0x000fe8000c101910 */
[----:B------:R-:W3:Y:S02]  /*3af0*/  LDG.E R12, desc[UR16][R6.64+0x8] ;  /* 0x00000810060c7981 */ /* 0x000ee4000c1e1900 */
[----:B---3--:R-:W-:-:S05]  /*3b00*/  IABS R10, R12 ;  /* 0x0000000c000a7213 */ /* 0x008fca0000000000 */
[----:B-1----:R-:W-:-:S04]  /*3b10*/  IMAD.HI.U32 R11, R63, R10, RZ ;  /* 0x0000000a3f0b7227 */ /* 0x002fc800078e00ff */
[----:B--2---:R-:W-:Y:S01]  /*3b20*/  IMAD R13, R11, R16, R10 ;  /* 0x000000100b0d7224 */ /* 0x004fe200078e020a */
[----:B------:R-:W-:-:S04]  /*3b30*/  LOP3.LUT R10, R12, UR25, RZ, 0x3c, !PT ;  /* 0x000000190c0a7c12 */ /* 0x000fc8000f8e3cff */
[----:B------:R-:W-:Y:S02]  /*3b40*/  ISETP.GT.U32.AND P3, PT, R0, R13, PT ;  /* 0x0000000d0000720c */ /* 0x000fe40003f64070 */
[----:B------:R-:W-:Y:S02]  /*3b50*/  ISETP.GE.AND P4, PT, R10, RZ, PT ;  /* 0x000000ff0a00720c */ /* 0x000fe40003f86270 */
[----:B------:R-:W-:-:S09]  /*3b60*/  IADD3 R10, PT, PT, R23, R12, RZ ;  /* 0x0000000c170a7210 */ /* 0x000fd20007ffe0ff */
[----:B------:R-:W-:Y:S01]  /*3b70*/  @!P3 IMAD.IADD R13, R13, 0x1, -R18 ;  /* 0x000000010d0db824 */ /* 0x000fe200078e0a12 */
[----:B------:R-:W-:-:S04]  /*3b80*/  @!P3 IADD3 R11, PT, PT, R11, 0x1, RZ ;  /* 0x000000010b0bb810 */ /* 0x000fc80007ffe0ff */
[----:B------:R-:W-:-:S13]  /*3b90*/  ISETP.GE.U32.AND P2, PT, R13, R0, PT ;  /* 0x000000000d00720c */ /* 0x000fda0003f46070 */
[----:B------:R-:W-:-:S05]  /*3ba0*/  @P2 IADD3 R11, PT, PT, R11, 0x1, RZ ;  /* 0x000000010b0b2810 */ /* 0x000fca0007ffe0ff */
[----:B------:R-:W-:-:S05]  /*3bb0*/  @!P4 IMAD.MOV R11, RZ, RZ, -R11 ;  /* 0x000000ffff0bc224 */ /* 0x000fca00078e0a0b */
        /* <DEDUP_REMOVED lines=10> */
[----:B------:R-:W-:Y:S01]  /*3c60*/  @!P3 IADD3 R15, PT, PT, R15, -R18, RZ ;  /* 0x800000120f0fb210 */ /* 0x000fe20007ffe0ff */
[----:B------:R-:W-:-:S03]  /*3c70*/  @!P3 VIADD R13, R13, 0x1 ;  /* 0x000000010d0db836 */ /* 0x000fc60000000000 */
[----:B------:R-:W-:-:S13]  /*3c80*/  ISETP.GE.U32.AND P2, PT, R15, R0, PT ;  /* 0x000000000f00720c */ /* 0x000fda0003f46070 */
[----:B------:R-:W-:-:S04]  /*3c90*/  @P2 IADD3 R13, PT, PT, R13, 0x1, RZ ;  /* 0x000000010d0d2810 */ /* 0x000fc80007ffe0ff */
[----:B------:R-:W-:-:S04]  /*3ca0*/  @!P4 IADD3 R13, PT, PT, -R13, RZ, RZ ;  /* 0x000000ff0d0dc210 */ /* 0x000fc80007ffe1ff */
[----:B------:R-:W-:-:S05]  /*3cb0*/  SEL R13, R64, R13, !P1 ;  /* 0x0000000d400d7207 */ /* 0x000fca0004800000 */
[----:B0-----:R-:W-:-:S04]  /*3cc0*/  IMAD R2, R13, UR8, R6 ;  /* 0x000000080d027c24 */ /* 0x001fc8000f8e0206 */
[----:B------:R-:W-:-:S04]  /*3cd0*/  IMAD R11, R2, UR25, R13 ;  /* 0x00000019020b7c24 */ /* 0x000fc8000f8e020d */
[----:B------:R-:W-:-:S06]  /*3ce0*/  IMAD.WIDE R2, R11, 0x4, R36 ;  /* 0x000000040b027825 */ /* 0x000fcc00078e0224 */
[----:B------:R-:W2:Y:S01]  /*3cf0*/  LDG.E R3, desc[UR16][R2.64] ;  /* 0x0000001002037981 */ /* 0x000ea2000c1e1900 */
[----:B------:R-:W-:-:S03]  /*3d00*/  IMAD.WIDE R6, R11, 0x4, R44 ;  /* 0x000000040b067825 */ /* 0x000fc600078e022c */
[----:B--2---:R0:W-:Y:S04]  /*3d10*/  STG.E desc[UR16][R4.64+0xc], R3 ;  /* 0x00000c0304007986 */ /* 0x0041e8000c101910 */
[----:B------:R-:W2:Y:S01]  /*3d20*/  LDG.E R7, desc[UR16][R6.64] ;  /* 0x0000001006077981 */ /* 0x000ea2000c1e1900 */
[----:B------:R-:W-:-:S03]  /*3d30*/  IMAD.WIDE R10, R11, 0x4, R30 ;  /* 0x000000040b0a7825 */ /* 0x000fc600078e021e */
[----:B--2---:R0:W-:Y:S04]  /*3d40*/  STG.E desc[UR16][R4.64+0x8], R7 ;  /* 0x0000080704007986 */ /* 0x0041e8000c101910 */
[----:B------:R-:W2:Y:S01]  /*3d50*/  LDG.E R11, desc[UR16][R10.64] ;  /* 0x000000100a0b7981 */ /* 0x000ea2000c1e1900 */
[----:B------:R-:W-:-:S05]  /*3d60*/  VIADD R19, R19, 0x2 ;  /* 0x0000000213137836 */ /* 0x000fca0000000000 */
[----:B------:R-:W-:Y:S01]  /*3d70*/  ISETP.NE.AND P1, PT, R19, R17, PT ;  /* 0x000000111300720c */ /* 0x000fe20003f25270 */
[----:B--2---:R0:W-:-:S12]  /*3d80*/  STG.E desc[UR16][R8.64+0x4], R11 ;  /* 0x0000040b08007986 */ /* 0x0041d8000c101910 */
[----:B------:R-:W-:Y:S05]  /*3d90*/  @P1 BRA `(.L_x_48) ;  /* 0xfffffff400f01947 */ /* 0x000fea000383ffff */
.L_x_47:
[----:B------:R-:W-:Y:S05]  /*3da0*/  BSYNC.RECONVERGENT B2 ;  /* 0x0000000000027941 */ /* 0x000fea0003800200 */
.L_x_46:
[----:B------:R-:W-:Y:S01]  /*3db0*/  MOV R0, 0x1 ;  /* 0x0000000100007802 */ /* 0x000fe20000000f00 */
[----:B------:R-:W-:Y:S06]  /*3dc0*/  @P0 BRA `(.L_x_30) ;  /* 0x0000000400280947 */ /* 0x000fec0003800000 */
[----:B0-----:R-:W-:-:S05]  /*3dd0*/  IMAD.WIDE.U32 R2, R17, 0x4, R38 ;  /* 0x0000000411027825 */ /* 0x001fca00078e0026 */
[----:B------:R-:W2:Y:S01]  /*3de0*/  LDG.E R7, desc[UR16][R2.64+0x4] ;  /* 0x0000041002077981 */ /* 0x000ea2000c1e1900 */
[----:B------:R-:W-:Y:S02]  /*3df0*/  IABS R6, UR25 ;  /* 0x0000001900067c13 */ /* 0x000fe40008000000 */
[----:B------:R-:W-:Y:S02]  /*3e00*/  IABS R4, UR25 ;  /* 0x0000001900047c13 */ /* 0x000fe40008000000 */
[----:B------:R-:W0:Y:S08]  /*3e10*/  I2F.RP R8, R6 ;  /* 0x0000000600087306 */ /* 0x000e300000209400 */
[----:B0-----:R-:W0:Y:S02]  /*3e20*/  MUFU.RCP R8, R8 ;  /* 0x0000000800087308 */ /* 0x001e240000001000 */
[----:B0-----:R-:W-:-:S02]  /*3e30*/  IADD3 R5, PT, PT, R8, 0xffffffe, RZ ;  /* 0x0ffffffe08057810 */ /* 0x001fc40007ffe0ff */
[----:B------:R-:W-:Y:S01]  /*3e40*/  IADD3 R8, PT, PT, RZ, -R4, RZ ;  /* 0x80000004ff087210 */ /* 0x000fe20007ffe0ff */
[----:B------:R-:W-:-:S03]  /*3e50*/  HFMA2 R4, -RZ, RZ, 0, 0 ;  /* 0x00000000ff047431 */ /* 0x000fc600000001ff */
[----:B------:R-:W0:Y:S02]  /*3e60*/  F2I.FTZ.U32.TRUNC.NTZ R5, R5 ;  /* 0x0000000500057305 */ /* 0x000e24000021f000 */
[----:B0-----:R-:W-:-:S04]  /*3e70*/  IMAD.MOV R9, RZ, RZ, -R5 ;  /* 0x000000ffff097224 */ /* 0x001fc800078e0a05 */
[----:B------:R-:W-:-:S04]  /*3e80*/  IMAD R9, R9, R6, RZ ;  /* 0x0000000609097224 */ /* 0x000fc800078e02ff */
[----:B------:R-:W-:Y:S01]  /*3e90*/  IMAD.HI.U32 R9, R5, R9, R4 ;  /* 0x0000000905097227 */ /* 0x000fe200078e0004 */
[----:B--2---:R-:W-:Y:S02]  /*3ea0*/  IABS R10, R7 ;  /* 0x00000007000a7213 */ /* 0x004fe40000000000 */
[----:B------:R-:W-:-:S03]  /*3eb0*/  LOP3.LUT R7, R7, UR25, RZ, 0x3c, !PT ;  /* 0x0000001907077c12 */ /* 0x000fc6000f8e3cff */
[----:B------:R-:W-:Y:S01]  /*3ec0*/  IMAD.MOV.U32 R4, RZ, RZ, R10 ;  /* 0x000000ffff047224 */ /* 0x000fe200078e000a */
[----:B------:R-:W-:Y:S02]  /*3ed0*/  ISETP.GE.AND P2, PT, R7, RZ, PT ;  /* 0x000000ff0700720c */ /* 0x000fe40003f46270 */
[----:B------:R-:W-:Y:S01]  /*3ee0*/  LOP3.LUT R10, RZ, UR25, RZ, 0x33, !PT ;  /* 0x00000019ff0a7c12 */ /* 0x000fe2000f8e33ff */
[----:B------:R-:W-:Y:S01]  /*3ef0*/  IMAD.HI.U32 R5, R9, R4, RZ ;  /* 0x0000000409057227 */ /* 0x000fe200078e00ff */
[----:B------:R-:W-:-:S03]  /*3f00*/  SHF.L.U32 R7, R17, 0x1, RZ ;  /* 0x0000000111077819 */ /* 0x000fc600000006ff */
[----:B------:R-:W-:-:S05]  /*3f10*/  IMAD R11, R5, R8, R4 ;  /* 0x00000008050b7224 */ /* 0x000fca00078e0204 */
[----:B------:R-:W-:-:S13]  /*3f20*/  ISETP.GT.U32.AND P1, PT, R6, R11, PT ;  /* 0x0000000b0600720c */ /* 0x000fda0003f24070 */
[-C--:B------:R-:W-:Y:S02]  /*3f30*/  @!P1 IADD3 R11, PT, PT, R11, -R6.reuse, RZ ;  /* 0x800000060b0b9210 */ /* 0x080fe40007ffe0ff */
[----:B------:R-:W-:Y:S02]  /*3f40*/  @!P1 IADD3 R5, PT, PT, R5, 0x1, RZ ;  /* 0x0000000105059810 */ /* 0x000fe40007ffe0ff */
[----:B------:R-:W-:-:S13]  /*3f50*/  ISETP.GE.U32.AND P0, PT, R11, R6, PT ;  /* 0x000000060b00720c */ /* 0x000fda0003f06070 */
[----:B------:R-:W-:Y:S01]  /*3f60*/  @P0 VIADD R5, R5, 0x1 ;  /* 0x0000000105050836 */ /* 0x000fe20000000000 */
[----:B------:R-:W-:-:S04]  /*3f70*/  ISETP.NE.AND P0, PT, RZ, UR25, PT ;  /* 0x00000019ff007c0c */ /* 0x000fc8000bf05270 */
[----:B------:R-:W-:-:S04]  /*3f80*/  @!P2 IADD3 R5, PT, PT, -R5, RZ, RZ ;  /* 0x000000ff0505a210 */ /* 0x000fc80007ffe1ff */
[----:B------:R-:W-:Y:S01]  /*3f90*/  SEL R11, R10, R5, !P0 ;  /* 0x000000050a0b7207 */ /* 0x000fe20004000000 */
[----:B------:R-:W-:-:S04]  /*3fa0*/  IMAD.WIDE.U32 R4, R7, 0x4, R76 ;  /* 0x0000000407047825 */ /* 0x000fc800078e004c */
[----:B------:R-:W-:-:S05]  /*3fb0*/  IMAD.IADD R11, R24, 0x1, R11 ;  /* 0x00000001180b7824 */ /* 0x000fca00078e020b */
[----:B------:R0:W-:Y:S04]  /*3fc0*/  STG.E desc[UR16][R4.64+0x4], R11 ;  /* 0x0000040b04007986 */ /* 0x0001e8000c101910 */
[----:B------:R-:W2:Y:S02]  /*3fd0*/  LDG.E R14, desc[UR16][R2.64+0x4] ;  /* 0x00000410020e7981 */ /* 0x000ea4000c1e1900 */
[----:B--2---:R-:W-:-:S05]  /*3fe0*/  IABS R12, R14 ;  /* 0x0000000e000c7213 */ /* 0x004fca0000000000 */
[----:B------:R-:W-:-:S04]  /*3ff0*/  IMAD.HI.U32 R13, R9, R12, RZ ;  /* 0x0000000c090d7227 */ /* 0x000fc800078e00ff */
[----:B------:R-:W-:Y:S01]  /*4000*/  IMAD R15, R13, R8, R12 ;  /* 0x000000080d0f7224 */ /* 0x000fe200078e020c */
[----:B------:R-:W-:-:S04]  /*4010*/  LOP3.LUT R12, R14, UR25, RZ, 0x3c, !PT ;  /* 0x000000190e0c7c12 */ /* 0x000fc8000f8e3cff */
[----:B------:R-:W-:Y:S02]  /*4020*/  ISETP.GT.U32.AND P2, PT, R6, R15, PT ;  /* 0x0000000f0600720c */ /* 0x000fe40003f44070 */
[----:B------:R-:W-:Y:S02]  /*4030*/  ISETP.GE.AND P3, PT, R12, RZ, PT ;  /* 0x000000ff0c00720c */ /* 0x000fe40003f66270 */
[----:B------:R-:W-:-:S09]  /*4040*/  IADD3 R12, PT, PT, R23, R14, RZ ;  /* 0x0000000e170c7210 */ /* 0x000fd20007ffe0ff */
[-C--:B------:R-:W-:Y:S02]  /*4050*/  @!P2 IADD3 R15, PT, PT, R15, -R6.reuse, RZ ;  /* 0x800000060f0fa210 */ /* 0x080fe40007ffe0ff */
        /* <DEDUP_REMOVED lines=10> */
[----:B0-----:R-:W-:-:S05]  /*4100*/  IMAD R11, R9, R8, R12 ;  /* 0x00000008090b7224 */ /* 0x001fca00078e020c */
[----:B------:R-:W-:-:S13]  /*4110*/  ISETP.GT.U32.AND P2, PT, R6, R11, PT ;  /* 0x0000000b0600720c */ /* 0x000fda0003f44070 */
[----:B------:R-:W-:Y:S01]  /*4120*/  @!P2 IMAD.IADD R11, R11, 0x1, -R6 ;  /* 0x000000010b0ba824 */ /* 0x000fe200078e0a06 */
[----:B------:R-:W-:-:S04]  /*4130*/  @!P2 IADD3 R9, PT, PT, R9, 0x1, RZ ;  /* 0x000000010909a810 */ /* 0x000fc80007ffe0ff */
[----:B------:R-:W-:Y:S02]  /*4140*/  ISETP.GE.U32.AND P1, PT, R11, R6, PT ;  /* 0x000000060b00720c */ /* 0x000fe40003f26070 */
[----:B------:R-:W-:-:S04]  /*4150*/  LOP3.LUT R6, R2, UR25, RZ, 0x3c, !PT ;  /* 0x0000001902067c12 */ /* 0x000fc8000f8e3cff */
[----:B------:R-:W-:-:S07]  /*4160*/  ISETP.GE.AND P3, PT, R6, RZ, PT ;  /* 0x000000ff0600720c */ /* 0x000fce0003f66270 */
[----:B------:R-:W-:-:S06]  /*4170*/  @P1 IADD3 R9, PT, PT, R9, 0x1, RZ ;  /* 0x0000000109091810 */ /* 0x000fcc0007ffe0ff */
[----:B------:R-:W-:-:S05]  /*4180*/  @!P3 IMAD.MOV R9, RZ, RZ, -R9 ;  /* 0x000000ffff09b224 */ /* 0x000fca00078e0a09 */
[----:B------:R-:W-:-:S05]  /*4190*/  SEL R9, R10, R9, !P0 ;  /* 0x000000090a097207 */ /* 0x000fca0004000000 */
[----:B------:R-:W-:-:S04]  /*41a0*/  IMAD R2, R9, UR8, R2 ;  /* 0x0000000809027c24 */ /* 0x000fc8000f8e0202 */
[----:B------:R-:W-:-:S04]  /*41b0*/  IMAD R11, R2, UR25, R9 ;  /* 0x00000019020b7c24 */ /* 0x000fc8000f8e0209 */
[----:B------:R-:W-:-:S06]  /*41c0*/  IMAD.WIDE R8, R11, 0x4, R36 ;  /* 0x000000040b087825 */ /* 0x000fcc00078e0224 */
[----:B------:R-:W2:Y:S01]  /*41d0*/  LDG.E R9, desc[UR16][R8.64] ;  /* 0x0000001008097981 */ /* 0x000ea2000c1e1900 */
[----:B------:R-:W-:-:S04]  /*41e0*/  IMAD.WIDE.U32 R2, R7, 0x4, R74 ;  /* 0x0000000407027825 */ /* 0x000fc800078e004a */
[C---:B-1----:R-:W-:Y:S01]  /*41f0*/  IMAD.WIDE R4, R11.reuse, 0x4, R44 ;  /* 0x000000040b047825 */ /* 0x042fe200078e022c */
[----:B--2---:R1:W-:Y:S05]  /*4200*/  STG.E desc[UR16][R2.64+0x4], R9 ;  /* 0x0000040902007986 */ /* 0x0043ea000c101910 */
[----:B------:R-:W2:Y:S01]  /*4210*/  LDG.E R5, desc[UR16][R4.64] ;  /* 0x0000001004057981 */ /* 0x000ea2000c1e1900 */
[----:B------:R-:W-:-:S03]  /*4220*/  IMAD.WIDE R6, R11, 0x4, R30 ;  /* 0x000000040b067825 */ /* 0x000fc600078e021e */
[----:B--2---:R1:W-:Y:S04]  /*4230*/  STG.E desc[UR16][R2.64], R5 ;  /* 0x0000000502007986 */ /* 0x0043e8000c101910 */
[----:B------:R-:W2:Y:S01]  /*4240*/  LDG.E R7, desc[UR16][R6.64] ;  /* 0x0000001006077981 */ /* 0x000ea2000c1e1900 */
[----:B------:R-:W-:-:S05]  /*4250*/  IMAD.WIDE.U32 R10, R17, 0x4, R42 ;  /* 0x00000004110a7825 */ /* 0x000fca00078e002a */
[----:B--2---:R1:W-:Y:S02]  /*4260*/  STG.E desc[UR16][R10.64], R7 ;  /* 0x000000070a007986 */ /* 0x0043e4000c101910 */
.L_x_30:
[----:B------:R-:W-:Y:S05]  /*4270*/  BSYNC.RECONVERGENT B1 ;  /* 0x0000000000017941 */ /* 0x000fea0003800200 */
.L_x_24:
[----:B------:R-:W-:Y:S01]  /*4280*/  ISETP.NE.AND P0, PT, R0, 0x1, PT ;  /* 0x000000010000780c */ /* 0x000fe20003f05270 */
[----:B------:R-:W-:-:S12]  /*4290*/  BSSY.RELIABLE B3, `(.L_x_49) ;  /* 0x0000a05000037945 */ /* 0x000fd80003800100 */
[----:B------:R-:W-:Y:S05]  /*42a0*/  @P0 BRA `(.L_x_50) ;  /* 0x000000a0000c0947 */ /* 0x000fea0003800000 */
[----:B------:R-:W-:Y:S02]  /*42b0*/  PLOP3.LUT P0, PT, PT, PT, PT, 0x80, 0x8 ;  /* 0x000000000008781c */ /* 0x000fe40003f0f070 */
[----:B------:R-:W-:Y:S01]  /*42c0*/  CS2R R18, SRZ ;  /* 0x0000000000127805 */ /* 0x000fe2000001ff00 */
[----:B------:R-:W-:Y:S10]  /*42d0*/  BRA.U !UP1, `(.L_x_51) ;  /* 0x0000001d09707547 */ /* 0x000ff4000b800000 */
[----:B0-----:R-:W-:Y:S02]  /*42e0*/  LOP3.LUT R4, R25, 0x7, RZ, 0xc0, !PT ;  /* 0x0000000719047812 */ /* 0x001fe400078ec0ff */
[----:B------:R-:W-:Y:S02]  /*42f0*/  CS2R R18, SRZ ;  /* 0x0000000000127805 */ /* 0x000fe4000001ff00 */
[----:B-1----:R-:W-:-:S07]  /*4300*/  CS2R R8, SRZ ;  /* 0x0000000000087805 */ /* 0x002fce000001ff00 */
.L_x_136:
[----:B------:R-:W-:Y:S01]  /*4310*/  ISETP.GE.AND P4, PT, R25, 0x1, PT ;  /* 0x000000011900780c */ /* 0x000fe20003f86270 */
[----:B------:R-:W-:Y:S01]  /*4320*/  BSSY.RECONVERGENT B4, `(.L_x_52) ;  /* 0x000005b000047945 */ /* 0x000fe20003800200 */
[----:B------:R-:W-:Y:S01]  /*4330*/  HFMA2 R7, -RZ, RZ, 0, 0 ;  /* 0x00000000ff077431 */ /* 0x000fe200000001ff */
[----:B------:R-:W-:-:S10]  /*4340*/  PLOP3.LUT P0, PT, PT, PT, PT, 0x80, 0x8 ;  /* 0x000000000008781c */ /* 0x000fd40003f0f070 */
[----:B0-----:R-:W-:Y:S05]  /*4350*/  @!P4 BRA `(.L_x_53) ;  /* 0x00000004005cc947 */ /* 0x001fea0003800000 */
[----:B------:R-:W-:Y:S01]  /*4360*/  BSSY.RECONVERGENT B5, `(.L_x_54) ;  /* 0x0000055000057945 */ /* 0x000fe20003800200 */
[----:B------:R-:W-:Y:S01]  /*4370*/  IMAD R2, R22, R9, RZ ;  /* 0x0000000916027224 */ /* 0x000fe200078e02ff */
[----:B------:R-:W-:Y:S02]  /*4380*/  CS2R R6, SRZ ;  /* 0x0000000000067805 */ /* 0x000fe4000001ff00 */
[----:B------:R-:W-:-:S07]  /*4390*/  MOV R5, RZ ;  /* 0x000000ff00057202 */ /* 0x000fce0000000f00 */
.L_x_61:
[----:B------:R-:W-:Y:S01]  /*43a0*/  IMAD.SHL.U32 R3, R5, 0x2, RZ ;  /* 0x0000000205037824 */ /* 0x000fe200078e00ff */
[----:B0-----:R-:W0:Y:S03]  /*43b0*/  LDC R14, c[0x0][0x3a8] ;  /* 0x0000ea00ff0e7b82 */ /* 0x001e260000000800 */
[----:B------:R-:W-:-:S05]  /*43c0*/  IMAD.WIDE.U32 R10, R3, 0x4, R76 ;  /* 0x00000004030a7825 */ /* 0x000fca00078e004c */
[----:B------:R-:W0:Y:S01]  /*43d0*/  LDG.E R15, desc[UR16][R10.64] ;  /* 0x000000100a0f7981 */ /* 0x000e22000c1e1900 */
[----:B------:R-:W-:Y:S04]  /*43e0*/  BSSY.RECONVERGENT B6, `(.L_x_55) ;  /* 0x0000049000067945 */ /* 0x000fe80003800200 */
[----:B------:R-:W-:Y:S01]  /*43f0*/  BSSY.RELIABLE B7, `(.L_x_56) ;  /* 0x0000045000077945 */ /* 0x000fe20003800100 */
[----:B0-----:R-:W-:-:S04]  /*4400*/  ISETP.GE.AND P0, PT, R15, R14, PT ;  /* 0x0000000e0f00720c */ /* 0x001fc80003f06270 */
[----:B------:R-:W-:-:S13]  /*4410*/  ISETP.LT.OR P0, PT, R15, RZ, P0 ;  /* 0x000000ff0f00720c */ /* 0x000fda0000701670 */
[----:B------:R-:W-:Y:S05]  /*4420*/  @P0 BRA `(.L_x_57) ;  /* 0x0000000400040947 */ /* 0x000fea0003800000 */
[----:B------:R-:W2:Y:S02]  /*4430*/  LDG.E R10, desc[UR16][R10.64+0x4] ;  /* 0x000004100a0a7981 */ /* 0x000ea4000c1e1900 */
[----:B--2---:R-:W-:-:S13]  /*4440*/  ISETP.GT.AND P0, PT, R10, UR18, PT ;  /* 0x000000120a007c0c */ /* 0x004fda000bf04270 */
[----:B------:R-:W-:Y:S05]  /*4450*/  @!P0 BRA `(.L_x_57) ;  /* 0x0000000000f88947 */ /* 0x000fea0003800000 */
[----:B------:R-:W0:Y:S01]  /*4460*/  LDCU UR5, c[0x0][0x3a0] ;  /* 0x00007400ff0577ac */ /* 0x000e220008000800 */
[----:B------:R-:W1:Y:S01]  /*4470*/  LDCU UR37, c[0x0][0x39c] ;  /* 0x00007380ff2577ac */ /* 0x000e620008000800 */
[----:B0-----:R-:W-:-:S04]  /*4480*/  IADD3 R17, PT, PT, R10, UR5, RZ ;  /* 0x000000050a117c10 */ /* 0x001fc8000fffe0ff */
[----:B-1----:R-:W-:-:S13]  /*4490*/  ISETP.GE.AND P0, PT, R17, UR37, PT ;  /* 0x0000002511007c0c */ /* 0x002fda000bf06270 */
[----:B------:R-:W-:Y:S05]  /*44a0*/  @P0 BRA `(.L_x_57) ;  /* 0x0000000000e40947 */ /* 0x000fea0003800000 */
[----:B------:R-:W0:Y:S08]  /*44b0*/  LDC R12, c[0x0][0x3b0] ;  /* 0x0000ec00ff0c7b82 */ /* 0x000e300000000800 */
[----:B------:R-:W1:Y:S01]  /*44c0*/  LDC.64 R10, c[0x0][0x388] ;  /* 0x0000e200ff0a7b82 */ /* 0x000e620000000a00 */
[----:B0-----:R-:W-:-:S04]  /*44d0*/  IMAD R13, R12, UR4, R9 ;  /* 0x000000040c0d7c24 */ /* 0x001fc8000f8e0209 */
[----:B------:R-:W-:-:S04]  /*44e0*/  IMAD R12, R22, R13, R15 ;  /* 0x0000000d160c7224 */ /* 0x000fc800078e020f */
[----:B------:R-:W-:-:S04]  /*44f0*/  IMAD R63, R17, R14, R12 ;  /* 0x0000000e113f7224 */ /* 0x000fc800078e020c */
[----:B-1----:R-:W-:-:S06]  /*4500*/  IMAD.WIDE R10, R63, 0x4, R10 ;  /* 0x000000043f0a7825 */ /* 0x002fcc00078e020a */
[----:B------:R-:W2:Y:S02]  /*4510*/  LDG.E.CONSTANT R10, desc[UR16][R10.64] ;  /* 0x000000100a0a7981 */ /* 0x000ea4000c1e9900 */
[C---:B--2---:R-:W-:Y:S02]  /*4520*/  FSETP.NEU.AND P0, PT, R10.reuse, 1, PT ;  /* 0x3f8000000a00780b */ /* 0x044fe40003f0d000 */
[----:B------:R-:W-:-:S13]  /*4530*/  FSETP.NEU.AND P1, PT, R10, RZ, PT ;  /* 0x000000ff0a00720b */ /* 0x000fda0003f2d000 */
[----:B------:R-:W-:Y:S05]  /*4540*/  @P0 BRA P1, `(.L_x_57) ;  /* 0x0000000000bc0947 */ /* 0x000fea0000800000 */
[----:B------:R-:W0:Y:S01]  /*4550*/  LDC.64 R10, c[0x0][0x390] ;  /* 0x0000e400ff0a7b82 */ /* 0x000e220000000a00 */
[----:B------:R-:W-:-:S05]  /*4560*/  IADD3 R12, PT, PT, R2, R15, RZ ;  /* 0x0000000f020c7210 */ /* 0x000fca0007ffe0ff */
[----:B------:R-:W-:-:S04]  /*4570*/  IMAD R13, R17, R14, R12 ;  /* 0x0000000e110d7224 */ /* 0x000fc800078e020c */
[----:B0-----:R-:W-:-:S05]  /*4580*/  IMAD.WIDE R10, R13, 0x4, R10 ;  /* 0x000000040d0a7825 */ /* 0x001fca00078e020a */
[----:B------:R-:W2:Y:S02]  /*4590*/  LDG.E.CONSTANT R16, desc[UR16][R10.64] ;  /* 0x000000100a107981 */ /* 0x000ea4000c1e9900 */
[----:B--2---:R-:W-:-:S13]  /*45a0*/  FSETP.NEU.AND P0, PT, R16, RZ, PT ;  /* 0x000000ff1000720b */ /* 0x004fda0003f0d000 */
[----:B------:R-:W-:Y:S05]  /*45b0*/  @P0 BREAK.RELIABLE B7 ;  /* 0x0000000000070942 */ /* 0x000fea0003800100 */
[----:B------:R-:W-:Y:S05]  /*45c0*/  @!P0 BRA `(.L_x_57) ;  /* 0x00000000009c8947 */ /* 0x000fea0003800000 */
[----:B------:R-:W0:Y:S02]  /*45d0*/  LDC.64 R10, c[0x0][0x380] ;  /* 0x0000e000ff0a7b82 */ /* 0x000e240000000a00 */
[----:B0-----:R-:W-:-:S05]  /*45e0*/  IMAD.WIDE R10, R63, 0x4, R10 ;  /* 0x000000043f0a7825 */ /* 0x001fca00078e020a */
[----:B------:R-:W2:Y:S01]  /*45f0*/  LDG.E.CONSTANT R17, desc[UR16][R10.64] ;  /* 0x000000100a117981 */ /* 0x000ea2000c1e9900 */
[----:B------:R-:W0:Y:S01]  /*4600*/  MUFU.RCP R12, R16 ;  /* 0x00000010000c7308 */ /* 0x000e220000001000 */
[----:B------:R-:W-:Y:S01]  /*4610*/  BSSY.RECONVERGENT B8, `(.L_x_58) ;  /* 0x000000b000087945 */ /* 0x000fe20003800200 */
[----:B0-----:R-:W-:-:S04]  /*4620*/  FFMA R13, -R16, R12, 1 ;  /* 0x3f800000100d7423 */ /* 0x001fc8000000010c */
[----:B------:R-:W-:Y:S02]  /*4630*/  FFMA R12, R12, R13, R12 ;  /* 0x0000000d0c0c7223 */ /* 0x000fe4000000000c */
[----:B--2---:R-:W0:Y:S02]  /*4640*/  FCHK P0, R17, R16 ;  /* 0x0000001011007302 */ /* 0x004e240000000000 */
[----:B------:R-:W-:-:S04]  /*4650*/  FFMA R13, R17, R12, RZ ;  /* 0x0000000c110d7223 */ /* 0x000fc800000000ff */
[----:B------:R-:W-:-:S04]  /*4660*/  FFMA R14, -R16, R13, R17 ;  /* 0x0000000d100e7223 */ /* 0x000fc80000000111 */
[----:B------:R-:W-:Y:S01]  /*4670*/  FFMA R14, R12, R14, R13 ;  /* 0x0000000e0c0e7223 */ /* 0x000fe2000000000d */
[----:B0-----:R-:W-:Y:S06]  /*4680*/  @!P0 BRA `(.L_x_59) ;  /* 0x00000000000c8947 */ /* 0x001fec0003800000 */
[----:B------:R-:W-:Y:S01]  /*4690*/  IMAD.MOV.U32 R14, RZ, RZ, R16 ;  /* 0x000000ffff0e7224 */ /* 0x000fe200078e0010 */
[----:B------:R-:W-:-:S07]  /*46a0*/  MOV R64, 0x46c0 ;  /* 0x000046c000407802 */ /* 0x000fce0000000f00 */
[----:B------:R-:W-:Y:S05]  /*46b0*/  CALL.REL.NOINC `($__internal_0_$__cuda_sm3x_div_rn_noftz_f32_slowpath) ;  /* 0x0000011800d07944 */ /* 0x000fea0003c00000 */
.L_x_59:
[----:B------:R-:W-:Y:S05]  /*46c0*/  BSYNC.RECONVERGENT B8 ;  /* 0x0000000000087941 */ /* 0x000fea0003800200 */
.L_x_58:
[----:B------:R-:W0:Y:S01]  /*46d0*/  LDCU UR5, c[0x0][0x3a8] ;  /* 0x00007500ff0577ac */ /* 0x000e220008000800 */
[----:B------:R-:W1:Y:S01]  /*46e0*/  LDC.64 R10, c[0x0][0x390] ;  /* 0x0000e400ff0a7b82 */ /* 0x000e620000000a00 */
[----:B------:R-:W-:-:S05]  /*46f0*/  IMAD.WIDE.U32 R12, R3, 0x4, R74 ;  /* 0x00000004030c7825 */ /* 0x000fca00078e004a */
[----:B------:R-:W2:Y:S04]  /*4700*/  LDG.E R3, desc[UR16][R12.64] ;  /* 0x000000100c037981 */ /* 0x000ea8000c1e1900 */
[----:B------:R-:W2:Y:S01]  /*4710*/  LDG.E R16, desc[UR16][R12.64+0x4] ;  /* 0x000004100c107981 */ /* 0x000ea2000c1e1900 */
[----:B0-----:R-:W-:-:S05]  /*4720*/  IMAD R15, R52, UR5, R62 ;  /* 0x00000005340f7c24 */ /* 0x001fca000f8e023e */
[----:B------:R-:W-:-:S05]  /*4730*/  IADD3 R15, PT, PT, R2, R15, RZ ;  /* 0x0000000f020f7210 */ /* 0x000fca0007ffe0ff */
[----:B-1----:R-:W-:-:S06]  /*4740*/  IMAD.WIDE R10, R15, 0x4, R10 ;  /* 0x000000040f0a7825 */ /* 0x002fcc00078e020a */
[----:B------:R-:W3:Y:S01]  /*4750*/  LDG.E.CONSTANT R10, desc[UR16][R10.64] ;  /* 0x000000100a0a7981 */ /* 0x000ee2000c1e9900 */
[----:B--2---:R-:W-:Y:S01]  /*4760*/  FFMA R3, R16, R14, R3 ;  /* 0x0000000e10037223 */ /* 0x004fe20000000003 */
[----:B------:R-:W-:-:S04]  /*4770*/  IMAD.WIDE.U32 R14, R5, 0x4, R36 ;  /* 0x00000004050e7825 */ /* 0x000fc800078e0024 */
[----:B---3--:R-:W-:-:S05]  /*4780*/  FMUL R3, R3, R10 ;  /* 0x0000000a03037220 */ /* 0x008fca0000400000 */
[----:B------:R-:W-:-:S04]  /*4790*/  FSETP.GTU.AND P0, PT, R3, -0.20000000298023223877, PT ;  /* 0xbe4ccccd0300780b */ /* 0x000fc80003f0c000 */
[----:B------:R-:W-:-:S04]  /*47a0*/  FSETP.LTU.AND P0, PT, R3, 1, P0 ;  /* 0x3f8000000300780b */ /* 0x000fc80000709000 */
[----:B------:R-:W-:-:S05]  /*47b0*/  FSEL R17, R3, RZ, P0 ;  /* 0x000000ff03117208 */ /* 0x000fca0000000000 */
[----:B------:R0:W-:Y:S01]  /*47c0*/  STG.E desc[UR16][R14.64], R17 ;  /* 0x000000110e007986 */ /* 0x0001e2000c101910 */
[----:B------:R-:W-:-:S13]  /*47d0*/  FSETP.EQ.OR P0, PT, R3, RZ, !P0 ;  /* 0x000000ff0300720b */ /* 0x000fda0004702400 */
[----:B0-----:R-:W-:Y:S05]  /*47e0*/  @P0 BRA `(.L_x_60) ;  /* 0x0000000000200947 */ /* 0x001fea0003800000 */
[----:B------:R-:W-:-:S06]  /*47f0*/  IMAD.WIDE.U32 R10, R5, 0x4, R42 ;  /* 0x00000004050a7825 */ /* 0x000fcc00078e002a */
[----:B------:R-:W2:Y:S01]  /*4800*/  LDG.E R10, desc[UR16][R10.64] ;  /* 0x000000100a0a7981 */ /* 0x000ea2000c1e1900 */
[----:B------:R-:W-:Y:S01]  /*4810*/  IADD3 R6, PT, PT, R6, 0x1, RZ ;  /* 0x0000000106067810 */ /* 0x000fe20007ffe0ff */
[----:B--2---:R-:W-:Y:S01]  /*4820*/  FADD R7, R7, R10 ;  /* 0x0000000a07077221 */ /* 0x004fe20000000000 */
[----:B------:R-:W-:Y:S06]  /*4830*/  BRA `(.L_x_60) ;  /* 0x00000000000c7947 */ /* 0x000fec0003800000 */
.L_x_57:
[----:B------:R-:W-:Y:S05]  /*4840*/  BSYNC.RELIABLE B7 ;  /* 0x0000000000077941 */ /* 0x000fea0003800100 */
.L_x_56:
[----:B------:R-:W-:-:S05]  /*4850*/  IMAD.WIDE.U32 R10, R5, 0x4, R36 ;  /* 0x00000004050a7825 */ /* 0x000fca00078e0024 */
[----:B------:R0:W-:Y:S02]  /*4860*/  STG.E desc[UR16][R10.64], RZ ;  /* 0x000000ff0a007986 */ /* 0x0001e4000c101910 */
.L_x_60:
[----:B------:R-:W-:Y:S05]  /*4870*/  BSYNC.RECONVERGENT B6 ;  /* 0x0000000000067941 */ /* 0x000fea0003800200 */
.L_x_55:
[----:B------:R-:W-:-:S05]  /*4880*/  VIADD R5, R5, 0x1 ;  /* 0x0000000105057836 */ /* 0x000fca0000000000 */
[----:B------:R-:W-:-:S13]  /*4890*/  ISETP.NE.AND P0, PT, R5, R25, PT ;  /* 0x000000190500720c */ /* 0x000fda0003f05270 */
[----:B------:R-:W-:Y:S05]  /*48a0*/  @P0 BRA `(.L_x_61) ;  /* 0xfffffff800bc0947 */ /* 0x000fea000383ffff */
[----:B------:R-:W-:Y:S05]  /*48b0*/  BSYNC.RECONVERGENT B5 ;  /* 0x0000000000057941 */ /* 0x000fea0003800200 */
.L_x_54:
[----:B------:R-:W-:-:S13]  /*48c0*/  ISETP.EQ.AND P0, PT, R6, RZ, PT ;  /* 0x000000ff0600720c */ /* 0x000fda0003f02270 */
.L_x_53:
[----:B------:R-:W-:Y:S05]  /*48d0*/  BSYNC.RECONVERGENT B4 ;  /* 0x0000000000047941 */ /* 0x000fea0003800200 */
.L_x_52:
[----:B------:R-:W-:Y:S04]  /*48e0*/  BSSY.RECONVERGENT B5, `(.L_x_62) ;  /* 0x0000176000057945 */ /* 0x000fe80003800200 */
[----:B------:R-:W-:Y:S05]  /*48f0*/  @P0 BRA `(.L_x_63) ;  /* 0x0000001400bc0947 */ /* 0x000fea0003800000 */
[----:B------:R-:W-:Y:S01]  /*4900*/  BSSY.RECONVERGENT B4, `(.L_x_64) ;  /* 0x0000156000047945 */ /* 0x000fe20003800200 */
[----:B------:R-:W-:-:S03]  /*4910*/  MOV R5, RZ ;  /* 0x000000ff00057202 */ /* 0x000fc60000000f00 */
[----:B------:R-:W-:Y:S05]  /*4920*/  @!P4 BRA `(.L_x_65) ;  /* 0x00000014004cc947 */ /* 0x000fea0003800000 */
[----:B------:R-:W-:Y:S01]  /*4930*/  ISETP.GE.U32.AND P0, PT, R25, 0x8, PT ;  /* 0x000000081900780c */ /* 0x000fe20003f06070 */
[----:B------:R-:W-:Y:S01]  /*4940*/  BSSY.RECONVERGENT B7, `(.L_x_66) ;  /* 0x00000af000077945 */ /* 0x000fe20003800200 */
[----:B------:R-:W-:Y:S02]  /*4950*/  HFMA2 R3, -RZ, RZ, 0, 0 ;  /* 0x00000000ff037431 */ /* 0x000fe400000001ff */
[----:B------:R-:W-:-:S09]  /*4960*/  IMAD.MOV.U32 R5, RZ, RZ, RZ ;  /* 0x000000ffff057224 */ /* 0x000fd200078e00ff */
[----:B------:R-:W-:Y:S05]  /*4970*/  @!P0 BRA `(.L_x_67) ;  /* 0x0000000800ac8947 */ /* 0x000fea0003800000 */
[----:B------:R-:W-:Y:S01]  /*4980*/  BSSY.RECONVERGENT B6, `(.L_x_68) ;  /* 0x00000a9000067945 */ /* 0x000fe20003800200 */
[----:B------:R-:W-:Y:S02]  /*4990*/  MOV R3, RZ ;  /* 0x000000ff00037202 */ /* 0x000fe40000000f00 */
[----:B------:R-:W-:-:S07]  /*49a0*/  MOV R5, RZ ;  /* 0x000000ff00057202 */ /* 0x000fce0000000f00 */
.L_x_101:
[----:B------:R-:W-:-:S05]  /*49b0*/  IMAD.WIDE.U32 R12, R3, 0x4, R36 ;  /* 0x00000004030c7825 */ /* 0x000fca00078e0024 */
[----:B------:R-:W2:Y:S01]  /*49c0*/  LDG.E R2, desc[UR16][R12.64] ;  /* 0x000000100c027981 */ /* 0x000ea2000c1e1900 */
[----:B------:R-:W-:Y:S01]  /*49d0*/  BSSY.RECONVERGENT B8, `(.L_x_69) ;  /* 0x0000013000087945 */ /* 0x000fe20003800200 */
[----:B0-----:R-:W-:Y:S01]  /*49e0*/  IMAD.WIDE.U32 R10, R3, 0x4, R42 ;  /* 0x00000004030a7825 */ /* 0x001fe200078e002a */
[----:B--2---:R-:W-:-:S13]  /*49f0*/  FSETP.NEU.AND P0, PT, R2, RZ, PT ;  /* 0x000000ff0200720b */ /* 0x004fda0003f0d000 */
[----:B------:R-:W-:Y:S05]  /*4a00*/  @!P0 BRA `(.L_x_70) ;  /* 0x00000000003c8947 */ /* 0x000fea0003800000 */
[----:B------:R-:W2:Y:S01]  /*4a10*/  LDG.E R17, desc[UR16][R10.64] ;  /* 0x000000100a117981 */ /* 0x000ea2000c1e1900 */
[----:B------:R-:W0:Y:S01]  /*4a20*/  MUFU.RCP R6, R7 ;  /* 0x0000000700067308 */ /* 0x000e220000001000 */
[----:B------:R-:W-:Y:S01]  /*4a30*/  BSSY.RECONVERGENT B9, `(.L_x_71) ;  /* 0x000000b000097945 */ /* 0x000fe20003800200 */
[----:B0-----:R-:W-:-:S04]  /*4a40*/  FFMA R15, R6, -R7, 1 ;  /* 0x3f800000060f7423 */ /* 0x001fc80000000807 */
[----:B------:R-:W-:Y:S02]  /*4a50*/  FFMA R6, R6, R15, R6 ;  /* 0x0000000f06067223 */ /* 0x000fe40000000006 */
[----:B--2---:R-:W0:Y:S02]  /*4a60*/  FCHK P0, R17, R7 ;  /* 0x0000000711007302 */ /* 0x004e240000000000 */
[----:B------:R-:W-:-:S04]  /*4a70*/  FFMA R14, R17, R6, RZ ;  /* 0x00000006110e7223 */ /* 0x000fc800000000ff */
[----:B------:R-:W-:-:S04]  /*4a80*/  FFMA R15, R14, -R7, R17 ;  /* 0x800000070e0f7223 */ /* 0x000fc80000000011 */
[----:B------:R-:W-:Y:S01]  /*4a90*/  FFMA R14, R6, R15, R14 ;  /* 0x0000000f060e7223 */ /* 0x000fe2000000000e */
[----:B0-----:R-:W-:Y:S06]  /*4aa0*/  @!P0 BRA `(.L_x_72) ;  /* 0x00000000000c8947 */ /* 0x001fec0003800000 */
[----:B------:R-:W-:Y:S01]  /*4ab0*/  IMAD.MOV.U32 R14, RZ, RZ, R7 ;  /* 0x000000ffff0e7224 */ /* 0x000fe200078e0007 */
[----:B------:R-:W-:-:S07]  /*4ac0*/  MOV R64, 0x4ae0 ;  /* 0x00004ae000407802 */ /* 0x000fce0000000f00 */
[----:B------:R-:W-:Y:S05]  /*4ad0*/  CALL.REL.NOINC `($__internal_0_$__cuda_sm3x_div_rn_noftz_f32_slowpath) ;  /* 0x0000011400c87944 */ /* 0x000fea0003c00000 */
.L_x_72:
[----:B------:R-:W-:Y:S05]  /*4ae0*/  BSYNC.RECONVERGENT B9 ;  /* 0x0000000000097941 */ /* 0x000fea0003800200 */
.L_x_71:
[----:B------:R-:W-:-:S07]  /*4af0*/  FFMA R5, R2, R14, R5 ;  /* 0x0000000e02057223 */ /* 0x000fce0000000005 */
.L_x_70:
[----:B------:R-:W-:Y:S05]  /*4b00*/  BSYNC.RECONVERGENT B8 ;  /* 0x0000000000087941 */ /* 0x000fea0003800200 */
.L_x_69:
[----:B------:R-:W2:Y:S01]  /*4b10*/  LDG.E R2, desc[UR16][R12.64+0x4] ;  /* 0x000004100c027981 */ /* 0x000ea2000c1e1900 */
[----:B------:R-:W-:Y:S01]  /*4b20*/  BSSY.RECONVERGENT B8, `(.L_x_73) ;  /* 0x0000012000087945 */ /* 0x000fe20003800200 */
        /* <DEDUP_REMOVED lines=12> */
[----:B------:R-:W-:Y:S02]  /*4bf0*/  MOV R14, R7 ;  /* 0x00000007000e7202 */ /* 0x000fe40000000f00 */
[----:B------:R-:W-:-:S07]  /*4c00*/  MOV R64, 0x4c20 ;  /* 0x00004c2000407802 */ /* 0x000fce0000000f00 */
[----:B------:R-:W-:Y:S05]  /*4c10*/  CALL.REL.NOINC `($__internal_0_$__cuda_sm3x_div_rn_noftz_f32_slowpath) ;  /* 0x0000011400787944 */ /* 0x000fea0003c00000 */
.L_x_76:
[----:B------:R-:W-:Y:S05]  /*4c20*/  BSYNC.RECONVERGENT B9 ;  /* 0x0000000000097941 */ /* 0x000fea0003800200 */
.L_x_75:
[----:B------:R-:W-:-:S07]  /*4c30*/  FFMA R5, R2, R14, R5 ;  /* 0x0000000e02057223 */ /* 0x000fce0000000005 */
.L_x_74:
[----:B------:R-:W-:Y:S05]  /*4c40*/  BSYNC.RECONVERGENT B8 ;  /* 0x0000000000087941 */ /* 0x000fea0003800200 */
.L_x_73:
        /* <DEDUP_REMOVED lines=17> */
.L_x_80:
[----:B------:R-:W-:Y:S05]  /*4d60*/  BSYNC.RECONVERGENT B9 ;  /* 0x0000000000097941 */ /* 0x000fea0003800200 */
.L_x_79:
[----:B------:R-:W-:-:S07]  /*4d70*/  FFMA R5, R2, R14, R5 ;  /* 0x0000000e02057223 */ /* 0x000fce0000000005 */
.L_x_78:
[----:B------:R-:W-:Y:S05]  /*4d80*/  BSYNC.RECONVERGENT B8 ;  /* 0x0000000000087941 */ /* 0x000fea0003800200 */
.L_x_77:
        /* <DEDUP_REMOVED lines=17> */
.L_x_84:
[----:B------:R-:W-:Y:S05]  /*4ea0*/  BSYNC.RECONVERGENT B9 ;  /* 0x0000000000097941 */ /* 0x000fea0003800200 */
.L_x_83:
[----:B------:R-:W-:-:S07]  /*4eb0*/  FFMA R5, R2, R14, R5 ;  /* 0x0000000e02057223 */ /* 0x000fce0000000005 */
.L_x_82:
[----:B------:R-:W-:Y:S05]  /*4ec0*/  BSYNC.RECONVERGENT B8 ;  /* 0x0000000000087941 */ /* 0x000fea0003800200 */
.L_x_81:
        /* <DEDUP_REMOVED lines=17> */
.L_x_88:
[----:B------:R-:W-:Y:S05]  /*4fe0*/  BSYNC.RECONVERGENT B9 ;  /* 0x0000000000097941 */ /* 0x000fea0003800200 */
.L_x_87:
[----:B------:R-:W-:-:S07]  /*4ff0*/  FFMA R5, R2, R14, R5 ;  /* 0x0000000e02057223 */ /* 0x000fce0000000005 */
.L_x_86:
[----:B------:R-:W-:Y:S05]  /*5000*/  BSYNC.RECONVERGENT B8 ;  /* 0x0000000000087941 */ /* 0x000fea0003800200 */
.L_x_85:
        /* <DEDUP_REMOVED lines=17> */
.L_x_92:
[----:B------:R-:W-:Y:S05]  /*5120*/  BSYNC.RECONVERGENT B9 ;  /* 0x0000000000097941 */ /* 0x000fea0003800200 */
.L_x_91:
[----:B------:R-:W-:-:S07]  /*5130*/  FFMA R5, R2, R14, R5 ;  /* 0x0000000e02057223 */ /* 0x000fce0000000005 */
.L_x_90:
[----:B------:R-:W-:Y:S05]  /*5140*/  BSYNC.RECONVERGENT B8 ;  /* 0x0000000000087941 */ /* 0x000fea0003800200 */
.L_x_89:
        /* <DEDUP_REMOVED lines=17> */
.L_x_96:
[----:B------:R-:W-:Y:S05]  /*5260*/  BSYNC.RECONVERGENT B9 ;  /* 0x0000000000097941 */ /* 0x000fea0003800200 */
.L_x_95:
[----:B------:R-:W-:-:S07]  /*5270*/  FFMA R5, R2, R14, R5 ;  /* 0x0000000e02057223 */ /* 0x000fce0000000005 */
.L_x_94:
[----:B------:R-:W-:Y:S05]  /*5280*/  BSYNC.RECONVERGENT B8 ;  /* 0x0000000000087941 */ /* 0x000fea0003800200 */
.L_x_93:
        /* <DEDUP_REMOVED lines=17> */
.L_x_100:
[----:B------:R-:W-:Y:S05]  /*53a0*/  BSYNC.RECONVERGENT B9 ;  /* 0x0000000000097941 */ /* 0x000fea0003800200 */
.L_x_99:
[----:B------:R-:W-:-:S07]  /*53b0*/  FFMA R5, R2, R14, R5 ;  /* 0x0000000e02057223 */ /* 0x000fce0000000005 */
.L_x_98:
[----:B------:R-:W-:Y:S05]  /*53c0*/  BSYNC.RECONVERGENT B8 ;  /* 0x0000000000087941 */ /* 0x000fea0003800200 */
.L_x_97:
[----:B------:R-:W-:Y:S02]  /*53d0*/  IADD3 R3, PT, PT, R3, 0x8, RZ ;  /* 0x0000000803037810 */ /* 0x000fe40007ffe0ff */
[----:B------:R-:W-:-:S04]  /*53e0*/  LOP3.LUT R2, R25, 0x7ffffff8, RZ, 0xc0, !PT ;  /* 0x7ffffff819027812 */ /* 0x000fc800078ec0ff */
[----:B------:R-:W-:-:S13]  /*53f0*/  ISETP.NE.AND P0, PT, R3, R2, PT ;  /* 0x000000020300720c */ /* 0x000fda0003f05270 */
[----:B------:R-:W-:Y:S05]  /*5400*/  @P0 BRA `(.L_x_101) ;  /* 0xfffffff400680947 */ /* 0x000fea000383ffff */
[----:B------:R-:W-:Y:S05]  /*5410*/  BSYNC.RECONVERGENT B6 ;  /* 0x0000000000067941 */ /* 0x000fea0003800200 */
.L_x_68:
[----:B------:R-:W-:-:S07]  /*5420*/  IMAD.MOV.U32 R3, RZ, RZ, R2 ;  /* 0x000000ffff037224 */ /* 0x000fce00078e0002 */
.L_x_67:
[----:B------:R-:W-:Y:S05]  /*5430*/  BSYNC.RECONVERGENT B7 ;  /* 0x0000000000077941 */ /* 0x000fea0003800200 */
.L_x_66:
[----:B------:R-:W-:-:S13]  /*5440*/  ISETP.NE.AND P0, PT, R4, RZ, PT ;  /* 0x000000ff0400720c */ /* 0x000fda0003f05270 */
[----:B------:R-:W-:Y:S05]  /*5450*/  @!P0 BRA `(.L_x_65) ;  /* 0x0000000800808947 */ /* 0x000fea0003800000 */
[----:B------:R-:W-:Y:S01]  /*5460*/  IADD3 R2, PT, PT, R4, -0x1, RZ ;  /* 0xffffffff04027810 */ /* 0x000fe20007ffe0ff */
[----:B------:R-:W-:Y:S03]  /*5470*/  BSSY.RECONVERGENT B6, `(.L_x_102) ;  /* 0x0000056000067945 */ /* 0x000fe60003800200 */
[----:B------:R-:W-:-:S13]  /*5480*/  ISETP.GE.U32.AND P0, PT, R2, 0x3, PT ;  /* 0x000000030200780c */ /* 0x000fda0003f06070 */
[----:B------:R-:W-:Y:S05]  /*5490*/  @!P0 BRA `(.L_x_103) ;  /* 0x00000004004c8947 */ /* 0x000fea0003800000 */
        /* <DEDUP_REMOVED lines=19> */
.L_x_107:
[----:B------:R-:W-:Y:S05]  /*55d0*/  BSYNC.RECONVERGENT B8 ;  /* 0x0000000000087941 */ /* 0x000fea0003800200 */
.L_x_106:
[----:B------:R-:W-:-:S07]  /*55e0*/  FFMA R5, R2, R14, R5 ;  /* 0x0000000e02057223 */ /* 0x000fce0000000005 */
.L_x_105:
[----:B------:R-:W-:Y:S05]  /*55f0*/  BSYNC.RECONVERGENT B7 ;  /* 0x0000000000077941 */ /* 0x000fea0003800200 */
.L_x_104:
        /* <DEDUP_REMOVED lines=17> */
.L_x_111:
[----:B------:R-:W-:Y:S05]  /*5710*/  BSYNC.RECONVERGENT B8 ;  /* 0x0000000000087941 */ /* 0x000fea0003800200 */
.L_x_110:
[----:B------:R-:W-:-:S07]  /*5720*/  FFMA R5, R2, R14, R5 ;  /* 0x0000000e02057223 */ /* 0x000fce0000000005 */
.L_x_109:
[----:B------:R-:W-:Y:S05]  /*5730*/  BSYNC.RECONVERGENT B7 ;  /* 0x0000000000077941 */ /* 0x000fea0003800200 */
.L_x_108:
        /* <DEDUP_REMOVED lines=17> */
.L_x_115:
[----:B------:R-:W-:Y:S05]  /*5850*/  BSYNC.RECONVERGENT B8 ;  /* 0x0000000000087941 */ /* 0x000fea0003800200 */
.L_x_114:
[----:B------:R-:W-:-:S07]  /*5860*/  FFMA R5, R2, R14, R5 ;  /* 0x0000000e02057223 */ /* 0x000fce0000000005 */
.L_x_113:
[----:B------:R-:W-:Y:S05]  /*5870*/  BSYNC.RECONVERGENT B7 ;  /* 0x0000000000077941 */ /* 0x000fea0003800200 */
.L_x_112:
        /* <DEDUP_REMOVED lines=17> */
.L_x_119:
[----:B------:R-:W-:Y:S05]  /*5990*/  BSYNC.RECONVERGENT B8 ;  /* 0x0000000000087941 */ /* 0x000fea0003800200 */
.L_x_118:
[----:B------:R-:W-:-:S07]  /*59a0*/  FFMA R5, R2, R14, R5 ;  /* 0x0000000e02057223 */ /* 0x000fce0000000005 */
.L_x_117:
[----:B------:R-:W-:Y:S05]  /*59b0*/  BSYNC.RECONVERGENT B7 ;  /* 0x0000000000077941 */ /* 0x000fea0003800200 */
.L_x_116:
[----:B------:R-:W-:-:S07]  /*59c0*/  VIADD R3, R3, 0x4 ;  /* 0x0000000403037836 */ /* 0x000fce0000000000 */
.L_x_103:
[----:B------:R-:W-:Y:S05]  /*59d0*/  BSYNC.RECONVERGENT B6 ;  /* 0x0000000000067941 */ /* 0x000fea0003800200 */
.L_x_102:
[----:B------:R-:W-:-:S13]  /*59e0*/  LOP3.LUT P0, R2, R25, 0x3, RZ, 0xc0, !PT ;  /* 0x0000000319027812 */ /* 0x000fda000780c0ff */
[----:B------:R-:W-:Y:S05]  /*59f0*/  @!P0 BRA `(.L_x_65) ;  /* 0x0000000400188947 */ /* 0x000fea0003800000 */
[----:B------:R-:W-:Y:S01]  /*5a00*/  ISETP.NE.AND P0, PT, R2, 0x1, PT ;  /* 0x000000010200780c */ /* 0x000fe20003f05270 */
[----:B------:R-:W-:-:S12]  /*5a10*/  BSSY.RECONVERGENT B6, `(.L_x_120) ;  /* 0x000002d000067945 */ /* 0x000fd80003800200 */
        /* <DEDUP_REMOVED lines=20> */
.L_x_125:
[----:B------:R-:W-:Y:S05]  /*5b60*/  BSYNC.RECONVERGENT B8 ;  /* 0x0000000000087941 */ /* 0x000fea0003800200 */
.L_x_124:
[----:B------:R-:W-:-:S07]  /*5b70*/  FFMA R5, R2, R14, R5 ;  /* 0x0000000e02057223 */ /* 0x000fce0000000005 */
.L_x_123:
[----:B------:R-:W-:Y:S05]  /*5b80*/  BSYNC.RECONVERGENT B7 ;  /* 0x0000000000077941 */ /* 0x000fea0003800200 */
.L_x_122:
        /* <DEDUP_REMOVED lines=17> */
.L_x_129:
[----:B------:R-:W-:Y:S05]  /*5ca0*/  BSYNC.RECONVERGENT B8 ;  /* 0x0000000000087941 */ /* 0x000fea0003800200 */
.L_x_128:
[----:B------:R-:W-:-:S07]  /*5cb0*/  FFMA R5, R2, R14, R5 ;  /* 0x0000000e02057223 */ /* 0x000fce0000000005 */
.L_x_127:
[----:B------:R-:W-:Y:S05]  /*5cc0*/  BSYNC.RECONVERGENT B7 ;  /* 0x0000000000077941 */ /* 0x000fea0003800200 */
.L_x_126:
[----:B------:R-:W-:-:S07]  /*5cd0*/  VIADD R3, R3, 0x2 ;  /* 0x0000000203037836 */ /* 0x000fce0000000000 */
.L_x_121:
[----:B------:R-:W-:Y:S05]  /*5ce0*/  BSYNC.RECONVERGENT B6 ;  /* 0x0000000000067941 */ /* 0x000fea0003800200 */
.L_x_120:
[----:B------:R-:W-:-:S04]  /*5cf0*/  LOP3.LUT R2, R25, 0x1, RZ, 0xc0, !PT ;  /* 0x0000000119027812 */ /* 0x000fc800078ec0ff */
[----:B------:R-:W-:-:S13]  /*5d00*/  ISETP.NE.U32.AND P0, PT, R2, 0x1, PT ;  /* 0x000000010200780c */ /* 0x000fda0003f05070 */
[----:B------:R-:W-:Y:S05]  /*5d10*/  @P0 BRA `(.L_x_65) ;  /* 0x0000000000500947 */ /* 0x000fea0003800000 */
[----:B0-----:R-:W-:-:S05]  /*5d20*/  IMAD.WIDE.U32 R10, R3, 0x4, R36 ;  /* 0x00000004030a7825 */ /* 0x001fca00078e0024 */
[----:B------:R-:W2:Y:S02]  /*5d30*/  LDG.E R2, desc[UR16][R10.64] ;  /* 0x000000100a027981 */ /* 0x000ea4000c1e1900 */
[----:B--2---:R-:W-:-:S13]  /*5d40*/  FSETP.NEU.AND P0, PT, R2, RZ, PT ;  /* 0x000000ff0200720b */ /* 0x004fda0003f0d000 */
[----:B------:R-:W-:Y:S05]  /*5d50*/  @!P0 BRA `(.L_x_65) ;  /* 0x0000000000408947 */ /* 0x000fea0003800000 */
[----:B------:R-:W-:-:S05]  /*5d60*/  IMAD.WIDE.U32 R10, R3, 0x4, R42 ;  /* 0x00000004030a7825 */ /* 0x000fca00078e002a */
        /* <DEDUP_REMOVED lines=13> */
.L_x_131:
[----:B------:R-:W-:Y:S05]  /*5e40*/  BSYNC.RECONVERGENT B6 ;  /* 0x0000000000067941 */ /* 0x000fea0003800200 */
.L_x_130:
[----:B------:R-:W-:-:S07]  /*5e50*/  FFMA R5, R2, R14, R5 ;  /* 0x0000000e02057223 */ /* 0x000fce0000000005 */
.L_x_65:
[----:B------:R-:W-:Y:S05]  /*5e60*/  BSYNC.RECONVERGENT B4 ;  /* 0x0000000000047941 */ /* 0x000fea0003800200 */
.L_x_64:
[----:B------:R-:W-:Y:S01]  /*5e70*/  IMAD.WIDE.U32 R2, R9, 0x4, R32 ;  /* 0x0000000409027825 */ /* 0x000fe200078e0020 */
[----:B------:R-:W-:-:S04]  /*5e80*/  FSETP.NEU.AND P0, PT, R5, RZ, PT ;  /* 0x000000ff0500720b */ /* 0x000fc80003f0d000 */
[----:B------:R1:W-:Y:S09]  /*5e90*/  STG.E desc[UR16][R2.64], R5 ;  /* 0x0000000502007986 */ /* 0x0003f2000c101910 */
[----:B------:R-:W-:Y:S05]  /*5ea0*/  @!P0 BRA `(.L_x_132) ;  /* 0x0000000000408947 */ /* 0x000fea0003800000 */
[C---:B-1----:R-:W-:Y:S01]  /*5eb0*/  IMAD.WIDE R2, R18.reuse, 0x4, R38 ;  /* 0x0000000412027825 */ /* 0x042fe200078e0226 */
[----:B------:R-:W-:Y:S01]  /*5ec0*/  ISETP.GE.AND P0, PT, R18, 0x1, PT ;  /* 0x000000011200780c */ /* 0x000fe20003f06270 */
[----:B------:R-:W-:Y:S02]  /*5ed0*/  BSSY.RECONVERGENT B1, `(.L_x_133) ;  /* 0x000000a000017945 */ /* 0x000fe40003800200 */
[----:B------:R-:W-:Y:S01]  /*5ee0*/  HFMA2 R5, -RZ, RZ, 0, 0 ;  /* 0x00000000ff057431 */ /* 0x000fe200000001ff */
[----:B------:R1:W-:Y:S09]  /*5ef0*/  STG.E desc[UR16][R2.64], R9 ;  /* 0x0000000902007986 */ /* 0x0003f2000c101910 */
[----:B------:R-:W-:Y:S05]  /*5f00*/  @!P0 BRA `(.L_x_134) ;  /* 0x0000000000188947 */ /* 0x000fea0003800000 */
[----:B-1----:R-:W-:-:S04]  /*5f10*/  VIADD R3, R18, 0xffffffff ;  /* 0xffffffff12037836 */ /* 0x002fc80000000000 */
[----:B------:R-:W-:-:S06]  /*5f20*/  IMAD.WIDE.U32 R2, R3, 0x4, R38 ;  /* 0x0000000403027825 */ /* 0x000fcc00078e0026 */
[----:B------:R-:W2:Y:S02]  /*5f30*/  LDG.E R2, desc[UR16][R2.64] ;  /* 0x0000001002027981 */ /* 0x000ea4000c1e1900 */
[----:B--2---:R-:W-:-:S04]  /*5f40*/  IADD3 R5, PT, PT, -R2, R9, RZ ;  /* 0x0000000902057210 */ /* 0x004fc80007ffe1ff */
[----:B------:R-:W-:-:S04]  /*5f50*/  ISETP.GT.AND P0, PT, R5, 0x2, PT ;  /* 0x000000020500780c */ /* 0x000fc80003f04270 */
[----:B------:R-:W-:-:S09]  /*5f60*/  SEL R5, RZ, 0x1, !P0 ;  /* 0x00000001ff057807 */ /* 0x000fd20004000000 */
.L_x_134:
[----:B------:R-:W-:Y:S05]  /*5f70*/  BSYNC.RECONVERGENT B1 ;  /* 0x0000000000017941 */ /* 0x000fea0003800200 */
.L_x_133:
[----:B------:R-:W-:Y:S01]  /*5f80*/  IADD3 R8, PT, PT, R8, R5, RZ ;  /* 0x0000000508087210 */ /* 0x000fe20007ffe0ff */
[----:B------:R-:W-:Y:S01]  /*5f90*/  VIADD R18, R18, 0x1 ;  /* 0x0000000112127836 */ /* 0x000fe20000000000 */
[----:B------:R-:W-:Y:S06]  /*5fa0*/  BRA `(.L_x_135) ;  /* 0x0000000000247947 */ /* 0x000fec0003800000 */
.L_x_132:
[C---:B-1----:R-:W-:Y:S01]  /*5fb0*/  IMAD.WIDE R2, R19.reuse, 0x4, R46 ;  /* 0x0000000413027825 */ /* 0x042fe200078e022e */
[----:B------:R-:W-:-:S04]  /*5fc0*/  IADD3 R19, PT, PT, R19, 0x1, RZ ;  /* 0x0000000113137810 */ /* 0x000fc80007ffe0ff */
[----:B------:R2:W-:Y:S01]  /*5fd0*/  STG.E desc[UR16][R2.64], R9 ;  /* 0x0000000902007986 */ /* 0x0005e2000c101910 */
[----:B------:R-:W-:Y:S05]  /*5fe0*/  BRA `(.L_x_135) ;  /* 0x0000000000147947 */ /* 0x000fea0003800000 */
.L_x_63:
[----:B------:R-:W-:-:S04]  /*5ff0*/  IMAD.WIDE.U32 R6, R9, 0x4, R32 ;  /* 0x0000000409067825 */ /* 0x000fc800078e0020 */
[C---:B------:R-:W-:Y:S01]  /*6000*/  IMAD.WIDE R2, R19.reuse, 0x4, R46 ;  /* 0x0000000413027825 */ /* 0x040fe200078e022e */
[----:B------:R1:W-:Y:S01]  /*6010*/  STG.E desc[UR16][R6.64], RZ ;  /* 0x000000ff06007986 */ /* 0x0003e2000c101910 */
[----:B------:R-:W-:-:S03]  /*6020*/  IADD3 R19, PT, PT, R19, 0x1, RZ ;  /* 0x0000000113137810 */ /* 0x000fc60007ffe0ff */
[----:B------:R1:W-:Y:S04]  /*6030*/  STG.E desc[UR16][R2.64], R9 ;  /* 0x0000000902007986 */ /* 0x0003e8000c101910 */
.L_x_135:
[----:B------:R-:W-:Y:S05]  /*6040*/  BSYNC.RECONVERGENT B5 ;  /* 0x0000000000057941 */ /* 0x000fea0003800200 */
.L_x_62:
[----:B------:R-:W3:Y:S01]  /*6050*/  LDCU UR5, c[0x0][0x3b0] ;  /* 0x00007600ff0577ac */ /* 0x000ee20008000800 */
[----:B-12---:R-:W-:-:S05]  /*6060*/  VIADD R9, R9, 0x1 ;  /* 0x0000000109097836 */ /* 0x006fca0000000000 */
[----:B---3--:R-:W-:-:S13]  /*6070*/  ISETP.NE.AND P0, PT, R9, UR5, PT ;  /* 0x0000000509007c0c */ /* 0x008fda000bf05270 */
[----:B------:R-:W-:Y:S05]  /*6080*/  @P0 BRA `(.L_x_136) ;  /* 0xffffffe000a00947 */ /* 0x000fea000383ffff */
[----:B------:R-:W-:-:S13]  /*6090*/  ISETP.EQ.AND P0, PT, R8, RZ, PT ;  /* 0x000000ff0800720c */ /* 0x000fda0003f02270 */
.L_x_51:
[----:B------:R-:W-:-:S13]  /*60a0*/  ISETP.LT.OR P0, PT, R18, UR9, !P0 ;  /* 0x0000000912007c0c */ /* 0x000fda000c701670 */
[----:B------:R-:W-:Y:S05]  /*60b0*/  @!P0 BREAK.RELIABLE B3 ;  /* 0x0000000000038942 */ /* 0x000fea0003800100 */
[----:B------:R-:W-:Y:S05]  /*60c0*/  @P0 BRA `(.L_x_50) ;  /* 0x0000008000840947 */ /* 0x000fea0003800000 */
[----:B------:R-:W-:Y:S01]  /*60d0*/  ISETP.GE.AND P0, PT, R19, 0x1, PT ;  /* 0x000000011300780c */ /* 0x000fe20003f06270 */
[----:B------:R-:W-:-:S12]  /*60e0*/  BSSY.RECONVERGENT B4, `(.L_x_137) ;  /* 0x0000142000047945 */ /* 0x000fd80003800200 */
[----:B------:R-:W-:Y:S05]  /*60f0*/  @!P0 BRA `(.L_x_138) ;  /* 0x0000001400008947 */ /* 0x000fea0003800000 */
[----:B------:R-:W2:Y:S04]  /*6100*/  LDL R15, [R1+0x30] ;  /* 0x00003000010f7983 */ /* 0x000ea80000100800 */
[----:B01----:R0:W5:Y:S01]  /*6110*/  LDG.E R3, desc[UR16][R38.64] ;  /* 0x0000001026037981 */ /* 0x003162000c1e1900 */
[----:B------:R-:W-:Y:S02]  /*6120*/  IADD3 R2, PT, PT, R18, -0x4, RZ ;  /* 0xfffffffc12027810 */ /* 0x000fe40007ffe0ff */
[----:B------:R-:W-:Y:S01]  /*6130*/  MOV R0, RZ ;  /* 0x000000ff00007202 */ /* 0x000fe20000000f00 */
[----:B0-2---:R-:W-:-:S07]  /*6140*/  FFMA R15, RZ, R15, RZ ;  /* 0x0000000fff0f7223 */ /* 0x005fce00000000ff */
.L_x_175:
[----:B--2---:R-:W-:-:S06]  /*6150*/  IMAD.WIDE.U32 R16, R0, 0x4, R46 ;  /* 0x0000000400107825 */ /* 0x004fcc00078e002e */
[----:B------:R-:W2:Y:S01]  /*6160*/  LDG.E R16, desc[UR16][R16.64] ;  /* 0x0000001010107981 */ /* 0x000ea2000c1e1900 */
[----:B------:R-:W-:Y:S01]  /*6170*/  VIADD R0, R0, 0x1 ;  /* 0x0000000100007836 */ /* 0x000fe20000000000 */
[----:B------:R-:W-:Y:S01]  /*6180*/  BSSY.RECONVERGENT B1, `(.L_x_139) ;  /* 0x0000022000017945 */ /* 0x000fe20003800200 */
[----:B------:R-:W-:-:S03]  /*6190*/  HFMA2 R65, -RZ, RZ, 0, 0 ;  /* 0x00000000ff417431 */ /* 0x000fc600000001ff */
[----:B------:R-:W-:Y:S02]  /*61a0*/  ISETP.NE.AND P4, PT, R0, R19, PT ;  /* 0x000000130000720c */ /* 0x000fe40003f85270 */
[----:B--2--5:R-:W-:-:S13]  /*61b0*/  ISETP.GE.AND P0, PT, R16, R3, PT ;  /* 0x000000031000720c */ /* 0x024fda0003f06270 */
[----:B------:R-:W-:Y:S05]  /*61c0*/  @!P0 BRA `(.L_x_140) ;  /* 0x0000000000748947 */ /* 0x000fea0003800000 */
[----:B------:R-:W-:-:S06]  /*61d0*/  IMAD.WIDE R4, R18, 0x4, R38 ;  /* 0x0000000412047825 */ /* 0x000fcc00078e0226 */
[----:B------:R-:W2:Y:S02]  /*61e0*/  LDG.E R5, desc[UR16][R4.64+-0x4] ;  /* 0xfffffc1004057981 */ /* 0x000ea4000c1e1900 */
[----:B--2---:R-:W-:-:S04]  /*61f0*/  ISETP.GT.AND P0, PT, R16, R5, PT ;  /* 0x000000051000720c */ /* 0x004fc80003f04270 */
[----:B------:R-:W-:Y:S02]  /*6200*/  ISETP.LT.OR P1, PT, R18, 0x2, P0 ;  /* 0x000000021200780c */ /* 0x000fe40000721670 */
[----:B------:R-:W-:-:S11]  /*6210*/  SEL R65, R2, RZ, P0 ;  /* 0x000000ff02417207 */ /* 0x000fd60000000000 */
[----:B------:R-:W-:Y:S05]  /*6220*/  @P1 BRA `(.L_x_140) ;  /* 0x00000000005c1947 */ /* 0x000fea0003800000 */
[----:B------:R-:W-:Y:S01]  /*6230*/  MOV R7, RZ ;  /* 0x000000ff00077202 */ /* 0x000fe20000000f00 */
[----:B------:R-:W-:-:S07]  /*6240*/  VIADD R6, R18, 0xfffffffe ;  /* 0xfffffffe12067836 */ /* 0x000fce0000000000 */
.L_x_144:
[----:B------:R-:W-:-:S05]  /*6250*/  IMAD.WIDE.U32 R4, R7, 0x4, R38 ;  /* 0x0000000407047825 */ /* 0x000fca00078e0026 */
[----:B------:R-:W2:Y:S01]  /*6260*/  LDG.E R9, desc[UR16][R4.64] ;  /* 0x0000001004097981 */ /* 0x000ea2000c1e1900 */
[----:B------:R-:W-:Y:S01]  /*6270*/  BSSY.RELIABLE B2, `(.L_x_141) ;  /* 0x0000007000027945 */ /* 0x000fe20003800100 */
[----:B--2---:R-:W-:-:S13]  /*6280*/  ISETP.GE.AND P0, PT, R9, R16, PT ;  /* 0x000000100900720c */ /* 0x004fda0003f06270 */
[----:B------:R-:W-:Y:S05]  /*6290*/  @P0 BRA `(.L_x_142) ;  /* 0x0000000000100947 */ /* 0x000fea0003800000 */
[----:B------:R-:W2:Y:S02]  /*62a0*/  LDG.E R5, desc[UR16][R4.64+0x4] ;  /* 0x0000041004057981 */ /* 0x000ea4000c1e1900 */
[----:B--2---:R-:W-:-:S13]  /*62b0*/  ISETP.GE.AND P0, PT, R16, R5, PT ;  /* 0x000000051000720c */ /* 0x004fda0003f06270 */
[----:B------:R-:W-:Y:S05]  /*62c0*/  @!P0 BREAK.RELIABLE B2 ;  /* 0x0000000000028942 */ /* 0x000fea0003800100 */
[----:B------:R-:W-:Y:S05]  /*62d0*/  @!P0 BRA `(.L_x_143) ;  /* 0x0000000000188947 */ /* 0x000fea0003800000 */
.L_x_142:
[----:B------:R-:W-:Y:S05]  /*62e0*/  BSYNC.RELIABLE B2 ;  /* 0x0000000000027941 */ /* 0x000fea0003800100 */
.L_x_141:
[C---:B------:R-:W-:Y:S02]  /*62f0*/  ISETP.NE.AND P0, PT, R7.reuse, R6, PT ;  /* 0x000000060700720c */ /* 0x040fe40003f05270 */
[----:B------:R-:W-:-:S11]  /*6300*/  IADD3 R7, PT, PT, R7, 0x1, RZ ;  /* 0x0000000107077810 */ /* 0x000fd60007ffe0ff */
[----:B------:R-:W-:Y:S05]  /*6310*/  @P0 BRA `(.L_x_144) ;  /* 0xfffffffc00cc0947 */ /* 0x000fea000383ffff */
[----:B------:R-:W-:Y:S01]  /*6320*/  HFMA2 R65, -RZ, RZ, 0, 0 ;  /* 0x00000000ff417431 */ /* 0x000fe200000001ff */
[----:B------:R-:W-:Y:S06]  /*6330*/  BRA `(.L_x_140) ;  /* 0x0000000000187947 */ /* 0x000fec0003800000 */
.L_x_143:
[----:B------:R-:W-:Y:S02]  /*6340*/  ISETP.NE.AND P0, PT, R7, RZ, PT ;  /* 0x000000ff0700720c */ /* 0x000fe40003f05270 */
[----:B------:R-:W-:-:S11]  /*6350*/  MOV R65, RZ ;  /* 0x000000ff00417202 */ /* 0x000fd60000000f00 */
[----:B------:R-:W-:Y:S01]  /*6360*/  @P0 IMAD.IADD R4, R18, 0x1, -R7 ;  /* 0x0000000112040824 */ /* 0x000fe200078e0a07 */
[----:B------:R-:W-:-:S04]  /*6370*/  @P0 IADD3 R7, PT, PT, R7, -0x1, RZ ;  /* 0xffffffff07070810 */ /* 0x000fc80007ffe0ff */
[----:B------:R-:W-:-:S04]  /*6380*/  @P0 ISETP.GE.AND P1, PT, R4, 0x4, PT ;  /* 0x000000040400080c */ /* 0x000fc80003f26270 */
[----:B------:R-:W-:-:S09]  /*6390*/  @P0 SEL R65, R2, R7, !P1 ;  /* 0x0000000702410207 */ /* 0x000fd20004800000 */
.L_x_140:
[----:B------:R-:W-:Y:S05]  /*63a0*/  BSYNC.RECONVERGENT B1 ;  /* 0x0000000000017941 */ /* 0x000fea0003800200 */
.L_x_139:
[----:B------:R-:W-:-:S05]  /*63b0*/  IMAD.WIDE R64, R65, 0x4, R38 ;  /* 0x0000000441407825 */ /* 0x000fca00078e0226 */
[----:B------:R-:W2:Y:S04]  /*63c0*/  LDG.E R9, desc[UR16][R64.64] ;  /* 0x0000001040097981 */ /* 0x000ea8000c1e1900 */
[----:B------:R-:W3:Y:S04]  /*63d0*/  LDG.E R11, desc[UR16][R64.64+0x4] ;  /* 0x00000410400b7981 */ /* 0x000ee8000c1e1900 */
[----:B------:R-:W4:Y:S04]  /*63e0*/  LDG.E R17, desc[UR16][R64.64+0x8] ;  /* 0x0000081040117981 */ /* 0x000f28000c1e1900 */
[----:B------:R-:W5:Y:S01]  /*63f0*/  LDG.E R63, desc[UR16][R64.64+0xc] ;  /* 0x00000c10403f7981 */ /* 0x000f62000c1e1900 */
[----:B--2---:R-:W-:-:S04]  /*6400*/  IMAD.WIDE R70, R9, 0x4, R32 ;  /* 0x0000000409467825 */ /* 0x004fc800078e0220 */
[--C-:B---3--:R-:W-:Y:S01]  /*6410*/  IMAD.WIDE R68, R11, 0x4, R32.reuse ;  /* 0x000000040b447825 */ /* 0x108fe200078e0220 */
[----:B------:R-:W2:Y:S03]  /*6420*/  LDG.E R4, desc[UR16][R70.64] ;  /* 0x0000001046047981 */ /* 0x000ea6000c1e1900 */
[--C-:B----4-:R-:W-:Y:S01]  /*6430*/  IMAD.WIDE R12, R17, 0x4, R32.reuse ;  /* 0x00000004110c7825 */ /* 0x110fe200078e0220 */
[----:B------:R-:W2:Y:S03]  /*6440*/  LDG.E R5, desc[UR16][R68.64] ;  /* 0x0000001044057981 */ /* 0x000ea6000c1e1900 */
[----:B-----5:R-:W-:Y:S01]  /*6450*/  IMAD.WIDE R66, R63, 0x4, R32 ;  /* 0x000000043f427825 */ /* 0x020fe200078e0220 */
[----:B------:R0:W2:Y:S04]  /*6460*/  LDG.E R6, desc[UR16][R12.64] ;  /* 0x000000100c067981 */ /* 0x0000a8000c1e1900 */
[----:B------:R-:W2:Y:S01]  /*6470*/  LDG.E R7, desc[UR16][R66.64] ;  /* 0x0000001042077981 */ /* 0x000ea2000c1e1900 */
[----:B------:R-:W-:-:S02]  /*6480*/  I2FP.F32.S32 R8, R9 ;  /* 0x0000000900087245 */ /* 0x000fc40000201400 */
[----:B------:R-:W-:-:S05]  /*6490*/  I2FP.F32.S32 R10, R17 ;  /* 0x00000011000a7245 */ /* 0x000fca0000201400 */
[----:B------:R-:W-:-:S04]  /*64a0*/  FADD R65, -R8, R10 ;  /* 0x0000000a08417221 */ /* 0x000fc80000000100 */
[----:B------:R-:W1:Y:S01]  /*64b0*/  MUFU.RCP R17, R65 ;  /* 0x0000004100117308 */ /* 0x000e620000001000 */
[----:B------:R-:W-:Y:S02]  /*64c0*/  I2FP.F32.S32 R9, R11 ;  /* 0x0000000b00097245 */ /* 0x000fe40000201400 */
[----:B------:R-:W-:-:S03]  /*64d0*/  I2FP.F32.S32 R11, R63 ;  /* 0x0000003f000b7245 */ /* 0x000fc60000201400 */
[----:B0-----:R-:W-:Y:S02]  /*64e0*/  FADD R12, -R8, R9 ;  /* 0x00000009080c7221 */ /* 0x001fe40000000100 */
[----:B------:R0:W-:Y:S02]  /*64f0*/  STL.128 [R1], R8 ;  /* 0x0000000801007387 */ /* 0x0001e40000100c00 */
[----:B------:R-:W3:Y:S01]  /*6500*/  FCHK P0, R12, R65 ;  /* 0x000000410c007302 */ /* 0x000ee20000000000 */
[----:B-1----:R-:W-:-:S04]  /*6510*/  FFMA R14, -R65, R17, 1 ;  /* 0x3f800000410e7423 */ /* 0x002fc80000000111 */
[----:B------:R-:W-:-:S04]  /*6520*/  FFMA R13, R17, R14, R17 ;  /* 0x0000000e110d7223 */ /* 0x000fc80000000011 */
[----:B------:R-:W-:Y:S01]  /*6530*/  FFMA R14, R12, R13, RZ ;  /* 0x0000000d0c0e7223 */ /* 0x000fe200000000ff */
[----:B------:R-:W-:Y:S03]  /*6540*/  BSSY.RECONVERGENT B5, `(.L_x_145) ;  /* 0x000000a000057945 */ /* 0x000fe60003800200 */
[----:B------:R-:W-:-:S04]  /*6550*/  FFMA R17, -R65, R14, R12 ;  /* 0x0000000e41117223 */ /* 0x000fc8000000010c */
[----:B------:R-:W-:Y:S01]  /*6560*/  FFMA R13, R13, R17, R14 ;  /* 0x000000110d0d7223 */ /* 0x000fe2000000000e */
[----:B--2---:R0:W-:Y:S01]  /*6570*/  STL.128 [R1+0x10], R4 ;  /* 0x0000100401007387 */ /* 0x0041e20000100c00 */
[----:B---3--:R-:W-:Y:S05]  /*6580*/  @!P0 BRA `(.L_x_146) ;  /* 0x0000000000148947 */ /* 0x008fea0003800000 */
[----:B------:R-:W-:Y:S01]  /*6590*/  IMAD.MOV.U32 R17, RZ, RZ, R12 ;  /* 0x000000ffff117224 */ /* 0x000fe200078e000c */
[----:B------:R-:W-:Y:S02]  /*65a0*/  MOV R14, R65 ;  /* 0x00000041000e7202 */ /* 0x000fe40000000f00 */
[----:B------:R-:W-:-:S07]  /*65b0*/  MOV R64, 0x65d0 ;  /* 0x000065d000407802 */ /* 0x000fce0000000f00 */
[----:B0-----:R-:W-:Y:S05]  /*65c0*/  CALL.REL.NOINC `($__internal_0_$__cuda_sm3x_div_rn_noftz_f32_slowpath) ;  /* 0x000000fc000c7944 */ /* 0x001fea0003c00000 */
[----:B------:R-:W-:-:S07]  /*65d0*/  MOV R13, R14 ;  /* 0x0000000e000d7202 */ /* 0x000fce0000000f00 */
.L_x_146:
[----:B------:R-:W-:Y:S05]  /*65e0*/  BSYNC.RECONVERGENT B5 ;  /* 0x0000000000057941 */ /* 0x000fea0003800200 */
.L_x_145:
[----:B------:R-:W-:Y:S01]  /*65f0*/  FFMA R66, RZ, R13, 2 ;  /* 0x40000000ff427423 */ /* 0x000fe2000000000d */
[----:B------:R-:W-:Y:S01]  /*6600*/  FADD R17, R13, -1 ;  /* 0xbf8000000d117421 */ /* 0x000fe20000000000 */
[----:B------:R-:W-:Y:S02]  /*6610*/  BSSY.RECONVERGENT B5, `(.L_x_147) ;  /* 0x000000d000057945 */ /* 0x000fe40003800200 */
[----:B------:R-:W0:Y:S08]  /*6620*/  MUFU.RCP R63, R66 ;  /* 0x00000042003f7308 */ /* 0x000e300000001000 */
[----:B------:R-:W1:Y:S01]  /*6630*/  FCHK P0, R17, R66 ;  /* 0x0000004211007302 */ /* 0x000e620000000000 */
[----:B0-----:R-:W-:-:S04]  /*6640*/  FFMA R8, -R66, R63, 1 ;  /* 0x3f80000042087423 */ /* 0x001fc8000000013f */
[----:B------:R-:W-:-:S04]  /*6650*/  FFMA R8, R63, R8, R63 ;  /* 0x000000083f087223 */ /* 0x000fc8000000003f */
[----:B------:R-:W-:-:S04]  /*6660*/  FFMA R63, R17, R8, RZ ;  /* 0x00000008113f7223 */ /* 0x000fc800000000ff */
[----:B------:R-:W-:-:S04]  /*6670*/  FFMA R14, -R66, R63, R17 ;  /* 0x0000003f420e7223 */ /* 0x000fc80000000111 */
[----:B------:R-:W-:Y:S01]  /*6680*/  FFMA R63, R8, R14, R63 ;  /* 0x0000000e083f7223 */ /* 0x000fe2000000003f */
[----:B-1----:R-:W-:Y:S06]  /*6690*/  @!P0 BRA `(.L_x_148) ;  /* 0x0000000000108947 */ /* 0x002fec0003800000 */
[----:B------:R-:W-:Y:S01]  /*66a0*/  IMAD.MOV.U32 R14, RZ, RZ, R66 ;  /* 0x000000ffff0e7224 */ /* 0x000fe200078e0042 */
[----:B------:R-:W-:-:S07]  /*66b0*/  MOV R64, 0x66d0 ;  /* 0x000066d000407802 */ /* 0x000fce0000000f00 */
[----:B------:R-:W-:Y:S05]  /*66c0*/  CALL.REL.NOINC `($__internal_0_$__cuda_sm3x_div_rn_noftz_f32_slowpath) ;  /* 0x000000f800cc7944 */ /* 0x000fea0003c00000 */
[----:B------:R-:W-:-:S07]  /*66d0*/  MOV R63, R14 ;  /* 0x0000000e003f7202 */ /* 0x000fce0000000f00 */
.L_x_148:
[----:B------:R-:W-:Y:S05]  /*66e0*/  BSYNC.RECONVERGENT B5 ;  /* 0x0000000000057941 */ /* 0x000fea0003800200 */
.L_x_147:
[----:B------:R-:W-:Y:S01]  /*66f0*/  FADD R8, -R9, R10 ;  /* 0x0000000a09087221 */ /* 0x000fe20000000100 */
[----:B------:R-:W-:Y:S03]  /*6700*/  BSSY.RECONVERGENT B5, `(.L_x_149) ;  /* 0x000000e000057945 */ /* 0x000fe60003800200 */
[----:B------:R-:W0:Y:S02]  /*6710*/  MUFU.RCP R17, R8 ;  /* 0x0000000800117308 */ /* 0x000e240000001000 */
[----:B0-----:R-:W-:-:S04]  /*6720*/  FFMA R14, -R8, R17, 1 ;  /* 0x3f800000080e7423 */ /* 0x001fc80000000111 */
[----:B------:R-:W-:Y:S01]  /*6730*/  FFMA R14, R17, R14, R17 ;  /* 0x0000000e110e7223 */ /* 0x000fe20000000011 */
[----:B------:R-:W-:-:S04]  /*6740*/  FADD R17, -R5, R6 ;  /* 0x0000000605117221 */ /* 0x000fc80000000100 */
[----:B------:R-:W0:Y:S01]  /*6750*/  FCHK P0, R17, R8 ;  /* 0x0000000811007302 */ /* 0x000e220000000000 */
[----:B------:R-:W-:-:S04]  /*6760*/  FFMA R67, R17, R14, RZ ;  /* 0x0000000e11437223 */ /* 0x000fc800000000ff */
[----:B------:R-:W-:-:S04]  /*6770*/  FFMA R64, -R8, R67, R17 ;  /* 0x0000004308407223 */ /* 0x000fc80000000111 */
[----:B------:R-:W-:Y:S01]  /*6780*/  FFMA R67, R14, R64, R67 ;  /* 0x000000400e437223 */ /* 0x000fe20000000043 */
[----:B0-----:R-:W-:Y:S06]  /*6790*/  @!P0 BRA `(.L_x_150) ;  /* 0x0000000000108947 */ /* 0x001fec0003800000 */
[----:B------:R-:W-:Y:S02]  /*67a0*/  MOV R14, R8 ;  /* 0x00000008000e7202 */ /* 0x000fe40000000f00 */
[----:B------:R-:W-:-:S07]  /*67b0*/  MOV R64, 0x67d0 ;  /* 0x000067d000407802 */ /* 0x000fce0000000f00 */
[----:B------:R-:W-:Y:S05]  /*67c0*/  CALL.REL.NOINC `($__internal_0_$__cuda_sm3x_div_rn_noftz_f32_slowpath) ;  /* 0x000000f8008c7944 */ /* 0x000fea0003c00000 */
[----:B------:R-:W-:-:S07]  /*67d0*/  IMAD.MOV.U32 R67, RZ, RZ, R14 ;  /* 0x000000ffff437224 */ /* 0x000fce00078e000e */
.L_x_150:
[----:B------:R-:W-:Y:S05]  /*67e0*/  BSYNC.RECONVERGENT B5 ;  /* 0x0000000000057941 */ /* 0x000fea0003800200 */
.L_x_149:
[----:B------:R-:W0:Y:S01]  /*67f0*/  MUFU.RCP R69, R12 ;  /* 0x0000000c00457308 */ /* 0x000e220000001000 */
[----:B------:R-:W-:Y:S01]  /*6800*/  FADD R17, -R4, R5 ;  /* 0x0000000504117221 */ /* 0x000fe20000000100 */
[----:B------:R-:W-:Y:S06]  /*6810*/  BSSY.RECONVERGENT B5, `(.L_x_151) ;  /* 0x000000b000057945 */ /* 0x000fec0003800200 */
[----:B------:R-:W1:Y:S01]  /*6820*/  FCHK P0, R17, R12 ;  /* 0x0000000c11007302 */ /* 0x000e620000000000 */
[----:B0-----:R-:W-:-:S04]  /*6830*/  FFMA R4, -R12, R69, 1 ;  /* 0x3f8000000c047423 */ /* 0x001fc80000000145 */
[----:B------:R-:W-:-:S04]  /*6840*/  FFMA R4, R69, R4, R69 ;  /* 0x0000000445047223 */ /* 0x000fc80000000045 */
[----:B------:R-:W-:-:S04]  /*6850*/  FFMA R5, R17, R4, RZ ;  /* 0x0000000411057223 */ /* 0x000fc800000000ff */
[----:B------:R-:W-:-:S04]  /*6860*/  FFMA R14, -R12, R5, R17 ;  /* 0x000000050c0e7223 */ /* 0x000fc80000000111 */
[----:B------:R-:W-:Y:S01]  /*6870*/  FFMA R14, R4, R14, R5 ;  /* 0x0000000e040e7223 */ /* 0x000fe20000000005 */
[----:B-1----:R-:W-:Y:S06]  /*6880*/  @!P0 BRA `(.L_x_152) ;  /* 0x00000000000c8947 */ /* 0x002fec0003800000 */
[----:B------:R-:W-:Y:S02]  /*6890*/  MOV R14, R12 ;  /* 0x0000000c000e7202 */ /* 0x000fe40000000f00 */
[----:B------:R-:W-:-:S07]  /*68a0*/  MOV R64, 0x68c0 ;  /* 0x000068c000407802 */ /* 0x000fce0000000f00 */
[----:B------:R-:W-:Y:S05]  /*68b0*/  CALL.REL.NOINC `($__internal_0_$__cuda_sm3x_div_rn_noftz_f32_slowpath) ;  /* 0x000000f800507944 */ /* 0x000fea0003c00000 */
.L_x_152:
[----:B------:R-:W-:Y:S05]  /*68c0*/  BSYNC.RECONVERGENT B5 ;  /* 0x0000000000057941 */ /* 0x000fea0003800200 */
.L_x_151:
[----:B------:R-:W0:Y:S01]  /*68d0*/  MUFU.RCP R4, R65 ;  /* 0x0000004100047308 */ /* 0x000e220000001000 */
[----:B------:R-:W-:Y:S01]  /*68e0*/  FADD R14, -R14, R67 ;  /* 0x000000430e0e7221 */ /* 0x000fe20000000100 */
[----:B------:R-:W-:Y:S03]  /*68f0*/  BSSY.RECONVERGENT B5, `(.L_x_153) ;  /* 0x000000c000057945 */ /* 0x000fe60003800200 */
[----:B------:R-:W-:-:S04]  /*6900*/  FMUL R17, R14, 6 ;  /* 0x40c000000e117820 */ /* 0x000fc80000400000 */
        /* <DEDUP_REMOVED lines=10> */
.L_x_154:
[----:B------:R-:W-:Y:S05]  /*69b0*/  BSYNC.RECONVERGENT B5 ;  /* 0x0000000000057941 */ /* 0x000fea0003800200 */
.L_x_153:
[----:B------:R-:W0:Y:S01]  /*69c0*/  MUFU.RCP R5, R66 ;  /* 0x0000004200057308 */ /* 0x000e220000001000 */
[----:B------:R-:W-:Y:S01]  /*69d0*/  FFMA R17, -RZ, R13, R14 ;  /* 0x0000000dff117223 */ /* 0x000fe2000000010e */
        /* <DEDUP_REMOVED lines=12> */
.L_x_156:
[----:B------:R-:W-:Y:S05]  /*6aa0*/  BSYNC.RECONVERGENT B5 ;  /* 0x0000000000057941 */ /* 0x000fea0003800200 */
.L_x_155:
[----:B------:R-:W-:Y:S01]  /*6ab0*/  FADD R9, -R9, R11 ;  /* 0x0000000b09097221 */ /* 0x000fe20000000100 */
[----:B------:R-:W-:Y:S03]  /*6ac0*/  BSSY.RECONVERGENT B5, `(.L_x_157) ;  /* 0x000000e000057945 */ /* 0x000fe60003800200 */
        /* <DEDUP_REMOVED lines=8> */
[----:B------:R-:W-:Y:S01]  /*6b50*/  MOV R17, R8 ;  /* 0x0000000800117202 */ /* 0x000fe20000000f00 */
[----:B------:R-:W-:Y:S01]  /*6b60*/  IMAD.MOV.U32 R14, RZ, RZ, R9 ;  /* 0x000000ffff0e7224 */ /* 0x000fe200078e0009 */
[----:B------:R-:W-:-:S07]  /*6b70*/  MOV R64, 0x6b90 ;  /* 0x00006b9000407802 */ /* 0x000fce0000000f00 */
[----:B------:R-:W-:Y:S05]  /*6b80*/  CALL.REL.NOINC `($__internal_0_$__cuda_sm3x_div_rn_noftz_f32_slowpath) ;  /* 0x000000f4009c7944 */ /* 0x000fea0003c00000 */
[----:B------:R-:W-:-:S07]  /*6b90*/  MOV R4, R14 ;  /* 0x0000000e00047202 */ /* 0x000fce0000000f00 */
.L_x_158:
[----:B------:R-:W-:Y:S05]  /*6ba0*/  BSYNC.RECONVERGENT B5 ;  /* 0x0000000000057941 */ /* 0x000fea0003800200 */
.L_x_157:
[C---:B------:R-:W-:Y:S01]  /*6bb0*/  FFMA R5, R4.reuse, R63, 2 ;  /* 0x4000000004057423 */ /* 0x040fe2000000003f */
        /* <DEDUP_REMOVED lines=13> */
[----:B------:R-:W-:-:S07]  /*6c90*/  IMAD.MOV.U32 R8, RZ, RZ, R14 ;  /* 0x000000ffff087224 */ /* 0x000fce00078e000e */
.L_x_160:
[----:B------:R-:W-:Y:S05]  /*6ca0*/  BSYNC.RECONVERGENT B5 ;  /* 0x0000000000057941 */ /* 0x000fea0003800200 */
.L_x_159:
[----:B------:R-:W-:Y:S01]  /*6cb0*/  FADD R12, -R10, R11 ;  /* 0x0000000b0a0c7221 */ /* 0x000fe20000000100 */
[----:B------:R-:W-:Y:S01]  /*6cc0*/  FADD R17, -R6, R7 ;  /* 0x0000000706117221 */ /* 0x000fe20000000100 */
        /* <DEDUP_REMOVED lines=12> */
.L_x_162:
[----:B------:R-:W-:Y:S05]  /*6d90*/  BSYNC.RECONVERGENT B5 ;  /* 0x0000000000057941 */ /* 0x000fea0003800200 */
.L_x_161:
[----:B------:R-:W0:Y:S01]  /*6da0*/  MUFU.RCP R6, R9 ;  /* 0x0000000900067308 */ /* 0x000e220000001000 */
[----:B------:R-:W-:Y:S01]  /*6db0*/  FADD R14, R14, -R67 ;  /* 0x800000430e0e7221 */ /* 0x000fe20000000000 */
        /* <DEDUP_REMOVED lines=12> */
.L_x_164:
[----:B------:R-:W-:Y:S05]  /*6e80*/  BSYNC.RECONVERGENT B5 ;  /* 0x0000000000057941 */ /* 0x000fea0003800200 */
.L_x_163:
[----:B------:R-:W0:Y:S01]  /*6e90*/  MUFU.RCP R6, R5 ;  /* 0x0000000500067308 */ /* 0x000e220000001000 */
[----:B------:R-:W-:Y:S01]  /*6ea0*/  FFMA R17, -R4, R13, R14 ;  /* 0x0000000d04117223 */ /* 0x000fe2000000010e */
        /* <DEDUP_REMOVED lines=11> */
.L_x_166:
[----:B------:R-:W-:Y:S05]  /*6f60*/  BSYNC.RECONVERGENT B5 ;  /* 0x0000000000057941 */ /* 0x000fea0003800200 */
.L_x_165:
[----:B------:R-:W-:Y:S01]  /*6f70*/  FFMA R14, R15, R8, R14 ;  /* 0x000000080f0e7223 */ /* 0x000fe2000000000e */
[----:B------:R-:W-:Y:S01]  /*6f80*/  HFMA2 R8, -RZ, RZ, 0, 1.78813934326171875e-07 ;  /* 0x00000003ff087431 */ /* 0x000fe200000001ff */
[----:B------:R-:W-:Y:S01]  /*6f90*/  BSSY.RECONVERGENT B1, `(.L_x_167) ;  /* 0x0000010000017945 */ /* 0x000fe20003800200 */
[----:B------:R-:W-:Y:S01]  /*6fa0*/  I2FP.F32.S32 R5, R16 ;  /* 0x0000001000057245 */ /* 0x000fe20000201400 */
[----:B------:R-:W-:Y:S01]  /*6fb0*/  FFMA R13, R14, R63, R13 ;  /* 0x0000003f0e0d7223 */ /* 0x000fe2000000000d */
[----:B------:R-:W-:-:S03]  /*6fc0*/  MOV R7, RZ ;  /* 0x000000ff00077202 */ /* 0x000fc60000000f00 */
[----:B------:R-:W-:-:S05]  /*6fd0*/  FFMA R12, RZ, R13, RZ ;  /* 0x0000000dff0c7223 */ /* 0x000fca00000000ff */
[----:B------:R0:W-:Y:S02]  /*6fe0*/  STL.128 [R1+0x20], R12 ;  /* 0x0000200c01007387 */ /* 0x0001e40000100c00 */
.L_x_168:
[----:B------:R-:W-:-:S05]  /*6ff0*/  IMAD.IADD R4, R7, 0x1, R8 ;  /* 0x0000000107047824 */ /* 0x000fca00078e0208 */
[----:B------:R-:W-:-:S04]  /*7000*/  SHF.R.U32.HI R4, RZ, 0x1, R4 ;  /* 0x00000001ff047819 */ /* 0x000fc80000011604 */
[----:B------:R-:W-:-:S06]  /*7010*/  LEA R6, R4, UR15, 0x2 ;  /* 0x0000000f04067c11 */ /* 0x000fcc000f8e10ff */
[----:B------:R-:W2:Y:S02]  /*7020*/  LDL R6, [R6] ;  /* 0x0000000006067983 */ /* 0x000ea40000100800 */
[----:B--2---:R-:W-:-:S04]  /*7030*/  FSETP.GT.AND P0, PT, R6, R5, PT ;  /* 0x000000050600720b */ /* 0x004fc80003f04000 */
[----:B------:R-:W-:Y:S02]  /*7040*/  SEL R8, R4, R8, P0 ;  /* 0x0000000804087207 */ /* 0x000fe40000000000 */
[----:B------:R-:W-:-:S04]  /*7050*/  SEL R7, R7, R4, P0 ;  /* 0x0000000407077207 */ /* 0x000fc80000000000 */
[----:B------:R-:W-:-:S04]  /*7060*/  IADD3 R4, PT, PT, R8, -R7, RZ ;  /* 0x8000000708047210 */ /* 0x000fc80007ffe0ff */
[----:B------:R-:W-:-:S13]  /*7070*/  ISETP.GT.AND P0, PT, R4, 0x1, PT ;  /* 0x000000010400780c */ /* 0x000fda0003f04270 */
[----:B------:R-:W-:Y:S05]  /*7080*/  @P0 BRA `(.L_x_168) ;  /* 0xfffffffc00d80947 */ /* 0x000fea000383ffff */
[----:B------:R-:W-:Y:S05]  /*7090*/  BSYNC.RECONVERGENT B1 ;  /* 0x0000000000017941 */ /* 0x000fea0003800200 */
.L_x_167:
[----:B------:R-:W-:Y:S02]  /*70a0*/  LEA R10, R8, UR15, 0x2 ;  /* 0x0000000f080a7c11 */ /* 0x000fe4000f8e10ff */
[----:B------:R-:W-:-:S04]  /*70b0*/  LEA R4, R7, UR15, 0x2 ;  /* 0x0000000f07047c11 */ /* 0x000fc8000f8e10ff */
[----:B------:R-:W2:Y:S04]  /*70c0*/  LDL R10, [R10] ;  /* 0x000000000a0a7983 */ /* 0x000ea80000100800 */
[----:B------:R-:W3:Y:S01]  /*70d0*/  LDL R4, [R4] ;  /* 0x0000000004047983 */ /* 0x000ee20000100800 */
[----:B------:R-:W-:Y:S01]  /*70e0*/  BSSY.RECONVERGENT B5, `(.L_x_169) ;  /* 0x000000f000057945 */ /* 0x000fe20003800200 */
[----:B--2---:R-:W-:Y:S01]  /*70f0*/  FADD R17, -R5, R10 ;  /* 0x0000000a05117221 */ /* 0x004fe20000000100 */
[----:B---3--:R-:W-:-:S04]  /*7100*/  FADD R9, R10, -R4 ;  /* 0x800000040a097221 */ /* 0x008fc80000000000 */
[----:B------:R-:W1:Y:S08]  /*7110*/  MUFU.RCP R6, R9 ;  /* 0x0000000900067308 */ /* 0x000e700000001000 */
[----:B------:R-:W2:Y:S01]  /*7120*/  FCHK P0, R17, R9 ;  /* 0x0000000911007302 */ /* 0x000ea20000000000 */
[----:B-1----:R-:W-:-:S04]  /*7130*/  FFMA R11, -R9, R6, 1 ;  /* 0x3f800000090b7423 */ /* 0x002fc80000000106 */
[----:B------:R-:W-:-:S04]  /*7140*/  FFMA R6, R6, R11, R6 ;  /* 0x0000000b06067223 */ /* 0x000fc80000000006 */
[----:B------:R-:W-:-:S04]  /*7150*/  FFMA R11, R17, R6, RZ ;  /* 0x00000006110b7223 */ /* 0x000fc800000000ff */
[----:B0-----:R-:W-:-:S04]  /*7160*/  FFMA R12, -R9, R11, R17 ;  /* 0x0000000b090c7223 */ /* 0x001fc80000000111 */
[----:B------:R-:W-:Y:S01]  /*7170*/  FFMA R6, R6, R12, R11 ;  /* 0x0000000c06067223 */ /* 0x000fe2000000000b */
[----:B--2---:R-:W-:Y:S06]  /*7180*/  @!P0 BRA `(.L_x_170) ;  /* 0x0000000000108947 */ /* 0x004fec0003800000 */
[----:B------:R-:W-:Y:S02]  /*7190*/  MOV R14, R9 ;  /* 0x00000009000e7202 */ /* 0x000fe40000000f00 */
[----:B------:R-:W-:-:S07]  /*71a0*/  MOV R64, 0x71c0 ;  /* 0x000071c000407802 */ /* 0x000fce0000000f00 */
[----:B------:R-:W-:Y:S05]  /*71b0*/  CALL.REL.NOINC `($__internal_0_$__cuda_sm3x_div_rn_noftz_f32_slowpath) ;  /* 0x000000f000107944 */ /* 0x000fea0003c00000 */
[----:B------:R-:W-:-:S07]  /*71c0*/  IMAD.MOV.U32 R6, RZ, RZ, R14 ;  /* 0x000000ffff067224 */ /* 0x000fce00078e000e */
.L_x_170:
[----:B------:R-:W-:Y:S05]  /*71d0*/  BSYNC.RECONVERGENT B5 ;  /* 0x0000000000057941 */ /* 0x000fea0003800200 */
.L_x_169:
[----:B------:R-:W0:Y:S01]  /*71e0*/  MUFU.RCP R10, R9 ;  /* 0x00000009000a7308 */ /* 0x000e220000001000 */
[----:B------:R-:W-:Y:S01]  /*71f0*/  FADD R17, R5, -R4 ;  /* 0x8000000405117221 */ /* 0x000fe20000000000 */
        /* <DEDUP_REMOVED lines=11> */
.L_x_172:
[----:B------:R-:W-:Y:S05]  /*72b0*/  BSYNC.RECONVERGENT B5 ;  /* 0x0000000000057941 */ /* 0x000fea0003800200 */
.L_x_171:
[----:B------:R-:W-:Y:S02]  /*72c0*/  LEA R13, R8, UR15, 0x2 ;  /* 0x0000000f080d7c11 */ /* 0x000fe4000f8e10ff */
[----:B------:R-:W-:-:S04]  /*72d0*/  LEA R12, R7, UR15, 0x2 ;  /* 0x0000000f070c7c11 */ /* 0x000fc8000f8e10ff */
[----:B------:R-:W2:Y:S04]  /*72e0*/  LDL R13, [R13+0x20] ;  /* 0x000020000d0d7983 */ /* 0x000ea80000100800 */
[----:B------:R-:W3:Y:S01]  /*72f0*/  LDL R4, [R12+0x20] ;  /* 0x000020000c047983 */ /* 0x000ee20000100800 */
[----:B------:R-:W-:Y:S02]  /*7300*/  LEA R10, R8, UR15, 0x2 ;  /* 0x0000000f080a7c11 */ /* 0x000fe4000f8e10ff */
[----:B------:R-:W-:-:S03]  /*7310*/  LEA R5, R7, UR15, 0x2 ;  /* 0x0000000f07057c11 */ /* 0x000fc6000f8e10ff */
[----:B------:R-:W4:Y:S04]  /*7320*/  LDL R7, [R10+0x10] ;  /* 0x000010000a077983 */ /* 0x000f280000100800 */
[----:B------:R-:W5:Y:S01]  /*7330*/  LDL R5, [R5+0x10] ;  /* 0x0000100005057983 */ /* 0x000f620000100800 */
[-C--:B------:R-:W-:Y:S01]  /*7340*/  FMUL R11, R14, R14.reuse ;  /* 0x0000000e0e0b7220 */ /* 0x080fe20000400000 */
[----:B------:R-:W-:Y:S03]  /*7350*/  BSSY.RECONVERGENT B5, `(.L_x_173) ;  /* 0x0000016000057945 */ /* 0x000fe60003800200 */
[----:B------:R-:W-:Y:S01]  /*7360*/  FFMA R8, R11, R14, -R14 ;  /* 0x0000000e0b087223 */ /* 0x000fe2000000080e */
[----:B------:R-:W-:-:S04]  /*7370*/  FMUL R11, R6, R6 ;  /* 0x00000006060b7220 */ /* 0x000fc80000400000 */
[----:B------:R-:W-:Y:S01]  /*7380*/  FFMA R11, R11, R6, -R6 ;  /* 0x000000060b0b7223 */ /* 0x000fe20000000806 */
[----:B--2---:R-:W-:-:S04]  /*7390*/  FMUL R8, R8, R13 ;  /* 0x0000000d08087220 */ /* 0x004fc80000400000 */
[----:B---3--:R-:W-:Y:S01]  /*73a0*/  FFMA R4, R11, R4, R8 ;  /* 0x000000040b047223 */ /* 0x008fe20000000008 */
[----:B------:R-:W-:Y:S02]  /*73b0*/  HFMA2 R11, -RZ, RZ, 1.541015625, -0.052093505859375 ;  /* 0x3e2aaaabff0b7431 */ /* 0x000fe400000001ff */
[----:B------:R-:W-:Y:S02]  /*73c0*/  IMAD.MOV.U32 R8, RZ, RZ, 0x40c00000 ;  /* 0x40c00000ff087424 */ /* 0x000fe400078e00ff */
[----:B------:R-:W-:Y:S01]  /*73d0*/  FMUL R4, R9, R4 ;  /* 0x0000000409047220 */ /* 0x000fe20000400000 */
[----:B----4-:R-:W-:-:S03]  /*73e0*/  FMUL R14, R7, R14 ;  /* 0x0000000e070e7220 */ /* 0x010fc60000400000 */
[----:B------:R-:W-:Y:S01]  /*73f0*/  FMUL R17, R9, R4 ;  /* 0x0000000409117220 */ /* 0x000fe20000400000 */
[----:B-----5:R-:W-:Y:S01]  /*7400*/  FFMA R6, R5, R6, R14 ;  /* 0x0000000605067223 */ /* 0x020fe2000000000e */
[----:B------:R-:W-:Y:S02]  /*7410*/  FFMA R8, R11, -R8, 1 ;  /* 0x3f8000000b087423 */ /* 0x000fe40000000808 */
[----:B------:R-:W0:Y:S02]  /*7420*/  FCHK P0, R17, 6 ;  /* 0x40c0000011007902 */ /* 0x000e240000000000 */
[----:B------:R-:W-:-:S04]  /*7430*/  FFMA R8, R8, R11, 0.16666667163372039795 ;  /* 0x3e2aaaab08087423 */ /* 0x000fc8000000000b */
[----:B------:R-:W-:-:S04]  /*7440*/  FFMA R4, R17, R8, RZ ;  /* 0x0000000811047223 */ /* 0x000fc800000000ff */
[----:B------:R-:W-:-:S04]  /*7450*/  FFMA R7, R4, -6, R17 ;  /* 0xc0c0000004077823 */ /* 0x000fc80000000011 */
[----:B------:R-:W-:Y:S01]  /*7460*/  FFMA R14, R8, R7, R4 ;  /* 0x00000007080e7223 */ /* 0x000fe20000000004 */
[----:B0-----:R-:W-:Y:S06]  /*7470*/  @!P0 BRA `(.L_x_174) ;  /* 0x00000000000c8947 */ /* 0x001fec0003800000 */
[----:B------:R-:W-:Y:S02]  /*7480*/  MOV R14, 0x40c00000 ;  /* 0x40c00000000e7802 */ /* 0x000fe40000000f00 */
[----:B------:R-:W-:-:S07]  /*7490*/  MOV R64, 0x74b0 ;  /* 0x000074b000407802 */ /* 0x000fce0000000f00 */
[----:B------:R-:W-:Y:S05]  /*74a0*/  CALL.REL.NOINC `($__internal_0_$__cuda_sm3x_div_rn_noftz_f32_slowpath) ;  /* 0x000000ec00547944 */ /* 0x000fea0003c00000 */
.L_x_174:
[----:B------:R-:W-:Y:S05]  /*74b0*/  BSYNC.RECONVERGENT B5 ;  /* 0x0000000000057941 */ /* 0x000fea0003800200 */
.L_x_173:
[----:B------:R-:W-:Y:S01]  /*74c0*/  FADD R5, R6, R14 ;  /* 0x0000000e06057221 */ /* 0x000fe20000000000 */
[----:B------:R-:W-:-:S05]  /*74d0*/  IMAD.WIDE R16, R16, 0x4, R32 ;  /* 0x0000000410107825 */ /* 0x000fca00078e0220 */
[----:B------:R2:W-:Y:S01]  /*74e0*/  STG.E desc[UR16][R16.64], R5 ;  /* 0x0000000510007986 */ /* 0x0005e2000c101910 */
[----:B------:R-:W-:Y:S05]  /*74f0*/  @P4 BRA `(.L_x_175) ;  /* 0xffffffec00144947 */ /* 0x000fea000383ffff */
.L_x_138:
[----:B------:R-:W-:Y:S05]  /*7500*/  BSYNC.RECONVERGENT B4 ;  /* 0x0000000000047941 */ /* 0x000fea0003800200 */
.L_x_137:
[----:B------:R-:W-:Y:S05]  /*7510*/  BRA.U !UP0, `(.L_x_176) ;  /* 0x0000001508707547 */ /* 0x000fea000b800000 */
[----:B------:R-:W-:Y:S02]  /*7520*/  MOV R0, UR19 ;  /* 0x0000001300007c02 */ /* 0x000fe40008000f00 */
[----:B0-----:R-:W-:Y:S02]  /*7530*/  MOV R4, RZ ;  /* 0x000000ff00047202 */ /* 0x001fe40000000f00 */
[----:B------:R-:W-:Y:S01]  /*7540*/  ISETP.GE.U32.AND P5, PT, R0, 0x7, PT ;  /* 0x000000070000780c */ /* 0x000fe20003fa6070 */
[----:B------:R-:W-:-:S12]  /*7550*/  IMAD.MOV.U32 R0, RZ, RZ, RZ ;  /* 0x000000ffff007224 */ /* 0x000fd800078e00ff */
[----:B------:R-:W-:Y:S05]  /*7560*/  @!P5 BRA `(.L_x_177) ;  /* 0x0000000000d0d947 */ /* 0x000fea0003800000 */
[----:B------:R-:W-:Y:S01]  /*7570*/  HFMA2 R0, -RZ, RZ, 0, 0 ;  /* 0x00000000ff007431 */ /* 0x000fe200000001ff */
[----:B------:R-:W0:Y:S01]  /*7580*/  LDCU UR38, c[0x0][0x3b0] ;  /* 0x00007600ff2677ac */ /* 0x000e220008000800 */
[----:B------:R-:W3:Y:S01]  /*7590*/  LDCU UR39, c[0x0][0x3a8] ;  /* 0x00007500ff2777ac */ /* 0x000ee20008000800 */
[----:B------:R-:W-:-:S05]  /*75a0*/  UMOV UR5, URZ ;  /* 0x000000ff00057c82 */ /* 0x000fca0008000000 */
.L_x_178:
[----:B-1----:R-:W1:Y:S01]  /*75b0*/  LDC.64 R6, c[0x0][0x388] ;  /* 0x0000e200ff067b82 */ /* 0x002e620000000a00 */
[----:B0-----:R-:W-:-:S06]  /*75c0*/  UIMAD UR37, UR4, UR38, UR5 ;  /* 0x00000026042572a4 */ /* 0x001fcc000f8e0205 */
[----:B------:R-:W-:-:S04]  /*75d0*/  IMAD R3, R61, UR37, R52 ;  /* 0x000000253d037c24 */ /* 0x000fc8000f8e0234 */
[----:B---3--:R-:W-:-:S04]  /*75e0*/  IMAD R3, R3, UR39, R62 ;  /* 0x0000002703037c24 */ /* 0x008fc8000f8e023e */
[----:B-1----:R-:W-:-:S05]  /*75f0*/  IMAD.WIDE R6, R3, 0x4, R6 ;  /* 0x0000000403067825 */ /* 0x002fca00078e0206 */
[----:B------:R0:W3:Y:S01]  /*7600*/  LDG.E.CONSTANT R63, desc[UR16][R6.64] ;  /* 0x00000010063f7981 */ /* 0x0000e2000c1e9900 */
[----:B------:R-:W-:-:S05]  /*7610*/  IMAD.WIDE R8, R22, 0x4, R6 ;  /* 0x0000000416087825 */ /* 0x000fca00078e0206 */
[----:B------:R1:W4:Y:S01]  /*7620*/  LDG.E.CONSTANT R14, desc[UR16][R8.64] ;  /* 0x00000010080e7981 */ /* 0x000322000c1e9900 */
[----:B------:R-:W-:-:S05]  /*7630*/  IMAD.WIDE R12, R22, 0x4, R8 ;  /* 0x00000004160c7825 */ /* 0x000fca00078e0208 */
[----:B------:R-:W5:Y:S01]  /*7640*/  LDG.E.CONSTANT R15, desc[UR16][R12.64] ;  /* 0x000000100c0f7981 */ /* 0x000f62000c1e9900 */
[----:B------:R-:W-:-:S05]  /*7650*/  IMAD.WIDE R10, R22, 0x4, R12 ;  /* 0x00000004160a7825 */ /* 0x000fca00078e020c */
[----:B--2---:R2:W5:Y:S01]  /*7660*/  LDG.E.CONSTANT R16, desc[UR16][R10.64] ;  /* 0x000000100a107981 */ /* 0x004562000c1e9900 */
[----:B------:R-:W-:-:S05]  /*7670*/  IMAD.WIDE R2, R22, 0x4, R10 ;  /* 0x0000000416027825 */ /* 0x000fca00078e020a */
[----:B------:R5:W5:Y:S01]  /*7680*/  LDG.E.CONSTANT R17, desc[UR16][R2.64] ;  /* 0x0000001002117981 */ /* 0x000b62000c1e9900 */
[----:B------:R-:W-:-:S05]  /*7690*/  IMAD.WIDE R4, R22, 0x4, R2 ;  /* 0x0000000416047825 */ /* 0x000fca00078e0202 */
[----:B------:R-:W5:Y:S01]  /*76a0*/  LDG.E.CONSTANT R18, desc[UR16][R4.64] ;  /* 0x0000001004127981 */ /* 0x000f62000c1e9900 */
[----:B0-----:R-:W-:-:S05]  /*76b0*/  IMAD.WIDE R6, R22, 0x4, R4 ;  /* 0x0000000416067825 */ /* 0x001fca00078e0204 */
[----:B------:R-:W5:Y:S01]  /*76c0*/  LDG.E.CONSTANT R19, desc[UR16][R6.64] ;  /* 0x0000001006137981 */ /* 0x000f62000c1e9900 */
[----:B-1----:R-:W-:-:S06]  /*76d0*/  IMAD.WIDE R8, R22, 0x4, R6 ;  /* 0x0000000416087825 */ /* 0x002fcc00078e0206 */
[----:B------:R-:W5:Y:S01]  /*76e0*/  LDG.E.CONSTANT R8, desc[UR16][R8.64] ;  /* 0x0000001008087981 */ /* 0x000f62000c1e9900 */
[----:B--2---:R-:W-:Y:S01]  /*76f0*/  VIADD R10, R0, 0x1 ;  /* 0x00000001000a7836 */ /* 0x004fe20000000000 */
[----:B------:R-:W-:-:S04]  /*7700*/  UIADD3 UR5, UPT, UPT, UR5, 0x8, URZ ;  /* 0x0000000805057890 */ /* 0x000fc8000fffe0ff */
[----:B------:R-:W-:Y:S01]  /*7710*/  UISETP.NE.AND UP2, UPT, UR5, UR7, UPT ;  /* 0x000000070500728c */ /* 0x000fe2000bf45270 */
[----:B---3--:R-:W-:Y:S02]  /*7720*/  FSETP.NEU.AND P0, PT, R63, 2, PT ;  /* 0x400000003f00780b */ /* 0x008fe40003f0d000 */
[----:B----4-:R-:W-:-:S11]  /*7730*/  FSETP.NEU.AND P1, PT, R14, 2, PT ;  /* 0x400000000e00780b */ /* 0x010fd60003f2d000 */
[----:B------:R-:W-:Y:S02]  /*7740*/  @P0 IADD3 R10, PT, PT, R0, RZ, RZ ;  /* 0x000000ff000a0210 */ /* 0x000fe40007ffe0ff */
[----:B-----5:R-:W-:Y:S02]  /*7750*/  FSETP.NEU.AND P0, PT, R15, 2, PT ;  /* 0x400000000f00780b */ /* 0x020fe40003f0d000 */
[----:B------:R-:W-:Y:S01]  /*7760*/  IADD3 R0, PT, PT, R10, 0x1, RZ ;  /* 0x000000010a007810 */ /* 0x000fe20007ffe0ff */
[----:B------:R-:W-:Y:S01]  /*7770*/  @P1 IMAD.MOV R0, RZ, RZ, R10 ;  /* 0x000000ffff001224 */ /* 0x000fe200078e020a */
[----:B------:R-:W-:-:S04]  /*7780*/  FSETP.NEU.AND P1, PT, R16, 2, PT ;  /* 0x400000001000780b */ /* 0x000fc80003f2d000 */
[----:B------:R-:W-:-:S05]  /*7790*/  IADD3 R2, PT, PT, R0, 0x1, RZ ;  /* 0x0000000100027810 */ /* 0x000fca0007ffe0ff */
[----:B------:R-:W-:Y:S02]  /*77a0*/  @P0 IADD3 R2, PT, PT, R0, RZ, RZ ;  /* 0x000000ff00020210 */ /* 0x000fe40007ffe0ff */
[----:B------:R-:W-:-:S03]  /*77b0*/  FSETP.NEU.AND P0, PT, R17, 2, PT ;  /* 0x400000001100780b */ /* 0x000fc60003f0d000 */
[C---:B------:R-:W-:Y:S01]  /*77c0*/  VIADD R0, R2.reuse, 0x1 ;  /* 0x0000000102007836 */ /* 0x040fe20000000000 */
[----:B------:R-:W-:Y:S02]  /*77d0*/  @P1 IADD3 R0, PT, PT, R2, RZ, RZ ;  /* 0x000000ff02001210 */ /* 0x000fe40007ffe0ff */
[----:B------:R-:W-:Y:S02]  /*77e0*/  FSETP.NEU.AND P1, PT, R18, 2, PT ;  /* 0x400000001200780b */ /* 0x000fe40003f2d000 */
[----:B------:R-:W-:-:S05]  /*77f0*/  IADD3 R2, PT, PT, R0, 0x1, RZ ;  /* 0x0000000100027810 */ /* 0x000fca0007ffe0ff */
[----:B------:R-:W-:Y:S01]  /*7800*/  @P0 IMAD.MOV R2, RZ, RZ, R0 ;  /* 0x000000ffff020224 */ /* 0x000fe200078e0200 */
[----:B------:R-:W-:-:S04]  /*7810*/  FSETP.NEU.AND P0, PT, R19, 2, PT ;  /* 0x400000001300780b */ /* 0x000fc80003f0d000 */
[C---:B------:R-:W-:Y:S02]  /*7820*/  IADD3 R0, PT, PT, R2.reuse, 0x1, RZ ;  /* 0x0000000102007810 */ /* 0x040fe40007ffe0ff */
[----:B------:R-:W-:Y:S02]  /*7830*/  @P1 IADD3 R0, PT, PT, R2, RZ, RZ ;  /* 0x000000ff02001210 */ /* 0x000fe40007ffe0ff */
[----:B------:R-:W-:-:S03]  /*7840*/  FSETP.NEU.AND P1, PT, R8, 2, PT ;  /* 0x400000000800780b */ /* 0x000fc60003f2d000 */
[C---:B------:R-:W-:Y:S02]  /*7850*/  VIADD R2, R0.reuse, 0x1 ;  /* 0x0000000100027836 */ /* 0x040fe40000000000 */
[----:B------:R-:W-:-:S04]  /*7860*/  @P0 IADD3 R2, PT, PT, R0, RZ, RZ ;  /* 0x000000ff00020210 */ /* 0x000fc80007ffe0ff */
[----:B------:R-:W-:-:S04]  /*7870*/  IADD3 R0, PT, PT, R2, 0x1, RZ ;  /* 0x0000000102007810 */ /* 0x000fc80007ffe0ff */
[----:B------:R-:W-:Y:S01]  /*7880*/  @P1 IMAD.MOV R0, RZ, RZ, R2 ;  /* 0x000000ffff001224 */ /* 0x000fe200078e0202 */
[----:B------:R-:W-:Y:S06]  /*7890*/  BRA.U UP2, `(.L_x_178) ;  /* 0xfffffffd02447547 */ /* 0x000fec000b83ffff */
[----:B------:R-:W-:-:S07]  /*78a0*/  MOV R4, UR7 ;  /* 0x0000000700047c02 */ /* 0x000fce0008000f00 */
.L_x_177:
[----:B------:R-:W-:-:S13]  /*78b0*/  ISETP.NE.AND P4, PT, RZ, UR24, PT ;  /* 0x00000018ff007c0c */ /* 0x000fda000bf85270 */
[----:B------:R-:W-:Y:S05]  /*78c0*/  @!P4 BRA `(.L_x_179) ;  /* 0x0000000000fcc947 */ /* 0x000fea0003800000 */
[----:B------:R-:W-:Y:S02]  /*78d0*/  UISETP.GE.U32.AND UP2, UPT, UR32, 0x3, UPT ;  /* 0x000000032000788c */ /* 0x000fe4000bf46070 */
[----:B------:R-:W-:-:S07]  /*78e0*/  UISETP.NE.AND UP3, UPT, UR26, URZ, UPT ;  /* 0x000000ff1a00728c */ /* 0x000fce000bf65270 */
[----:B------:R-:W-:Y:S05]  /*78f0*/  BRA.U !UP2, `(.L_x_180) ;  /* 0x000000010a6c7547 */ /* 0x000fea000b800000 */
[----:B-12---:R-:W0:Y:S01]  /*7900*/  LDC R5, c[0x0][0x3b0] ;  /* 0x0000ec00ff057b82 */ /* 0x006e220000000800 */
[----:B------:R-:W1:Y:S07]  /*7910*/  LDCU UR5, c[0x0][0x3a8] ;  /* 0x00007500ff0577ac */ /* 0x000e6e0008000800 */
[----:B------:R-:W2:Y:S01]  /*7920*/  LDC.64 R2, c[0x0][0x388] ;  /* 0x0000e200ff027b82 */ /* 0x000ea20000000a00 */
[----:B0-----:R-:W-:-:S04]  /*7930*/  IMAD R5, R5, UR4, R4 ;  /* 0x0000000405057c24 */ /* 0x001fc8000f8e0204 */
[----:B------:R-:W-:-:S04]  /*7940*/  IMAD R5, R61, R5, R52 ;  /* 0x000000053d057224 */ /* 0x000fc800078e0234 */
[----:B-1----:R-:W-:-:S04]  /*7950*/  IMAD R5, R5, UR5, R62 ;  /* 0x0000000505057c24 */ /* 0x002fc8000f8e023e */
[----:B--2---:R-:W-:-:S05]  /*7960*/  IMAD.WIDE R8, R5, 0x4, R2 ;  /* 0x0000000405087825 */ /* 0x004fca00078e0202 */
[----:B------:R-:W2:Y:S01]  /*7970*/  LDG.E.CONSTANT R13, desc[UR16][R8.64] ;  /* 0x00000010080d7981 */ /* 0x000ea2000c1e9900 */
[----:B------:R-:W-:-:S05]  /*7980*/  IMAD.WIDE R10, R22, 0x4, R8 ;  /* 0x00000004160a7825 */ /* 0x000fca00078e0208 */
[----:B------:R-:W3:Y:S01]  /*7990*/  LDG.E.CONSTANT R5, desc[UR16][R10.64] ;  /* 0x000000100a057981 */ /* 0x000ee2000c1e9900 */
[----:B------:R-:W-:-:S05]  /*79a0*/  IMAD.WIDE R2, R22, 0x4, R10 ;  /* 0x0000000416027825 */ /* 0x000fca00078e020a */
[----:B------:R-:W4:Y:S01]  /*79b0*/  LDG.E.CONSTANT R12, desc[UR16][R2.64] ;  /* 0x00000010020c7981 */ /* 0x000f22000c1e9900 */
[----:B------:R-:W-:-:S06]  /*79c0*/  IMAD.WIDE R6, R22, 0x4, R2 ;  /* 0x0000000416067825 */ /* 0x000fcc00078e0202 */
[----:B------:R-:W5:Y:S01]  /*79d0*/  LDG.E.CONSTANT R6, desc[UR16][R6.64] ;  /* 0x0000001006067981 */ /* 0x000f62000c1e9900 */
[----:B------:R-:W-:Y:S01]  /*79e0*/  VIADD R4, R4, 0x4 ;  /* 0x0000000404047836 */ /* 0x000fe20000000000 */
[----:B--2---:R-:W-:Y:S02]  /*79f0*/  FSETP.NEU.AND P0, PT, R13, 2, PT ;  /* 0x400000000d00780b */ /* 0x004fe40003f0d000 */
[----:B---3--:R-:W-:Y:S02]  /*7a00*/  FSETP.NEU.AND P1, PT, R5, 2, PT ;  /* 0x400000000500780b */ /* 0x008fe40003f2d000 */
[----:B------:R-:W-:-:S09]  /*7a10*/  IADD3 R5, PT, PT, R0, 0x1, RZ ;  /* 0x0000000100057810 */ /* 0x000fd20007ffe0ff */
[----:B------:R-:W-:Y:S01]  /*7a20*/  @P0 IMAD.MOV R5, RZ, RZ, R0 ;  /* 0x000000ffff050224 */ /* 0x000fe200078e0200 */
[----:B----4-:R-:W-:-:S04]  /*7a30*/  FSETP.NEU.AND P0, PT, R12, 2, PT ;  /* 0x400000000c00780b */ /* 0x010fc80003f0d000 */
[C---:B------:R-:W-:Y:S02]  /*7a40*/  IADD3 R0, PT, PT, R5.reuse, 0x1, RZ ;  /* 0x0000000105007810 */ /* 0x040fe40007ffe0ff */
[----:B------:R-:W-:Y:S02]  /*7a50*/  @P1 IADD3 R0, PT, PT, R5, RZ, RZ ;  /* 0x000000ff05001210 */ /* 0x000fe40007ffe0ff */
[----:B-----5:R-:W-:-:S03]  /*7a60*/  FSETP.NEU.AND P1, PT, R6, 2, PT ;  /* 0x400000000600780b */ /* 0x020fc60003f2d000 */
[C---:B------:R-:W-:Y:S02]  /*7a70*/  VIADD R2, R0.reuse, 0x1 ;  /* 0x0000000100027836 */ /* 0x040fe40000000000 */
[----:B------:R-:W-:-:S04]  /*7a80*/  @P0 IADD3 R2, PT, PT, R0, RZ, RZ ;  /* 0x000000ff00020210 */ /* 0x000fc80007ffe0ff */
[----:B------:R-:W-:-:S04]  /*7a90*/  IADD3 R0, PT, PT, R2, 0x1, RZ ;  /* 0x0000000102007810 */ /* 0x000fc80007ffe0ff */
[----:B------:R-:W-:-:S07]  /*7aa0*/  @P1 IADD3 R0, PT, PT, R2, RZ, RZ ;  /* 0x000000ff02001210 */ /* 0x000fce0007ffe0ff */
.L_x_180:
[----:B------:R-:W-:Y:S05]  /*7ab0*/  BRA.U !UP3, `(.L_x_179) ;  /* 0x000000010b807547 */ /* 0x000fea000b800000 */
[----:B------:R-:W-:Y:S02]  /*7ac0*/  ISETP.NE.AND P0, PT, RZ, UR33, PT ;  /* 0x00000021ff007c0c */ /* 0x000fe4000bf05270 */
[----:B------:R-:W-:-:S11]  /*7ad0*/  ISETP.NE.AND P1, PT, RZ, UR28, PT ;  /* 0x0000001cff007c0c */ /* 0x000fd6000bf25270 */
[----:B-12---:R-:W0:Y:S08]  /*7ae0*/  @P0 LDC R5, c[0x0][0x3b0] ;  /* 0x0000ec00ff050b82 */ /* 0x006e300000000800 */
[----:B------:R-:W1:Y:S08]  /*7af0*/  @P0 LDC R6, c[0x0][0x3a8] ;  /* 0x0000ea00ff060b82 */ /* 0x000e700000000800 */
[----:B------:R-:W2:Y:S01]  /*7b00*/  @P0 LDC.64 R2, c[0x0][0x388] ;  /* 0x0000e200ff020b82 */ /* 0x000ea20000000a00 */
[----:B0-----:R-:W-:-:S07]  /*7b10*/  @P0 IMAD R5, R5, UR4, R4 ;  /* 0x0000000405050c24 */ /* 0x001fce000f8e0204 */
[----:B------:R-:W0:Y:S01]  /*7b20*/  @P1 LDC R9, c[0x0][0x3b0] ;  /* 0x0000ec00ff091b82 */ /* 0x000e220000000800 */
[----:B------:R-:W-:-:S04]  /*7b30*/  @P0 IMAD R5, R61, R5, R52 ;  /* 0x000000053d050224 */ /* 0x000fc800078e0234 */
[----:B-1----:R-:W-:-:S03]  /*7b40*/  @P0 IMAD R5, R5, R6, R62 ;  /* 0x0000000605050224 */ /* 0x002fc600078e023e */
[----:B------:R-:W1:Y:S01]  /*7b50*/  @P1 LDC R10, c[0x0][0x3a8] ;  /* 0x0000ea00ff0a1b82 */ /* 0x000e620000000800 */
[----:B--2---:R-:W-:-:S07]  /*7b60*/  @P0 IMAD.WIDE R6, R5, 0x4, R2 ;  /* 0x0000000405060825 */ /* 0x004fce00078e0202 */
[----:B------:R-:W2:Y:S01]  /*7b70*/  @P1 LDC.64 R2, c[0x0][0x388] ;  /* 0x0000e200ff021b82 */ /* 0x000ea20000000a00 */
[----:B------:R-:W-:Y:S01]  /*7b80*/  @P0 IADD3 R4, PT, PT, R4, 0x2, RZ ;  /* 0x0000000204040810 */ /* 0x000fe20007ffe0ff */
[----:B------:R-:W3:Y:S04]  /*7b90*/  @P0 LDG.E.CONSTANT R11, desc[UR16][R6.64] ;  /* 0x00000010060b0981 */ /* 0x000ee8000c1e9900 */
[----:B0-----:R-:W-:Y:S02]  /*7ba0*/  @P1 IMAD R8, R9, UR4, R4 ;  /* 0x0000000409081c24 */ /* 0x001fe4000f8e0204 */
[----:B------:R-:W-:-:S04]  /*7bb0*/  @P0 IMAD.WIDE R4, R22, 0x4, R6 ;  /* 0x0000000416040825 */ /* 0x000fc800078e0206 */
[----:B------:R-:W-:Y:S02]  /*7bc0*/  @P1 IMAD R9, R61, R8, R52 ;  /* 0x000000083d091224 */ /* 0x000fe400078e0234 */
[----:B------:R-:W4:Y:S02]  /*7bd0*/  @P0 LDG.E.CONSTANT R4, desc[UR16][R4.64] ;  /* 0x0000001004040981 */ /* 0x000f24000c1e9900 */
[----:B-1----:R-:W-:-:S04]  /*7be0*/  @P1 IMAD R9, R9, R10, R62 ;  /* 0x0000000a09091224 */ /* 0x002fc800078e023e */
[----:B--2---:R-:W-:-:S06]  /*7bf0*/  @P1 IMAD.WIDE R2, R9, 0x4, R2 ;  /* 0x0000000409021825 */ /* 0x004fcc00078e0202 */
[----:B------:R-:W2:Y:S01]  /*7c00*/  @P1 LDG.E.CONSTANT R2, desc[UR16][R2.64] ;  /* 0x0000001002021981 */ /* 0x000ea2000c1e9900 */
[----:B------:R-:W-:Y:S01]  /*7c10*/  @P0 VIADD R8, R0, 0x1 ;  /* 0x0000000100080836 */ /* 0x000fe20000000000 */
[----:B---3--:R-:W-:Y:S02]  /*7c20*/  FSETP.NEU.AND P2, PT, R11, 2, P0 ;  /* 0x400000000b00780b */ /* 0x008fe4000074d000 */
[----:B----4-:R-:W-:-:S11]  /*7c30*/  FSETP.NEU.AND P3, PT, R4, 2, P0 ;  /* 0x400000000400780b */ /* 0x010fd6000076d000 */
[----:B------:R-:W-:-:S04]  /*7c40*/  @P2 IADD3 R8, PT, PT, R0, RZ, RZ ;  /* 0x000000ff00082210 */ /* 0x000fc80007ffe0ff */
[----:B------:R-:W-:Y:S01]  /*7c50*/  @P0 IADD3 R6, PT, PT, R8, 0x1, RZ ;  /* 0x0000000108060810 */ /* 0x000fe20007ffe0ff */
[----:B------:R-:W-:Y:S01]  /*7c60*/  @P3 IMAD.MOV R6, RZ, RZ, R8 ;  /* 0x000000ffff063224 */ /* 0x000fe200078e0208 */
[----:B--2---:R-:W-:-:S04]  /*7c70*/  FSETP.NEU.AND P2, PT, R2, 2, P1 ;  /* 0x400000000200780b */ /* 0x004fc80000f4d000 */
[----:B------:R-:W-:-:S04]  /*7c80*/  @P0 MOV R0, R6 ;  /* 0x0000000600000202 */ /* 0x000fc80000000f00 */
[----:B------:R-:W-:-:S05]  /*7c90*/  @P1 IADD3 R4, PT, PT, R0, 0x1, RZ ;  /* 0x0000000100041810 */ /* 0x000fca0007ffe0ff */
[----:B------:R-:W-:-:S05]  /*7ca0*/  @P2 IMAD.MOV R4, RZ, RZ, R0 ;  /* 0x000000ffff042224 */ /* 0x000fca00078e0200 */
[----:B------:R-:W-:-:S07]  /*7cb0*/  @P1 MOV R0, R4 ;  /* 0x0000000400001202 */ /* 0x000fce0000000f00 */
.L_x_179:
[----:B------:R-:W-:Y:S01]  /*7cc0*/  ISETP.NE.AND P0, PT, R0, RZ, PT ;  /* 0x000000ff0000720c */ /* 0x000fe20003f05270 */
[----:B------:R-:W-:-:S12]  /*7cd0*/  BSSY.RECONVERGENT B4, `(.L_x_176) ;  /* 0x00000e0000047945 */ /* 0x000fd80003800200 */
[----:B------:R-:W-:Y:S05]  /*7ce0*/  @!P0 BRA `(.L_x_181) ;  /* 0x0000000c00788947 */ /* 0x000fea0003800000 */
[----:B------:R-:W0:Y:S01]  /*7cf0*/  LDCU UR5, c[0x0][0x3b0] ;  /* 0x00007600ff0577ac */ /* 0x000e220008000800 */
[----:B--2---:R-:W-:Y:S02]  /*7d00*/  HFMA2 R17, -RZ, RZ, 0, 0 ;  /* 0x00000000ff117431 */ /* 0x004fe400000001ff */
[----:B------:R-:W-:Y:S01]  /*7d10*/  IMAD.MOV.U32 R0, RZ, RZ, RZ ;  /* 0x000000ffff007224 */ /* 0x000fe200078e00ff */
[----:B------:R-:W2:Y:S01]  /*7d20*/  LDCU UR37, c[0x0][0x3a8] ;  /* 0x00007500ff2577ac */ /* 0x000ea20008000800 */
[----:B------:R-:W3:Y:S01]  /*7d30*/  LDCU UR38, c[0x0][0x3b4] ;  /* 0x00007680ff2677ac */ /* 0x000ee20008000800 */
[----:B0-----:R-:W-:Y:S01]  /*7d40*/  IMAD R13, R61, UR5, RZ ;  /* 0x000000053d0d7c24 */ /* 0x001fe2000f8e02ff */
[----:B------:R-:W-:-:S06]  /*7d50*/  UMOV UR5, URZ ;  /* 0x000000ff00057c82 */ /* 0x000fcc0008000000 */
.L_x_182:
[----:B------:R-:W0:Y:S01]  /*7d60*/  LDC.64 R14, c[0x0][0x388] ;  /* 0x0000e200ff0e7b82 */ /* 0x000e220000000a00 */
[----:B------:R-:W-:-:S04]  /*7d70*/  IMAD R19, R13, UR5, R52 ;  /* 0x000000050d137c24 */ /* 0x000fc8000f8e0234 */
[----:B--2---:R-:W-:-:S04]  /*7d80*/  IMAD R19, R19, UR37, R62 ;  /* 0x0000002513137c24 */ /* 0x004fc8000f8e023e */
[----:B0-----:R-:W-:-:S05]  /*7d90*/  IMAD.WIDE R14, R19, 0x4, R14 ;  /* 0x00000004130e7825 */ /* 0x001fca00078e020e */
[----:B-1----:R0:W2:Y:S01]  /*7da0*/  LDG.E.CONSTANT R2, desc[UR16][R14.64] ;  /* 0x000000100e027981 */ /* 0x0020a2000c1e9900 */
[----:B------:R-:W-:-:S04]  /*7db0*/  IMAD.WIDE R6, R22, 0x4, R14 ;  /* 0x0000000416067825 */ /* 0x000fc800078e020e */
[C---:B------:R-:W-:Y:S02]  /*7dc0*/  IMAD.WIDE R4, R22.reuse, 0x4, R6 ;  /* 0x0000000416047825 */ /* 0x040fe400078e0206 */
[----:B------:R-:W4:Y:S02]  /*7dd0*/  LDG.E.CONSTANT R6, desc[UR16][R6.64] ;  /* 0x0000001006067981 */ /* 0x000f24000c1e9900 */
[C---:B------:R-:W-:Y:S02]  /*7de0*/  IMAD.WIDE R8, R22.reuse, 0x4, R4 ;  /* 0x0000000416087825 */ /* 0x040fe400078e0204 */
[----:B------:R-:W5:Y:S02]  /*7df0*/  LDG.E.CONSTANT R4, desc[UR16][R4.64] ;  /* 0x0000001004047981 */ /* 0x000f64000c1e9900 */
[C---:B------:R-:W-:Y:S02]  /*7e00*/  IMAD.WIDE R10, R22.reuse, 0x4, R8 ;  /* 0x00000004160a7825 */ /* 0x040fe400078e0208 */
[----:B------:R-:W3:Y:S04]  /*7e10*/  LDG.E.CONSTANT R12, desc[UR16][R8.64] ;  /* 0x00000010080c7981 */ /* 0x000ee8000c1e9900 */
[----:B------:R-:W3:Y:S01]  /*7e20*/  LDG.E.CONSTANT R16, desc[UR16][R10.64] ;  /* 0x000000100a107981 */ /* 0x000ee2000c1e9900 */
[----:B0-----:R-:W-:-:S06]  /*7e30*/  IMAD.WIDE R14, R22, 0x4, R10 ;  /* 0x00000004160e7825 */ /* 0x001fcc00078e020a */
[----:B------:R0:W3:Y:S01]  /*7e40*/  LDG.E.CONSTANT R14, desc[UR16][R14.64] ;  /* 0x000000100e0e7981 */ /* 0x0000e2000c1e9900 */
[----:B--2---:R-:W-:-:S04]  /*7e50*/  FSETP.NEU.AND P1, PT, R2, 1, PT ;  /* 0x3f8000000200780b */ /* 0x004fc80003f2d000 */
[----:B------:R-:W-:-:S13]  /*7e60*/  FSETP.NEU.AND P1, PT, R2, RZ, P1 ;  /* 0x000000ff0200720b */ /* 0x000fda0000f2d000 */
[----:B------:R-:W1:Y:S02]  /*7e70*/  @!P1 LDC.64 R2, c[0x0][0x380] ;  /* 0x0000e000ff029b82 */ /* 0x000e640000000a00 */
[----:B-1----:R-:W-:-:S06]  /*7e80*/  @!P1 IMAD.WIDE R2, R19, 0x4, R2 ;  /* 0x0000000413029825 */ /* 0x002fcc00078e0202 */
[----:B------:R-:W2:Y:S01]  /*7e90*/  @!P1 LDG.E.CONSTANT R2, desc[UR16][R2.64] ;  /* 0x0000001002029981 */ /* 0x000ea2000c1e9900 */
[----:B----4-:R-:W-:Y:S02]  /*7ea0*/  FSETP.NEU.AND P0, PT, R6, 1, PT ;  /* 0x3f8000000600780b */ /* 0x010fe40003f0d000 */
[----:B-----5:R-:W-:Y:S02]  /*7eb0*/  FSETP.NEU.AND P2, PT, R4, 1, PT ;  /* 0x3f8000000400780b */ /* 0x020fe40003f4d000 */
[----:B------:R-:W-:Y:S02]  /*7ec0*/  FSETP.NEU.AND P0, PT, R6, RZ, P0 ;  /* 0x000000ff0600720b */ /* 0x000fe4000070d000 */
[----:B---3--:R-:W-:Y:S02]  /*7ed0*/  FSETP.NEU.AND P3, PT, R12, 1, PT ;  /* 0x3f8000000c00780b */ /* 0x008fe40003f6d000 */
[----:B------:R-:W-:Y:S02]  /*7ee0*/  FSETP.NEU.AND P2, PT, R4, RZ, P2 ;  /* 0x000000ff0400720b */ /* 0x000fe4000174d000 */
[----:B------:R-:W-:-:S02]  /*7ef0*/  FSETP.NEU.AND P6, PT, R16, 1, PT ;  /* 0x3f8000001000780b */ /* 0x000fc40003fcd000 */
[----:B------:R-:W-:Y:S02]  /*7f00*/  FSETP.NEU.AND P3, PT, R12, RZ, P3 ;  /* 0x000000ff0c00720b */ /* 0x000fe40001f6d000 */
[----:B------:R-:W-:-:S03]  /*7f10*/  @!P1 IADD3 R0, PT, PT, R0, 0x1, RZ ;  /* 0x0000000100009810 */ /* 0x000fc60007ffe0ff */
[----:B------:R-:W1:Y:S08]  /*7f20*/  @!P0 LDC.64 R10, c[0x0][0x380] ;  /* 0x0000e000ff0a8b82 */ /* 0x000e700000000a00 */
[----:B------:R-:W3:Y:S01]  /*7f30*/  @!P3 LDC.64 R4, c[0x0][0x380] ;  /* 0x0000e000ff04bb82 */ /* 0x000ee20000000a00 */
[----:B------:R-:W-:-:S05]  /*7f40*/  IADD3 R19, PT, PT, R22, R19, RZ ;  /* 0x0000001316137210 */ /* 0x000fca0007ffe0ff */
[----:B0-----:R-:W-:Y:S02]  /*7f50*/  IMAD.IADD R15, R22, 0x1, R19 ;  /* 0x00000001160f7824 */ /* 0x001fe400078e0213 */
[----:B-1----:R-:W-:-:S03]  /*7f60*/  @!P0 IMAD.WIDE R10, R19, 0x4, R10 ;  /* 0x00000004130a8825 */ /* 0x002fc600078e020a */
[----:B------:R-:W-:-:S03]  /*7f70*/  IADD3 R19, PT, PT, R22, R15, RZ ;  /* 0x0000000f16137210 */ /* 0x000fc60007ffe0ff */
[----:B------:R-:W4:Y:S02]  /*7f80*/  @!P0 LDG.E.CONSTANT R10, desc[UR16][R10.64] ;  /* 0x000000100a0a8981 */ /* 0x000f24000c1e9900 */
[----:B---3--:R-:W-:-:S06]  /*7f90*/  @!P3 IMAD.WIDE R4, R19, 0x4, R4 ;  /* 0x000000041304b825 */ /* 0x008fcc00078e0204 */
[----:B------:R-:W3:Y:S01]  /*7fa0*/  @!P3 LDG.E.CONSTANT R4, desc[UR16][R4.64] ;  /* 0x000000100404b981 */ /* 0x000ee2000c1e9900 */
[----:B--2---:R-:W-:Y:S01]  /*7fb0*/  @!P1 FADD R17, R17, R2 ;  /* 0x0000000211119221 */ /* 0x004fe20000000000 */
[----:B------:R-:W-:Y:S01]  /*7fc0*/  FSETP.NEU.AND P1, PT, R16, RZ, P6 ;  /* 0x000000ff1000720b */ /* 0x000fe2000372d000 */
[----:B------:R-:W0:Y:S01]  /*7fd0*/  @!P2 LDC.64 R2, c[0x0][0x380] ;  /* 0x0000e000ff02ab82 */ /* 0x000e220000000a00 */
[----:B------:R-:W-:-:S04]  /*7fe0*/  FSETP.NEU.AND P6, PT, R14, 1, PT ;  /* 0x3f8000000e00780b */ /* 0x000fc80003fcd000 */
[----:B------:R-:W-:-:S07]  /*7ff0*/  FSETP.NEU.AND P6, PT, R14, RZ, P6 ;  /* 0x000000ff0e00720b */ /* 0x000fce00037cd000 */
[----:B------:R-:W1:Y:S08]  /*8000*/  @!P1 LDC.64 R6, c[0x0][0x380] ;  /* 0x0000e000ff069b82 */ /* 0x000e700000000a00 */
[----:B------:R-:W2:Y:S01]  /*8010*/  @!P6 LDC.64 R8, c[0x0][0x380] ;  /* 0x0000e000ff08eb82 */ /* 0x000ea20000000a00 */
[----:B0-----:R-:W-:Y:S01]  /*8020*/  @!P2 IMAD.WIDE R2, R15, 0x4, R2 ;  /* 0x000000040f02a825 */ /* 0x001fe200078e0202 */
[----:B------:R-:W-:-:S05]  /*8030*/  IADD3 R15, PT, PT, R22, R19, RZ ;  /* 0x00000013160f7210 */ /* 0x000fca0007ffe0ff */
[----:B------:R-:W5:Y:S01]  /*8040*/  @!P2 LDG.E.CONSTANT R2, desc[UR16][R2.64] ;  /* 0x000000100202a981 */ /* 0x000f62000c1e9900 */
[----:B-1----:R-:W-:-:S04]  /*8050*/  @!P1 IMAD.WIDE R6, R15, 0x4, R6 ;  /* 0x000000040f069825 */ /* 0x002fc800078e0206 */
[----:B------:R-:W-:Y:S02]  /*8060*/  @!P6 IMAD.IADD R15, R22, 0x1, R15 ;  /* 0x00000001160fe824 */ /* 0x000fe400078e020f */
[----:B------:R-:W3:Y:S02]  /*8070*/  @!P1 LDG.E.CONSTANT R6, desc[UR16][R6.64] ;  /* 0x0000001006069981 */ /* 0x000ee4000c1e9900 */
[----:B--2---:R-:W-:-:S06]  /*8080*/  @!P6 IMAD.WIDE R8, R15, 0x4, R8 ;  /* 0x000000040f08e825 */ /* 0x004fcc00078e0208 */
[----:B------:R-:W2:Y:S01]  /*8090*/  @!P6 LDG.E.CONSTANT R8, desc[UR16][R8.64] ;  /* 0x000000100808e981 */ /* 0x000ea2000c1e9900 */
[----:B------:R-:W-:Y:S01]  /*80a0*/  @!P0 IADD3 R0, PT, PT, R0, 0x1, RZ ;  /* 0x0000000100008810 */ /* 0x000fe20007ffe0ff */
[----:B----4-:R-:W-:Y:S01]  /*80b0*/  @!P0 FADD R17, R17, R10 ;  /* 0x0000000a11118221 */ /* 0x010fe20000000000 */
[----:B------:R-:W-:Y:S02]  /*80c0*/  UIADD3 UR5, UPT, UPT, UR5, 0x1, URZ ;  /* 0x0000000105057890 */ /* 0x000fe4000fffe0ff */
[----:B------:R-:W-:Y:S02]  /*80d0*/  @!P2 IADD3 R0, PT, PT, R0, 0x1, RZ ;  /* 0x000000010000a810 */ /* 0x000fe40007ffe0ff */
[----:B------:R-:W-:-:S03]  /*80e0*/  UISETP.NE.AND UP2, UPT, UR5, UR38, UPT ;  /* 0x000000260500728c */ /* 0x000fc6000bf45270 */
[----:B------:R-:W-:-:S05]  /*80f0*/  @!P3 VIADD R0, R0, 0x1 ;  /* 0x000000010000b836 */ /* 0x000fca0000000000 */
[----:B------:R-:W-:-:S04]  /*8100*/  @!P1 IADD3 R0, PT, PT, R0, 0x1, RZ ;  /* 0x0000000100009810 */ /* 0x000fc80007ffe0ff */
[----:B------:R-:W-:Y:S01]  /*8110*/  @!P6 IADD3 R0, PT, PT, R0, 0x1, RZ ;  /* 0x000000010000e810 */ /* 0x000fe20007ffe0ff */
[----:B-----5:R-:W-:-:S04]  /*8120*/  @!P2 FADD R17, R17, R2 ;  /* 0x000000021111a221 */ /* 0x020fc80000000000 */
[----:B---3--:R-:W-:-:S04]  /*8130*/  @!P3 FADD R17, R17, R4 ;  /* 0x000000041111b221 */ /* 0x008fc80000000000 */
[----:B------:R-:W-:-:S04]  /*8140*/  @!P1 FADD R17, R17, R6 ;  /* 0x0000000611119221 */ /* 0x000fc80000000000 */
[----:B--2---:R-:W-:Y:S01]  /*8150*/  @!P6 FADD R17, R17, R8 ;  /* 0x000000081111e221 */ /* 0x004fe20000000000 */
[----:B------:R-:W-:Y:S06]  /*8160*/  BRA.U UP2, `(.L_x_182) ;  /* 0xfffffff902fc7547 */ /* 0x000fec000b83ffff */
[----:B------:R-:W-:-:S13]  /*8170*/  ISETP.NE.AND P0, PT, R0, RZ, PT ;  /* 0x000000ff0000720c */ /* 0x000fda0003f05270 */
[----:B------:R-:W-:Y:S05]  /*8180*/  @!P0 BRA `(.L_x_181) ;  /* 0x0000000800508947 */ /* 0x000fea0003800000 */
[----:B------:R-:W-:Y:S01]  /*8190*/  I2FP.F32.S32 R2, R0 ;  /* 0x0000000000027245 */ /* 0x000fe20000201400 */
        /* <DEDUP_REMOVED lines=12> */
.L_x_184:
[----:B------:R-:W-:Y:S05]  /*8260*/  BSYNC.RECONVERGENT B5 ;  /* 0x0000000000057941 */ /* 0x000fea0003800200 */
.L_x_183:
[----:B------:R-:W-:Y:S01]  /*8270*/  HFMA2 R13, -RZ, RZ, 0, 0 ;  /* 0x00000000ff0d7431 */ /* 0x000fe200000001ff */
[----:B------:R-:W-:Y:S06]  /*8280*/  @!P5 BRA `(.L_x_185) ;  /* 0x0000000000d8d947 */ /* 0x000fec0003800000 */
[----:B------:R-:W-:Y:S01]  /*8290*/  MOV R15, RZ ;  /* 0x000000ff000f7202 */ /* 0x000fe20000000f00 */
[----:B------:R-:W0:Y:S01]  /*82a0*/  LDCU UR5, c[0x0][0x3a8] ;  /* 0x00007500ff0577ac */ /* 0x000e220008000800 */
[----:B------:R-:W-:-:S05]  /*82b0*/  NOP ;  /* 0x0000000000007918 */ /* 0x000fca0000000000 */
.L_x_186:
[----:B------:R-:W1:Y:S08]  /*82c0*/  LDC R0, c[0x0][0x3b0] ;  /* 0x0000ec00ff007b82 */ /* 0x000e700000000800 */
[----:B------:R-:W2:Y:S01]  /*82d0*/  LDC.64 R10, c[0x0][0x388] ;  /* 0x0000e200ff0a7b82 */ /* 0x000ea20000000a00 */
[----:B-1----:R-:W-:-:S04]  /*82e0*/  IMAD R0, R0, UR4, R15 ;  /* 0x0000000400007c24 */ /* 0x002fc8000f8e020f */
[----:B------:R-:W-:-:S04]  /*82f0*/  IMAD R3, R61, R0, R52 ;  /* 0x000000003d037224 */ /* 0x000fc800078e0234 */
[----:B0-----:R-:W-:-:S04]  /*8300*/  IMAD R3, R3, UR5, R62 ;  /* 0x0000000503037c24 */ /* 0x001fc8000f8e023e */
[----:B--2---:R-:W-:-:S04]  /*8310*/  IMAD.WIDE R10, R3, 0x4, R10 ;  /* 0x00000004030a7825 */ /* 0x004fc800078e020a */
[C---:B------:R-:W-:Y:S02]  /*8320*/  IMAD.WIDE R8, R22.reuse, 0x4, R10 ;  /* 0x0000000416087825 */ /* 0x040fe400078e020a */
[----:B------:R-:W2:Y:S02]  /*8330*/  LDG.E.CONSTANT R10, desc[UR16][R10.64] ;  /* 0x000000100a0a7981 */ /* 0x000ea4000c1e9900 */
[C---:B------:R-:W-:Y:S02]  /*8340*/  IMAD.WIDE R6, R22.reuse, 0x4, R8 ;  /* 0x0000000416067825 */ /* 0x040fe400078e0208 */
[----:B------:R-:W3:Y:S02]  /*8350*/  LDG.E.CONSTANT R8, desc[UR16][R8.64] ;  /* 0x0000001008087981 */ /* 0x000ee4000c1e9900 */
[C---:B------:R-:W-:Y:S02]  /*8360*/  IMAD.WIDE R4, R22.reuse, 0x4, R6 ;  /* 0x0000000416047825 */ /* 0x040fe400078e0206 */
[----:B------:R-:W4:Y:S02]  /*8370*/  LDG.E.CONSTANT R6, desc[UR16][R6.64] ;  /* 0x0000001006067981 */ /* 0x000f24000c1e9900 */
[----:B------:R-:W-:-:S02]  /*8380*/  IMAD.WIDE R2, R22, 0x4, R4 ;  /* 0x0000000416027825 */ /* 0x000fc400078e0204 */
[----:B------:R-:W5:Y:S02]  /*8390*/  LDG.E.CONSTANT R4, desc[UR16][R4.64] ;  /* 0x0000001004047981 */ /* 0x000f64000c1e9900 */
[C---:B------:R-:W-:Y:S02]  /*83a0*/  IMAD.WIDE R12, R22.reuse, 0x4, R2 ;  /* 0x00000004160c7825 */ /* 0x040fe400078e0202 */
[----:B------:R-:W5:Y:S02]  /*83b0*/  LDG.E.CONSTANT R2, desc[UR16][R2.64] ;  /* 0x0000001002027981 */ /* 0x000f64000c1e9900 */
[C---:B------:R-:W-:Y:S02]  /*83c0*/  IMAD.WIDE R16, R22.reuse, 0x4, R12 ;  /* 0x0000000416107825 */ /* 0x040fe400078e020c */
[----:B------:R-:W5:Y:S02]  /*83d0*/  LDG.E.CONSTANT R12, desc[UR16][R12.64] ;  /* 0x000000100c0c7981 */ /* 0x000f64000c1e9900 */
[----:B------:R-:W-:-:S02]  /*83e0*/  IMAD.WIDE R18, R22, 0x4, R16 ;  /* 0x0000000416127825 */ /* 0x000fc400078e0210 */
[----:B------:R-:W5:Y:S04]  /*83f0*/  LDG.E.CONSTANT R16, desc[UR16][R16.64] ;  /* 0x0000001010107981 */ /* 0x000f68000c1e9900 */
[----:B------:R-:W5:Y:S01]  /*8400*/  LDG.E.CONSTANT R18, desc[UR16][R18.64] ;  /* 0x0000001012127981 */ /* 0x000f62000c1e9900 */
[----:B--2---:R-:W-:Y:S02]  /*8410*/  FSETP.NEU.AND P6, PT, R10, 2, PT ;  /* 0x400000000a00780b */ /* 0x004fe40003fcd000 */
[----:B---3--:R-:W-:Y:S01]  /*8420*/  FSETP.NEU.AND P0, PT, R8, 2, PT ;  /* 0x400000000800780b */ /* 0x008fe20003f0d000 */
[----:B------:R-:W-:Y:S01]  /*8430*/  IMAD.WIDE.U32 R8, R15, 0x4, R32 ;  /* 0x000000040f087825 */ /* 0x000fe200078e0020 */
[----:B----4-:R-:W-:-:S03]  /*8440*/  FSETP.NEU.AND P1, PT, R6, 2, PT ;  /* 0x400000000600780b */ /* 0x010fc60003f2d000 */
[----:B------:R-:W-:Y:S01]  /*8450*/  IMAD.WIDE.U32 R6, R15, 0x4, R28 ;  /* 0x000000040f067825 */ /* 0x000fe200078e001c */
[----:B-----5:R-:W-:-:S05]  /*8460*/  FSETP.NEU.AND P2, PT, R4, 2, PT ;  /* 0x400000000400780b */ /* 0x020fca0003f4d000 */
[----:B------:R1:W-:Y:S01]  /*8470*/  @!P6 STG.E desc[UR16][R6.64], R14 ;  /* 0x0000000e0600e986 */ /* 0x0003e2000c101910 */
[----:B------:R-:W-:-:S03]  /*8480*/  FSETP.NEU.AND P3, PT, R2, 2, PT ;  /* 0x400000000200780b */ /* 0x000fc60003f6d000 */
[----:B------:R1:W-:Y:S01]  /*8490*/  @!P6 STG.E desc[UR16][R8.64], R14 ;  /* 0x0000000e0800e986 */ /* 0x0003e2000c101910 */
[----:B------:R-:W-:-:S03]  /*84a0*/  FSETP.NEU.AND P5, PT, R12, 2, PT ;  /* 0x400000000c00780b */ /* 0x000fc60003fad000 */
[----:B------:R1:W-:Y:S04]  /*84b0*/  @!P0 STG.E desc[UR16][R6.64+0x4], R14 ;  /* 0x0000040e06008986 */ /* 0x0003e8000c101910 */
[----:B------:R1:W-:Y:S01]  /*84c0*/  @!P0 STG.E desc[UR16][R8.64+0x4], R14 ;  /* 0x0000040e08008986 */ /* 0x0003e2000c101910 */
[----:B------:R-:W-:Y:S02]  /*84d0*/  FSETP.NEU.AND P6, PT, R16, 2, PT ;  /* 0x400000001000780b */ /* 0x000fe40003fcd000 */
[----:B------:R-:W-:Y:S01]  /*84e0*/  FSETP.NEU.AND P0, PT, R18, 2, PT ;  /* 0x400000001200780b */ /* 0x000fe20003f0d000 */
[----:B------:R1:W-:Y:S04]  /*84f0*/  @!P1 STG.E desc[UR16][R6.64+0x8], R14 ;  /* 0x0000080e06009986 */ /* 0x0003e8000c101910 */
[----:B------:R1:W-:Y:S04]  /*8500*/  @!P1 STG.E desc[UR16][R8.64+0x8], R14 ;  /* 0x0000080e08009986 */ /* 0x0003e8000c101910 */
[----:B------:R1:W-:Y:S04]  /*8510*/  @!P2 STG.E desc[UR16][R6.64+0xc], R14 ;  /* 0x00000c0e0600a986 */ /* 0x0003e8000c101910 */
[----:B------:R1:W-:Y:S01]  /*8520*/  @!P2 STG.E desc[UR16][R8.64+0xc], R14 ;  /* 0x00000c0e0800a986 */ /* 0x0003e2000c101910 */
[----:B------:R-:W-:-:S03]  /*8530*/  VIADD R15, R15, 0x8 ;  /* 0x000000080f0f7836 */ /* 0x000fc60000000000 */
[----:B------:R1:W-:Y:S04]  /*8540*/  @!P3 STG.E desc[UR16][R6.64+0x10], R14 ;  /* 0x0000100e0600b986 */ /* 0x0003e8000c101910 */
[----:B------:R1:W-:Y:S04]  /*8550*/  @!P3 STG.E desc[UR16][R8.64+0x10], R14 ;  /* 0x0000100e0800b986 */ /* 0x0003e8000c101910 */
[----:B------:R1:W-:Y:S04]  /*8560*/  @!P5 STG.E desc[UR16][R6.64+0x14], R14 ;  /* 0x0000140e0600d986 */ /* 0x0003e8000c101910 */
[----:B------:R1:W-:Y:S04]  /*8570*/  @!P5 STG.E desc[UR16][R8.64+0x14], R14 ;  /* 0x0000140e0800d986 */ /* 0x0003e8000c101910 */
[----:B------:R1:W-:Y:S04]  /*8580*/  @!P6 STG.E desc[UR16][R6.64+0x18], R14 ;  /* 0x0000180e0600e986 */ /* 0x0003e8000c101910 */
[----:B------:R1:W-:Y:S04]  /*8590*/  @!P6 STG.E desc[UR16][R8.64+0x18], R14 ;  /* 0x0000180e0800e986 */ /* 0x0003e8000c101910 */
[----:B------:R1:W-:Y:S04]  /*85a0*/  @!P0 STG.E desc[UR16][R6.64+0x1c], R14 ;  /* 0x00001c0e06008986 */ /* 0x0003e8000c101910 */
[----:B------:R1:W-:Y:S01]  /*85b0*/  @!P0 STG.E desc[UR16][R8.64+0x1c], R14 ;  /* 0x00001c0e08008986 */ /* 0x0003e2000c101910 */
[----:B------:R-:W-:-:S13]  /*85c0*/  ISETP.NE.AND P0, PT, R15, UR7, PT ;  /* 0x000000070f007c0c */ /* 0x000fda000bf05270 */
[----:B-1----:R-:W-:Y:S05]  /*85d0*/  @P0 BRA `(.L_x_186) ;  /* 0xfffffffc00380947 */ /* 0x002fea000383ffff */
[----:B------:R-:W-:-:S07]  /*85e0*/  MOV R13, UR7 ;  /* 0x00000007000d7c02 */ /* 0x000fce0008000f00 */
.L_x_185:
[----:B------:R-:W-:Y:S05]  /*85f0*/  @!P4 BRA `(.L_x_181) ;  /* 0x000000040034c947 */ /* 0x000fea0003800000 */
[----:B------:R-:W-:Y:S02]  /*8600*/  UISETP.GE.U32.AND UP2, UPT, UR32, 0x3, UPT ;  /* 0x000000032000788c */ /* 0x000fe4000bf46070 */
[----:B------:R-:W-:-:S07]  /*8610*/  UISETP.NE.AND UP3, UPT, UR26, URZ, UPT ;  /* 0x000000ff1a00728c */ /* 0x000fce000bf65270 */
[----:B------:R-:W-:Y:S05]  /*8620*/  BRA.U !UP2, `(.L_x_187) ;  /* 0x000000010a8c7547 */ /* 0x000fea000b800000 */
[----:B------:R-:W0:Y:S01]  /*8630*/  LDC R0, c[0x0][0x3b0] ;  /* 0x0000ec00ff007b82 */ /* 0x000e220000000800 */
[----:B------:R-:W1:Y:S07]  /*8640*/  LDCU UR5, c[0x0][0x3a8] ;  /* 0x00007500ff0577ac */ /* 0x000e6e0008000800 */
[----:B------:R-:W2:Y:S01]  /*8650*/  LDC.64 R2, c[0x0][0x388] ;  /* 0x0000e200ff027b82 */ /* 0x000ea20000000a00 */
[----:B0-----:R-:W-:-:S04]  /*8660*/  IMAD R0, R0, UR4, R13 ;  /* 0x0000000400007c24 */ /* 0x001fc8000f8e020d */
[----:B------:R-:W-:-:S04]  /*8670*/  IMAD R5, R61, R0, R52 ;  /* 0x000000003d057224 */ /* 0x000fc800078e0234 */
[----:B-1----:R-:W-:-:S04]  /*8680*/  IMAD R5, R5, UR5, R62 ;  /* 0x0000000505057c24 */ /* 0x002fc8000f8e023e */
[----:B--2---:R-:W-:-:S04]  /*8690*/  IMAD.WIDE R8, R5, 0x4, R2 ;  /* 0x0000000405087825 */ /* 0x004fc800078e0202 */
[C---:B------:R-:W-:Y:S02]  /*86a0*/  IMAD.WIDE R2, R22.reuse, 0x4, R8 ;  /* 0x0000000416027825 */ /* 0x040fe400078e0208 */
[----:B------:R-:W2:Y:S02]  /*86b0*/  LDG.E.CONSTANT R8, desc[UR16][R8.64] ;  /* 0x0000001008087981 */ /* 0x000ea4000c1e9900 */
[C---:B------:R-:W-:Y:S02]  /*86c0*/  IMAD.WIDE R4, R22.reuse, 0x4, R2 ;  /* 0x0000000416047825 */ /* 0x040fe400078e0202 */
[----:B------:R-:W3:Y:S02]  /*86d0*/  LDG.E.CONSTANT R2, desc[UR16][R2.64] ;  /* 0x0000001002027981 */ /* 0x000ee4000c1e9900 */
[----:B------:R-:W-:Y:S02]  /*86e0*/  IMAD.WIDE R6, R22, 0x4, R4 ;  /* 0x0000000416067825 */ /* 0x000fe400078e0204 */
[----:B------:R-:W4:Y:S04]  /*86f0*/  LDG.E.CONSTANT R4, desc[UR16][R4.64] ;  /* 0x0000001004047981 */ /* 0x000f28000c1e9900 */
[----:B------:R-:W5:Y:S01]  /*8700*/  LDG.E.CONSTANT R6, desc[UR16][R6.64] ;  /* 0x0000001006067981 */ /* 0x000f62000c1e9900 */
[----:B--2---:R-:W-:-:S02]  /*8710*/  FSETP.NEU.AND P0, PT, R8, 2, PT ;  /* 0x400000000800780b */ /* 0x004fc40003f0d000 */
[----:B---3--:R-:W-:Y:S02]  /*8720*/  FSETP.NEU.AND P1, PT, R2, 2, PT ;  /* 0x400000000200780b */ /* 0x008fe40003f2d000 */
[----:B----4-:R-:W-:-:S09]  /*8730*/  FSETP.NEU.AND P2, PT, R4, 2, PT ;  /* 0x400000000400780b */ /* 0x010fd20003f4d000 */
[----:B------:R-:W-:Y:S01]  /*8740*/  @!P0 IMAD.WIDE.U32 R16, R13, 0x4, R28 ;  /* 0x000000040d108825 */ /* 0x000fe200078e001c */
[----:B-----5:R-:W-:-:S03]  /*8750*/  FSETP.NEU.AND P3, PT, R6, 2, PT ;  /* 0x400000000600780b */ /* 0x020fc60003f6d000 */
[C---:B------:R-:W-:Y:S01]  /*8760*/  @!P0 IMAD.WIDE.U32 R18, R13.reuse, 0x4, R32 ;  /* 0x000000040d128825 */ /* 0x040fe200078e0020 */
[----:B------:R0:W-:Y:S03]  /*8770*/  @!P0 STG.E desc[UR16][R16.64], R14 ;  /* 0x0000000e10008986 */ /* 0x0001e6000c101910 */
        /* <DEDUP_REMOVED lines=11> */
[----:B------:R0:W-:Y:S01]  /*8830*/  @!P3 STG.E desc[UR16][R8.64+0xc], R14 ;  /* 0x00000c0e0800b986 */ /* 0x0001e2000c101910 */
[----:B------:R-:W-:-:S03]  /*8840*/  IADD3 R13, PT, PT, R13, 0x4, RZ ;  /* 0x000000040d0d7810 */ /* 0x000fc60007ffe0ff */
[----:B------:R0:W-:Y:S04]  /*8850*/  @!P3 STG.E desc[UR16][R10.64+0xc], R14 ;  /* 0x00000c0e0a00b986 */ /* 0x0001e8000c101910 */
.L_x_187:
[----:B------:R-:W-:Y:S05]  /*8860*/  BRA.U !UP3, `(.L_x_181) ;  /* 0x000000010b987547 */ /* 0x000fea000b800000 */
[----:B------:R-:W-:Y:S02]  /*8870*/  UISETP.NE.AND UP2, UPT, UR33, URZ, UPT ;  /* 0x000000ff2100728c */ /* 0x000fe4000bf45270 */
[----:B------:R-:W-:-:S07]  /*8880*/  UISETP.NE.AND UP3, UPT, UR28, URZ, UPT ;  /* 0x000000ff1c00728c */ /* 0x000fce000bf65270 */
[----:B------:R-:W-:Y:S05]  /*8890*/  BRA.U !UP2, `(.L_x_188) ;  /* 0x000000010a547547 */ /* 0x000fea000b800000 */
[----:B------:R-:W1:Y:S01]  /*88a0*/  LDC R0, c[0x0][0x3b0] ;  /* 0x0000ec00ff007b82 */ /* 0x000e620000000800 */
[----:B------:R-:W2:Y:S07]  /*88b0*/  LDCU UR5, c[0x0][0x3a8] ;  /* 0x00007500ff0577ac */ /* 0x000eae0008000800 */
[----:B0-----:R-:W0:Y:S01]  /*88c0*/  LDC.64 R2, c[0x0][0x388] ;  /* 0x0000e200ff027b82 */ /* 0x001e220000000a00 */
[----:B-1----:R-:W-:-:S04]  /*88d0*/  IMAD R0, R0, UR4, R13 ;  /* 0x0000000400007c24 */ /* 0x002fc8000f8e020d */
[----:B------:R-:W-:-:S04]  /*88e0*/  IMAD R5, R61, R0, R52 ;  /* 0x000000003d057224 */ /* 0x000fc800078e0234 */
[----:B--2---:R-:W-:-:S04]  /*88f0*/  IMAD R5, R5, UR5, R62 ;  /* 0x0000000505057c24 */ /* 0x004fc8000f8e023e */
[----:B0-----:R-:W-:-:S04]  /*8900*/  IMAD.WIDE R16, R5, 0x4, R2 ;  /* 0x0000000405107825 */ /* 0x001fc800078e0202 */
[----:B------:R-:W-:Y:S02]  /*8910*/  IMAD.WIDE R10, R22, 0x4, R16 ;  /* 0x00000004160a7825 */ /* 0x000fe400078e0210 */
[----:B------:R-:W2:Y:S04]  /*8920*/  LDG.E.CONSTANT R16, desc[UR16][R16.64] ;  /* 0x0000001010107981 */ /* 0x000ea8000c1e9900 */
[----:B------:R-:W3:Y:S01]  /*8930*/  LDG.E.CONSTANT R10, desc[UR16][R10.64] ;  /* 0x000000100a0a7981 */ /* 0x000ee2000c1e9900 */
[----:B--2---:R-:W-:Y:S02]  /*8940*/  FSETP.NEU.AND P0, PT, R16, 2, PT ;  /* 0x400000001000780b */ /* 0x004fe40003f0d000 */
[----:B---3--:R-:W-:-:S11]  /*8950*/  FSETP.NEU.AND P1, PT, R10, 2, PT ;  /* 0x400000000a00780b */ /* 0x008fd60003f2d000 */
[----:B------:R-:W-:-:S04]  /*8960*/  @!P0 IMAD.WIDE.U32 R2, R13, 0x4, R28 ;  /* 0x000000040d028825 */ /* 0x000fc800078e001c */
[C---:B------:R-:W-:Y:S01]  /*8970*/  @!P0 IMAD.WIDE.U32 R4, R13.reuse, 0x4, R32 ;  /* 0x000000040d048825 */ /* 0x040fe200078e0020 */
[----:B------:R1:W-:Y:S03]  /*8980*/  @!P0 STG.E desc[UR16][R2.64], R14 ;  /* 0x0000000e02008986 */ /* 0x0003e6000c101910 */
[C---:B------:R-:W-:Y:S01]  /*8990*/  @!P1 IMAD.WIDE.U32 R6, R13.reuse, 0x4, R28 ;  /* 0x000000040d069825 */ /* 0x040fe200078e001c */
[----:B------:R1:W-:Y:S03]  /*89a0*/  @!P0 STG.E desc[UR16][R4.64], R14 ;  /* 0x0000000e04008986 */ /* 0x0003e6000c101910 */
[C---:B------:R-:W-:Y:S01]  /*89b0*/  @!P1 IMAD.WIDE.U32 R8, R13.reuse, 0x4, R32 ;  /* 0x000000040d089825 */ /* 0x040fe200078e0020 */
[----:B------:R1:W-:Y:S03]  /*89c0*/  @!P1 STG.E desc[UR16][R6.64+0x4], R14 ;  /* 0x0000040e06009986 */ /* 0x0003e6000c101910 */
[----:B------:R-:W-:Y:S01]  /*89d0*/  VIADD R13, R13, 0x2 ;  /* 0x000000020d0d7836 */ /* 0x000fe20000000000 */
[----:B------:R1:W-:Y:S06]  /*89e0*/  @!P1 STG.E desc[UR16][R8.64+0x4], R14 ;  /* 0x0000040e08009986 */ /* 0x0003ec000c101910 */
.L_x_188:
[----:B------:R-:W-:Y:S05]  /*89f0*/  BRA.U !UP3, `(.L_x_181) ;  /* 0x000000010b347547 */ /* 0x000fea000b800000 */
[----:B------:R-:W2:Y:S01]  /*8a00*/  LDC R0, c[0x0][0x3b0] ;  /* 0x0000ec00ff007b82 */ /* 0x000ea20000000800 */
[----:B------:R-:W3:Y:S07]  /*8a10*/  LDCU UR5, c[0x0][0x3a8] ;  /* 0x00007500ff0577ac */ /* 0x000eee0008000800 */
[----:B01----:R-:W0:Y:S01]  /*8a20*/  LDC.64 R2, c[0x0][0x388] ;  /* 0x0000e200ff027b82 */ /* 0x003e220000000a00 */
[----:B--2---:R-:W-:-:S04]  /*8a30*/  IMAD R0, R0, UR4, R13 ;  /* 0x0000000400007c24 */ /* 0x004fc8000f8e020d */
[----:B------:R-:W-:-:S04]  /*8a40*/  IMAD R5, R61, R0, R52 ;  /* 0x000000003d057224 */ /* 0x000fc800078e0234 */
[----:B---3--:R-:W-:-:S04]  /*8a50*/  IMAD R5, R5, UR5, R62 ;  /* 0x0000000505057c24 */ /* 0x008fc8000f8e023e */
[----:B0-----:R-:W-:-:S06]  /*8a60*/  IMAD.WIDE R2, R5, 0x4, R2 ;  /* 0x0000000405027825 */ /* 0x001fcc00078e0202 */
[----:B------:R-:W2:Y:S02]  /*8a70*/  LDG.E.CONSTANT R2, desc[UR16][R2.64] ;  /* 0x0000001002027981 */ /* 0x000ea4000c1e9900 */
[----:B--2---:R-:W-:-:S13]  /*8a80*/  FSETP.NEU.AND P0, PT, R2, 2, PT ;  /* 0x400000000200780b */ /* 0x004fda0003f0d000 */
[----:B------:R-:W-:-:S04]  /*8a90*/  @!P0 IMAD.WIDE.U32 R4, R13, 0x4, R28 ;  /* 0x000000040d048825 */ /* 0x000fc800078e001c */
[----:B------:R-:W-:Y:S01]  /*8aa0*/  @!P0 IMAD.WIDE.U32 R6, R13, 0x4, R32 ;  /* 0x000000040d068825 */ /* 0x000fe200078e0020 */
[----:B------:R3:W-:Y:S04]  /*8ab0*/  @!P0 STG.E desc[UR16][R4.64], R14 ;  /* 0x0000000e04008986 */ /* 0x0007e8000c101910 */
[----:B------:R3:W-:Y:S02]  /*8ac0*/  @!P0 STG.E desc[UR16][R6.64], R14 ;  /* 0x0000000e06008986 */ /* 0x0007e4000c101910 */
.L_x_181:
[----:B------:R-:W-:Y:S05]  /*8ad0*/  BSYNC.RECONVERGENT B4 ;  /* 0x0000000000047941 */ /* 0x000fea0003800200 */
.L_x_176:
[----:B0-2---:R-:W-:Y:S01]  /*8ae0*/  HFMA2 R17, -RZ, RZ, 0, 0 ;  /* 0x00000000ff117431 */ /* 0x005fe200000001ff */
[----:B-1-3--:R-:W-:Y:S01]  /*8af0*/  MOV R14, RZ ;  /* 0x000000ff000e7202 */ /* 0x00afe20000000f00 */
[----:B------:R-:W-:Y:S06]  /*8b00*/  BRA.U !UP1, `(.L_x_189) ;  /* 0x0000000909307547 */ /* 0x000fec000b800000 */
[----:B------:R-:W-:Y:S01]  /*8b10*/  UISETP.GE.U32.AND UP2, UPT, UR19, 0x3, UPT ;  /* 0x000000031300788c */ /* 0x000fe2000bf46070 */
[----:B------:R-:W-:Y:S01]  /*8b20*/  IMAD.MOV.U32 R0, RZ, RZ, RZ ;  /* 0x000000ffff007224 */ /* 0x000fe200078e00ff */
[----:B------:R-:W-:Y:S02]  /*8b30*/  MOV R11, RZ ;  /* 0x000000ff000b7202 */ /* 0x000fe40000000f00 */
[----:B------:R-:W-:-:S05]  /*8b40*/  MOV R14, RZ ;  /* 0x000000ff000e7202 */ /* 0x000fca0000000f00 */
[----:B------:R-:W-:Y:S05]  /*8b50*/  BRA.U !UP2, `(.L_x_190) ;  /* 0x000000050a187547 */ /* 0x000fea000b800000 */
[----:B------:R-:W-:Y:S01]  /*8b60*/  IMAD.MOV.U32 R0, RZ, RZ, RZ ;  /* 0x000000ffff007224 */ /* 0x000fe200078e00ff */
[----:B------:R-:W-:Y:S01]  /*8b70*/  CS2R R14, SRZ ;  /* 0x00000000000e7805 */ /* 0x000fe2000001ff00 */
[----:B------:R-:W0:Y:S01]  /*8b80*/  LDCU UR5, c[0x0][0x3a8] ;  /* 0x00007500ff0577ac */ /* 0x000e220008000800 */
[----:B------:R-:W-:-:S05]  /*8b90*/  NOP ;  /* 0x0000000000007918 */ /* 0x000fca0000000000 */
.L_x_191:
[----:B-1----:R-:W1:Y:S08]  /*8ba0*/  LDC R4, c[0x0][0x3b0] ;  /* 0x0000ec00ff047b82 */ /* 0x002e700000000800 */
[----:B------:R-:W2:Y:S01]  /*8bb0*/  LDC.64 R2, c[0x0][0x388] ;  /* 0x0000e200ff027b82 */ /* 0x000ea20000000a00 */
[----:B-1----:R-:W-:-:S04]  /*8bc0*/  IMAD R4, R4, UR4, R15 ;  /* 0x0000000404047c24 */ /* 0x002fc8000f8e020f */
[----:B------:R-:W-:-:S04]  /*8bd0*/  IMAD R5, R61, R4, R52 ;  /* 0x000000043d057224 */ /* 0x000fc800078e0234 */
[----:B0-----:R-:W-:-:S04]  /*8be0*/  IMAD R5, R5, UR5, R62 ;  /* 0x0000000505057c24 */ /* 0x001fc8000f8e023e */
[----:B--2---:R-:W-:-:S05]  /*8bf0*/  IMAD.WIDE R2, R5, 0x4, R2 ;  /* 0x0000000405027825 */ /* 0x004fca00078e0202 */
[----:B------:R-:W2:Y:S01]  /*8c00*/  LDG.E.CONSTANT R4, desc[UR16][R2.64] ;  /* 0x0000001002047981 */ /* 0x000ea2000c1e9900 */
[----:B------:R-:W-:-:S05]  /*8c10*/  IMAD.WIDE R6, R22, 0x4, R2 ;  /* 0x0000000416067825 */ /* 0x000fca00078e0202 */
[----:B------:R-:W3:Y:S01]  /*8c20*/  LDG.E.CONSTANT R12, desc[UR16][R6.64] ;  /* 0x00000010060c7981 */ /* 0x000ee2000c1e9900 */
[----:B--2---:R-:W-:-:S04]  /*8c30*/  FSETP.NEU.AND P0, PT, R4, 1, PT ;  /* 0x3f8000000400780b */ /* 0x004fc80003f0d000 */
[----:B------:R-:W-:-:S13]  /*8c40*/  FSETP.NEU.AND P0, PT, R4, RZ, P0 ;  /* 0x000000ff0400720b */ /* 0x000fda000070d000 */
[----:B------:R-:W-:-:S04]  /*8c50*/  @!P0 IMAD.WIDE.U32 R8, R15, 0x4, R28 ;  /* 0x000000040f088825 */ /* 0x000fc800078e001c */
[----:B------:R-:W-:Y:S02]  /*8c60*/  @!P0 IMAD.WIDE.U32 R10, R15, 0x4, R32 ;  /* 0x000000040f0a8825 */ /* 0x000fe400078e0020 */
[----:B------:R-:W2:Y:S04]  /*8c70*/  @!P0 LDG.E R8, desc[UR16][R8.64] ;  /* 0x0000001008088981 */ /* 0x000ea8000c1e1900 */
[----:B------:R-:W2:Y:S01]  /*8c80*/  @!P0 LDG.E R11, desc[UR16][R10.64] ;  /* 0x000000100a0b8981 */ /* 0x000ea2000c1e1900 */
[----:B---3--:R-:W-:Y:S01]  /*8c90*/  FSETP.NEU.AND P1, PT, R12, 1, PT ;  /* 0x3f8000000c00780b */ /* 0x008fe20003f2d000 */
[----:B------:R-:W-:-:S03]  /*8ca0*/  IMAD.WIDE R4, R22, 0x4, R6 ;  /* 0x0000000416047825 */ /* 0x000fc600078e0206 */
[----:B------:R-:W-:Y:S02]  /*8cb0*/  FSETP.EQ.OR P1, PT, R12, RZ, !P1 ;  /* 0x000000ff0c00720b */ /* 0x000fe40004f22400 */
[----:B------:R-:W3:Y:S01]  /*8cc0*/  LDG.E.CONSTANT R16, desc[UR16][R4.64] ;  /* 0x0000001004107981 */ /* 0x000ee2000c1e9900 */
[----:B------:R-:W-:Y:S01]  /*8cd0*/  IMAD.WIDE.U32 R2, R15, 0x4, R44 ;  /* 0x000000040f027825 */ /* 0x000fe200078e002c */
[----:B------:R-:W-:-:S09]  /*8ce0*/  @P0 MOV R63, 0xbf800000 ;  /* 0xbf800000003f0802 */ /* 0x000fd20000000f00 */
[----:B------:R-:W-:Y:S01]  /*8cf0*/  @!P1 MOV R65, 0xbf800000 ;  /* 0xbf80000000419802 */ /* 0x000fe20000000f00 */
[----:B------:R-:W-:-:S04]  /*8d00*/  @P1 IMAD.WIDE.U32 R6, R15, 0x4, R28 ;  /* 0x000000040f061825 */ /* 0x000fc800078e001c */
[----:B------:R-:W-:Y:S01]  /*8d10*/  @!P1 STG.E desc[UR16][R2.64+0x4], R65 ;  /* 0x0000044102009986 */ /* 0x000fe2000c101910 */
[----:B--2---:R-:W-:Y:S01]  /*8d20*/  @!P0 FADD R17, R8, -R11 ;  /* 0x8000000b08118221 */ /* 0x004fe20000000000 */
[----:B------:R-:W-:-:S04]  /*8d30*/  @P1 IMAD.WIDE.U32 R8, R15, 0x4, R32 ;  /* 0x000000040f081825 */ /* 0x000fc800078e0020 */
[----:B------:R-:W-:Y:S04]  /*8d40*/  @!P0 STG.E desc[UR16][R2.64], R17 ;  /* 0x0000001102008986 */ /* 0x000fe8000c101910 */
[----:B------:R0:W-:Y:S04]  /*8d50*/  @P0 STG.E desc[UR16][R2.64], R63 ;  /* 0x0000003f02000986 */ /* 0x0001e8000c101910 */
[----:B------:R-:W2:Y:S04]  /*8d60*/  @P1 LDG.E R6, desc[UR16][R6.64+0x4] ;  /* 0x0000041006061981 */ /* 0x000ea8000c1e1900 */
[----:B------:R-:W2:Y:S01]  /*8d70*/  @P1 LDG.E R9, desc[UR16][R8.64+0x4] ;  /* 0x0000041008091981 */ /* 0x000ea2000c1e1900 */
[----:B---3--:R-:W-:Y:S01]  /*8d80*/  FSETP.NEU.AND P2, PT, R16, 1, PT ;  /* 0x3f8000001000780b */ /* 0x008fe20003f4d000 */
[----:B------:R-:W-:-:S03]  /*8d90*/  IMAD.WIDE R12, R22, 0x4, R4 ;  /* 0x00000004160c7825 */ /* 0x000fc600078e0204 */
[----:B------:R-:W-:-:S03]  /*8da0*/  FSETP.EQ.OR P2, PT, R16, RZ, !P2 ;  /* 0x000000ff1000720b */ /* 0x000fc60005742400 */
[----:B------:R-:W3:Y:S10]  /*8db0*/  LDG.E.CONSTANT R12, desc[UR16][R12.64] ;  /* 0x000000100c0c7981 */ /* 0x000ef4000c1e9900 */
[----:B------:R-:W-:-:S02]  /*8dc0*/  @!P2 IMAD.MOV.U32 R67, RZ, RZ, -0x40800000 ;  /* 0xbf800000ff43a424 */ /* 0x000fc400078e00ff */
[----:B------:R-:W-:-:S04]  /*8dd0*/  @P2 IMAD.WIDE.U32 R4, R15, 0x4, R28 ;  /* 0x000000040f042825 */ /* 0x000fc800078e001c */
[----:B------:R-:W-:Y:S01]  /*8de0*/  @P2 IMAD.WIDE.U32 R10, R15, 0x4, R32 ;  /* 0x000000040f0a2825 */ /* 0x000fe200078e0020 */
[----:B------:R1:W-:Y:S03]  /*8df0*/  @!P2 STG.E desc[UR16][R2.64+0x8], R67 ;  /* 0x000008430200a986 */ /* 0x0003e6000c101910 */
[----:B--2---:R-:W-:-:S05]  /*8e00*/  @P1 FADD R19, R6, -R9 ;  /* 0x8000000906131221 */ /* 0x004fca0000000000 */
[----:B------:R1:W-:Y:S04]  /*8e10*/  @P1 STG.E desc[UR16][R2.64+0x4], R19 ;  /* 0x0000041302001986 */ /* 0x0003e8000c101910 */
[----:B------:R-:W2:Y:S04]  /*8e20*/  @P2 LDG.E R4, desc[UR16][R4.64+0x8] ;  /* 0x0000081004042981 */ /* 0x000ea8000c1e1900 */
[----:B------:R-:W2:Y:S01]  /*8e30*/  @P2 LDG.E R11, desc[UR16][R10.64+0x8] ;  /* 0x000008100a0b2981 */ /* 0x000ea2000c1e1900 */
[----:B---3--:R-:W-:-:S04]  /*8e40*/  FSETP.NEU.AND P3, PT, R12, 1, PT ;  /* 0x3f8000000c00780b */ /* 0x008fc80003f6d000 */
[----:B------:R-:W-:-:S13]  /*8e50*/  FSETP.EQ.OR P3, PT, R12, RZ, !P3 ;  /* 0x000000ff0c00720b */ /* 0x000fda0005f62400 */
[----:B0-----:R-:W-:Y:S01]  /*8e60*/  @!P3 MOV R63, 0xbf800000 ;  /* 0xbf800000003fb802 */ /* 0x001fe20000000f00 */
[----:B------:R-:W-:-:S04]  /*8e70*/  @P3 IMAD.WIDE.U32 R6, R15, 0x4, R28 ;  /* 0x000000040f063825 */ /* 0x000fc800078e001c */
[----:B------:R-:W-:Y:S01]  /*8e80*/  @P3 IMAD.WIDE.U32 R8, R15, 0x4, R32 ;  /* 0x000000040f083825 */ /* 0x000fe200078e0020 */
[----:B------:R1:W-:Y:S03]  /*8e90*/  @!P3 STG.E desc[UR16][R2.64+0xc], R63 ;  /* 0x00000c3f0200b986 */ /* 0x0003e6000c101910 */
[----:B--2---:R-:W-:-:S05]  /*8ea0*/  @P2 FADD R13, R4, -R11 ;  /* 0x8000000b040d2221 */ /* 0x004fca0000000000 */
[----:B------:R1:W-:Y:S04]  /*8eb0*/  @P2 STG.E desc[UR16][R2.64+0x8], R13 ;  /* 0x0000080d02002986 */ /* 0x0003e8000c101910 */
[----:B------:R-:W2:Y:S04]  /*8ec0*/  @P3 LDG.E R6, desc[UR16][R6.64+0xc] ;  /* 0x00000c1006063981 */ /* 0x000ea8000c1e1900 */
[----:B------:R-:W2:Y:S01]  /*8ed0*/  @P3 LDG.E R9, desc[UR16][R8.64+0xc] ;  /* 0x00000c1008093981 */ /* 0x000ea2000c1e1900 */
[----:B------:R-:W-:Y:S02]  /*8ee0*/  VIADD R15, R15, 0x4 ;  /* 0x000000040f0f7836 */ /* 0x000fe40000000000 */
[----:B------:R-:W-:Y:S01]  /*8ef0*/  @!P0 FADD R0, R0, R17 ;  /* 0x0000001100008221 */ /* 0x000fe20000000000 */
[----:B------:R-:W-:-:S02]  /*8f00*/  @!P0 IADD3 R14, PT, PT, R14, 0x1, RZ ;  /* 0x000000010e0e8810 */ /* 0x000fc40007ffe0ff */
[----:B------:R-:W-:Y:S01]  /*8f10*/  ISETP.NE.AND P0, PT, R15, UR29, PT ;  /* 0x0000001d0f007c0c */ /* 0x000fe2000bf05270 */
[----:B------:R-:W-:Y:S01]  /*8f20*/  @P1 FADD R0, R0, R19 ;  /* 0x0000001300001221 */ /* 0x000fe20000000000 */
[----:B------:R-:W-:-:S03]  /*8f30*/  @P1 IADD3 R14, PT, PT, R14, 0x1, RZ ;  /* 0x000000010e0e1810 */ /* 0x000fc60007ffe0ff */
[----:B------:R-:W-:Y:S01]  /*8f40*/  @P2 FADD R0, R0, R13 ;  /* 0x0000000d00002221 */ /* 0x000fe20000000000 */
[----:B------:R-:W-:-:S05]  /*8f50*/  @P2 IADD3 R14, PT, PT, R14, 0x1, RZ ;  /* 0x000000010e0e2810 */ /* 0x000fca0007ffe0ff */
[----:B------:R-:W-:Y:S02]  /*8f60*/  @P3 VIADD R14, R14, 0x1 ;  /* 0x000000010e0e3836 */ /* 0x000fe40000000000 */
[----:B--2---:R-:W-:-:S05]  /*8f70*/  @P3 FADD R5, R6, -R9 ;  /* 0x8000000906053221 */ /* 0x004fca0000000000 */
[----:B------:R1:W-:Y:S01]  /*8f80*/  @P3 STG.E desc[UR16][R2.64+0xc], R5 ;  /* 0x00000c0502003986 */ /* 0x0003e2000c101910 */
[----:B------:R-:W-:Y:S01]  /*8f90*/  @P3 FADD R0, R0, R5 ;  /* 0x0000000500003221 */ /* 0x000fe20000000000 */
[----:B------:R-:W-:Y:S06]  /*8fa0*/  @P0 BRA `(.L_x_191) ;  /* 0xfffffff800fc0947 */ /* 0x000fec000383ffff */
[----:B------:R-:W-:-:S07]  /*8fb0*/  MOV R11, UR29 ;  /* 0x0000001d000b7c02 */ /* 0x000fce0008000f00 */
.L_x_190:
[----:B------:R-:W-:Y:S01]  /*8fc0*/  UISETP.NE.AND UP2, UPT, UR26, URZ, UPT ;  /* 0x000000ff1a00728c */ /* 0x000fe2000bf45270 */
[----:B------:R-:W-:Y:S01]  /*8fd0*/  BSSY.RECONVERGENT B1, `(.L_x_189) ;  /* 0x000003f000017945 */ /* 0x000fe20003800200 */
[----:B------:R-:W-:-:S07]  /*8fe0*/  MOV R17, R0 ;  /* 0x0000000000117202 */ /* 0x000fce0000000f00 */
[----:B------:R-:W-:Y:S05]  /*8ff0*/  BRA.U !UP2, `(.L_x_192) ;  /* 0x000000010af07547 */ /* 0x000fea000b800000 */
[----:B------:R-:W0:Y:S01]  /*9000*/  LDC R0, c[0x0][0x3b0] ;  /* 0x0000ec00ff007b82 */ /* 0x000e220000000800 */
[----:B------:R-:W2:Y:S07]  /*9010*/  LDCU UR5, c[0x0][0x3a8] ;  /* 0x00007500ff0577ac */ /* 0x000eae0008000800 */
[----:B-1----:R-:W1:Y:S01]  /*9020*/  LDC.64 R4, c[0x0][0x388] ;  /* 0x0000e200ff047b82 */ /* 0x002e620000000a00 */
[----:B0-----:R-:W-:-:S04]  /*9030*/  IMAD R0, R0, UR4, R11 ;  /* 0x0000000400007c24 */ /* 0x001fc8000f8e020b */
[----:B------:R-:W-:-:S04]  /*9040*/  IMAD R3, R61, R0, R52 ;  /* 0x000000003d037224 */ /* 0x000fc800078e0234 */
[----:B--2---:R-:W-:-:S04]  /*9050*/  IMAD R3, R3, UR5, R62 ;  /* 0x0000000503037c24 */ /* 0x004fc8000f8e023e */
[----:B-1----:R-:W-:-:S05]  /*9060*/  IMAD.WIDE R4, R3, 0x4, R4 ;  /* 0x0000000403047825 */ /* 0x002fca00078e0204 */
[----:B------:R-:W2:Y:S01]  /*9070*/  LDG.E.CONSTANT R0, desc[UR16][R4.64] ;  /* 0x0000001004007981 */ /* 0x000ea2000c1e9900 */
[----:B------:R-:W-:Y:S01]  /*9080*/  IMAD.WIDE.U32 R2, R11, 0x4, R44 ;  /* 0x000000040b027825 */ /* 0x000fe200078e002c */
[----:B------:R-:W-:Y:S01]  /*9090*/  BSSY.RECONVERGENT B2, `(.L_x_193) ;  /* 0x000000e000027945 */ /* 0x000fe20003800200 */
[----:B--2---:R-:W-:-:S04]  /*90a0*/  FSETP.NEU.AND P0, PT, R0, 1, PT ;  /* 0x3f8000000000780b */ /* 0x004fc80003f0d000 */
[----:B------:R-:W-:-:S13]  /*90b0*/  FSETP.EQ.OR P0, PT, R0, RZ, !P0 ;  /* 0x000000ff0000720b */ /* 0x000fda0004702400 */
[----:B------:R-:W-:-:S05]  /*90c0*/  @!P0 IMAD.MOV.U32 R7, RZ, RZ, -0x40800000 ;  /* 0xbf800000ff078424 */ /* 0x000fca00078e00ff */
[----:B------:R0:W-:Y:S01]  /*90d0*/  @!P0 STG.E desc[UR16][R2.64], R7 ;  /* 0x0000000702008986 */ /* 0x0001e2000c101910 */
[----:B------:R-:W-:Y:S05]  /*90e0*/  @!P0 BRA `(.L_x_194) ;  /* 0x0000000000208947 */ /* 0x000fea0003800000 */
[----:B0-----:R-:W-:-:S04]  /*90f0*/  IMAD.WIDE.U32 R6, R11, 0x4, R28 ;  /* 0x000000040b067825 */ /* 0x001fc800078e001c */
[----:B------:R-:W-:Y:S02]  /*9100*/  IMAD.WIDE.U32 R8, R11, 0x4, R32 ;  /* 0x000000040b087825 */ /* 0x000fe400078e0020 */
[----:B------:R-:W2:Y:S04]  /*9110*/  LDG.E R6, desc[UR16][R6.64] ;  /* 0x0000001006067981 */ /* 0x000ea8000c1e1900 */
[----:B------:R-:W2:Y:S01]  /*9120*/  LDG.E R9, desc[UR16][R8.64] ;  /* 0x0000001008097981 */ /* 0x000ea2000c1e1900 */
[----:B------:R-:W-:Y:S01]  /*9130*/  IADD3 R14, PT, PT, R14, 0x1, RZ ;  /* 0x000000010e0e7810 */ /* 0x000fe20007ffe0ff */
[----:B--2---:R-:W-:-:S04]  /*9140*/  FADD R0, R6, -R9 ;  /* 0x8000000906007221 */ /* 0x004fc80000000000 */
[----:B------:R-:W-:Y:S01]  /*9150*/  FADD R17, R0, R17 ;  /* 0x0000001100117221 */ /* 0x000fe20000000000 */
[----:B------:R1:W-:Y:S06]  /*9160*/  STG.E desc[UR16][R2.64], R0 ;  /* 0x0000000002007986 */ /* 0x0003ec000c101910 */
.L_x_194:
[----:B------:R-:W-:Y:S05]  /*9170*/  BSYNC.RECONVERGENT B2 ;  /* 0x0000000000027941 */ /* 0x000fea0003800200 */
.L_x_193:
[----:B------:R-:W-:-:S09]  /*9180*/  UISETP.NE.AND UP2, UPT, UR26, 0x1, UPT ;  /* 0x000000011a00788c */ /* 0x000fd2000bf45270 */
[----:B------:R-:W-:Y:S05]  /*9190*/  BRA.U !UP2, `(.L_x_192) ;  /* 0x000000010a887547 */ /* 0x000fea000b800000 */
[----:B------:R-:W-:-:S05]  /*91a0*/  IMAD.WIDE R4, R22, 0x4, R4 ;  /* 0x0000000416047825 */ /* 0x000fca00078e0204 */
[----:B-1----:R-:W2:Y:S01]  /*91b0*/  LDG.E.CONSTANT R0, desc[UR16][R4.64] ;  /* 0x0000001004007981 */ /* 0x002ea2000c1e9900 */
[----:B------:R-:W-:Y:S01]  /*91c0*/  BSSY.RECONVERGENT B2, `(.L_x_195) ;  /* 0x000000e000027945 */ /* 0x000fe20003800200 */
[----:B--2---:R-:W-:-:S04]  /*91d0*/  FSETP.NEU.AND P0, PT, R0, 1, PT ;  /* 0x3f8000000000780b */ /* 0x004fc80003f0d000 */
[----:B------:R-:W-:-:S13]  /*91e0*/  FSETP.EQ.OR P0, PT, R0, RZ, !P0 ;  /* 0x000000ff0000720b */ /* 0x000fda0004702400 */
[----:B0-----:R-:W-:-:S05]  /*91f0*/  @!P0 MOV R7, 0xbf800000 ;  /* 0xbf80000000078802 */ /* 0x001fca0000000f00 */
        /* <DEDUP_REMOVED lines=10> */
.L_x_196:
[----:B------:R-:W-:Y:S05]  /*92a0*/  BSYNC.RECONVERGENT B2 ;  /* 0x0000000000027941 */ /* 0x000fea0003800200 */
.L_x_195:
[----:B------:R-:W-:-:S09]  /*92b0*/  UISETP.NE.AND UP2, UPT, UR26, 0x2, UPT ;  /* 0x000000021a00788c */ /* 0x000fd2000bf45270 */
[----:B------:R-:W-:Y:S05]  /*92c0*/  BRA.U !UP2, `(.L_x_192) ;  /* 0x000000010a3c7547 */ /* 0x000fea000b800000 */
[----:B------:R-:W-:-:S06]  /*92d0*/  IMAD.WIDE R4, R22, 0x4, R4 ;  /* 0x0000000416047825 */ /* 0x000fcc00078e0204 */
[----:B------:R-:W2:Y:S02]  /*92e0*/  LDG.E.CONSTANT R4, desc[UR16][R4.64] ;  /* 0x0000001004047981 */ /* 0x000ea4000c1e9900 */
[----:B--2---:R-:W-:-:S04]  /*92f0*/  FSETP.NEU.AND P0, PT, R4, 1, PT ;  /* 0x3f8000000400780b */ /* 0x004fc80003f0d000 */
[----:B------:R-:W-:-:S13]  /*9300*/  FSETP.EQ.OR P0, PT, R4, RZ, !P0 ;  /* 0x000000ff0400720b */ /* 0x000fda0004702400 */
[----:B0-----:R-:W-:-:S05]  /*9310*/  @!P0 IMAD.MOV.U32 R7, RZ, RZ, -0x40800000 ;  /* 0xbf800000ff078424 */ /* 0x001fca00078e00ff */
[----:B------:R2:W-:Y:S01]  /*9320*/  @!P0 STG.E desc[UR16][R2.64+0x8], R7 ;  /* 0x0000080702008986 */ /* 0x0005e2000c101910 */
[----:B------:R-:W-:Y:S05]  /*9330*/  @!P0 BRA `(.L_x_192) ;  /* 0x0000000000208947 */ /* 0x000fea0003800000 */
[----:B------:R-:W-:-:S04]  /*9340*/  IMAD.WIDE.U32 R4, R11, 0x4, R28 ;  /* 0x000000040b047825 */ /* 0x000fc800078e001c */
[----:B--2---:R-:W-:Y:S02]  /*9350*/  IMAD.WIDE.U32 R6, R11, 0x4, R32 ;  /* 0x000000040b067825 */ /* 0x004fe400078e0020 */
[----:B------:R-:W1:Y:S04]  /*9360*/  LDG.E R4, desc[UR16][R4.64+0x8] ;  /* 0x0000081004047981 */ /* 0x000e68000c1e1900 */
[----:B------:R-:W1:Y:S01]  /*9370*/  LDG.E R7, desc[UR16][R6.64+0x8] ;  /* 0x0000081006077981 */ /* 0x000e62000c1e1900 */
[----:B------:R-:W-:Y:S01]  /*9380*/  IADD3 R14, PT, PT, R14, 0x1, RZ ;  /* 0x000000010e0e7810 */ /* 0x000fe20007ffe0ff */
[----:B-1----:R-:W-:-:S04]  /*9390*/  FADD R0, R4, -R7 ;  /* 0x8000000704007221 */ /* 0x002fc80000000000 */
[----:B------:R-:W-:Y:S01]  /*93a0*/  FADD R17, R0, R17 ;  /* 0x0000001100117221 */ /* 0x000fe20000000000 */
[----:B------:R3:W-:Y:S06]  /*93b0*/  STG.E desc[UR16][R2.64+0x8], R0 ;  /* 0x0000080002007986 */ /* 0x0007ec000c101910 */
.L_x_192:
[----:B------:R-:W-:Y:S05]  /*93c0*/  BSYNC.RECONVERGENT B1 ;  /* 0x0000000000017941 */ /* 0x000fea0003800200 */
.L_x_189:
[----:B------:R-:W-:Y:S01]  /*93d0*/  ISETP.NE.AND P0, PT, R14, RZ, PT ;  /* 0x000000ff0e00720c */ /* 0x000fe20003f05270 */
[----:B------:R-:W-:-:S12]  /*93e0*/  BSSY.RECONVERGENT B4, `(.L_x_197) ;  /* 0x0000011000047945 */ /* 0x000fd80003800200 */
[----:B------:R-:W-:Y:S05]  /*93f0*/  @!P0 BRA `(.L_x_198) ;  /* 0x00000000003c8947 */ /* 0x000fea0003800000 */
[----:B------:R-:W-:Y:S01]  /*9400*/  I2FP.F32.S32 R4, R14 ;  /* 0x0000000e00047245 */ /* 0x000fe20000201400 */
[----:B------:R-:W-:Y:S03]  /*9410*/  BSSY.RECONVERGENT B5, `(.L_x_199) ;  /* 0x000000c000057945 */ /* 0x000fe60003800200 */
[----:B-1-3--:R-:W0:Y:S08]  /*9420*/  MUFU.RCP R0, R4 ;  /* 0x0000000400007308 */ /* 0x00ae300000001000 */
[----:B------:R-:W1:Y:S01]  /*9430*/  FCHK P0, R17, R4 ;  /* 0x0000000411007302 */ /* 0x000e620000000000 */
[----:B0-2---:R-:W-:-:S04]  /*9440*/  FFMA R3, -R4, R0, 1 ;  /* 0x3f80000004037423 */ /* 0x005fc80000000100 */
        /* <DEDUP_REMOVED lines=8> */
.L_x_200:
[----:B------:R-:W-:Y:S05]  /*94d0*/  BSYNC.RECONVERGENT B5 ;  /* 0x0000000000057941 */ /* 0x000fea0003800200 */
.L_x_199:
[----:B------:R-:W-:-:S07]  /*94e0*/  MOV R17, R14 ;  /* 0x0000000e00117202 */ /* 0x000fce0000000f00 */
.L_x_198:
[----:B------:R-:W-:Y:S05]  /*94f0*/  BSYNC.RECONVERGENT B4 ;  /* 0x0000000000047941 */ /* 0x000fea0003800200 */
.L_x_197:
[----:B-1-3--:R-:W-:Y:S01]  /*9500*/  IMAD.MOV.U32 R0, RZ, RZ, RZ ;  /* 0x000000ffff007224 */ /* 0x00afe200078e00ff */
[----:B------:R-:W-:Y:S06]  /*9510*/  BRA.U !UP1, `(.L_x_201) ;  /* 0x0000001509c87547 */ /* 0x000fec000b800000 */
[----:B------:R-:W-:Y:S01]  /*9520*/  UISETP.GE.U32.AND UP2, UPT, UR19, 0xf, UPT ;  /* 0x0000000f1300788c */ /* 0x000fe2000bf46070 */
[----:B------:R-:W-:-:S08]  /*9530*/  HFMA2 R5, -RZ, RZ, 0, 0 ;  /* 0x00000000ff057431 */ /* 0x000fd000000001ff */
[----:B------:R-:W-:Y:S05]  /*9540*/  BRA.U !UP2, `(.L_x_202) ;  /* 0x000000010ad87547 */ /* 0x000fea000b800000 */
[----:B------:R-:W-:-:S07]  /*9550*/  MOV R5, RZ ;  /* 0x000000ff00057202 */ /* 0x000fce0000000f00 */
.L_x_203:
[----:B0-2---:R-:W-:-:S05]  /*9560*/  IMAD.WIDE.U32 R2, R5, 0x4, R44 ;  /* 0x0000000405027825 */ /* 0x005fca00078e002c */
[----:B------:R-:W2:Y:S04]  /*9570*/  LDG.E R63, desc[UR16][R2.64] ;  /* 0x00000010023f7981 */ /* 0x000ea8000c1e1900 */
[----:B------:R-:W3:Y:S04]  /*9580*/  LDG.E R0, desc[UR16][R2.64+0x4] ;  /* 0x0000041002007981 */ /* 0x000ee8000c1e1900 */
[----:B------:R-:W4:Y:S04]  /*9590*/  LDG.E R6, desc[UR16][R2.64+0xc] ;  /* 0x00000c1002067981 */ /* 0x000f28000c1e1900 */
[----:B------:R-:W5:Y:S04]  /*95a0*/  LDG.E R7, desc[UR16][R2.64+0x10] ;  /* 0x0000101002077981 */ /* 0x000f68000c1e1900 */
        /* <DEDUP_REMOVED lines=11> */
[----:B------:R-:W5:Y:S01]  /*9660*/  LDG.E R12, desc[UR16][R2.64+0x24] ;  /* 0x00002410020c7981 */ /* 0x000f62000c1e1900 */
[----:B------:R-:W-:-:S02]  /*9670*/  IADD3 R5, PT, PT, R5, 0x10, RZ ;  /* 0x0000001005057810 */ /* 0x000fc40007ffe0ff */
[----:B--2---:R-:W-:Y:S02]  /*9680*/  FSETP.NEU.AND P2, PT, R63, -1, PT ;  /* 0xbf8000003f00780b */ /* 0x004fe40003f4d000 */
[----:B---3--:R-:W-:Y:S02]  /*9690*/  FSETP.NEU.AND P1, PT, R0, -1, PT ;  /* 0xbf8000000000780b */ /* 0x008fe40003f2d000 */
[----:B----4-:R-:W-:Y:S02]  /*96a0*/  FSETP.NEU.AND P4, PT, R6, -1, PT ;  /* 0xbf8000000600780b */ /* 0x010fe40003f8d000 */
[----:B-----5:R-:W-:-:S07]  /*96b0*/  FSETP.NEU.AND P6, PT, R7, -1, PT ;  /* 0xbf8000000700780b */ /* 0x020fce0003fcd000 */
[----:B------:R1:W-:Y:S01]  /*96c0*/  @!P2 STG.E desc[UR16][R2.64], R17 ;  /* 0x000000110200a986 */ /* 0x0003e2000c101910 */
[----:B------:R-:W-:-:S03]  /*96d0*/  FSETP.NEU.AND P5, PT, R8, -1, PT ;  /* 0xbf8000000800780b */ /* 0x000fc60003fad000 */
[----:B------:R1:W-:Y:S01]  /*96e0*/  @!P1 STG.E desc[UR16][R2.64+0x4], R17 ;  /* 0x0000041102009986 */ /* 0x0003e2000c101910 */
[----:B------:R-:W-:Y:S02]  /*96f0*/  FSETP.NEU.AND P3, PT, R9, -1, PT ;  /* 0xbf8000000900780b */ /* 0x000fe40003f6d000 */
[----:B------:R-:W-:Y:S02]  /*9700*/  FSETP.NEU.AND P2, PT, R10, -1, PT ;  /* 0xbf8000000a00780b */ /* 0x000fe40003f4d000 */
[----:B------:R-:W-:Y:S02]  /*9710*/  FSETP.NEU.AND P1, PT, R11, -1, PT ;  /* 0xbf8000000b00780b */ /* 0x000fe40003f2d000 */
[----:B------:R-:W-:Y:S01]  /*9720*/  FSETP.NEU.AND P0, PT, R4, -1, PT ;  /* 0xbf8000000400780b */ /* 0x000fe20003f0d000 */
[----:B------:R1:W-:Y:S01]  /*9730*/  @!P4 STG.E desc[UR16][R2.64+0xc], R17 ;  /* 0x00000c110200c986 */ /* 0x0003e2000c101910 */
[----:B------:R-:W-:-:S03]  /*9740*/  FSETP.NEU.AND P4, PT, R13, -1, PT ;  /* 0xbf8000000d00780b */ /* 0x000fc60003f8d000 */
        /* <DEDUP_REMOVED lines=21> */
[----:B------:R-:W-:-:S07]  /*98a0*/  IMAD.U32 R5, RZ, RZ, UR31 ;  /* 0x0000001fff057e24 */ /* 0x000fce000f8e00ff */
.L_x_202:
[----:B------:R-:W-:-:S09]  /*98b0*/  UISETP.NE.AND UP2, UPT, UR27, URZ, UPT ;  /* 0x000000ff1b00728c */ /* 0x000fd2000bf45270 */
[----:B------:R-:W-:Y:S05]  /*98c0*/  BRA.U !UP2, `(.L_x_204) ;  /* 0x000000010afc7547 */ /* 0x000fea000b800000 */
[----:B------:R-:W-:Y:S02]  /*98d0*/  UIADD3 UR5, UPT, UPT, UR27, -0x1, URZ ;  /* 0xffffffff1b057890 */ /* 0x000fe4000fffe0ff */
[----:B------:R-:W-:Y:S02]  /*98e0*/  UISETP.NE.AND UP3, UPT, UR24, URZ, UPT ;  /* 0x000000ff1800728c */ /* 0x000fe4000bf65270 */
[----:B------:R-:W-:-:S09]  /*98f0*/  UISETP.GE.U32.AND UP2, UPT, UR5, 0x7, UPT ;  /* 0x000000070500788c */ /* 0x000fd2000bf46070 */
[----:B------:R-:W-:Y:S05]  /*9900*/  BRA.U !UP2, `(.L_x_205) ;  /* 0x000000010a687547 */ /* 0x000fea000b800000 */
        /* <DEDUP_REMOVED lines=25> */
[----:B------:R1:W-:Y:S02]  /*9aa0*/  @!P6 STG.E desc[UR16][R2.64+0x1c], R17 ;  /* 0x00001c110200e986 */ /* 0x0003e4000c101910 */
.L_x_205:
[----:B------:R-:W-:Y:S05]  /*9ab0*/  BRA.U !UP3, `(.L_x_204) ;  /* 0x000000010b807547 */ /* 0x000fea000b800000 */
[----:B------:R-:W-:Y:S02]  /*9ac0*/  UISETP.GE.U32.AND UP2, UPT, UR32, 0x3, UPT ;  /* 0x000000032000788c */ /* 0x000fe4000bf46070 */
[----:B------:R-:W-:-:S07]  /*9ad0*/  UISETP.NE.AND UP3, UPT, UR26, URZ, UPT ;  /* 0x000000ff1a00728c */ /* 0x000fce000bf65270 */
[----:B------:R-:W-:Y:S05]  /*9ae0*/  BRA.U !UP2, `(.L_x_206) ;  /* 0x000000010a387547 */ /* 0x000fea000b800000 */
[----:B012---:R-:W-:-:S05]  /*9af0*/  IMAD.WIDE.U32 R2, R5, 0x4, R44 ;  /* 0x0000000405027825 */ /* 0x007fca00078e002c */
[----:B------:R-:W2:Y:S04]  /*9b00*/  LDG.E R7, desc[UR16][R2.64] ;  /* 0x0000001002077981 */ /* 0x000ea8000c1e1900 */
[----:B------:R-:W3:Y:S04]  /*9b10*/  LDG.E R0, desc[UR16][R2.64+0x4] ;  /* 0x0000041002007981 */ /* 0x000ee8000c1e1900 */
[----:B------:R-:W4:Y:S04]  /*9b20*/  LDG.E R4, desc[UR16][R2.64+0x8] ;  /* 0x0000081002047981 */ /* 0x000f28000c1e1900 */
[----:B------:R-:W5:Y:S01]  /*9b30*/  LDG.E R6, desc[UR16][R2.64+0xc] ;  /* 0x00000c1002067981 */ /* 0x000f62000c1e1900 */
[----:B------:R-:W-:-:S02]  /*9b40*/  IADD3 R5, PT, PT, R5, 0x4, RZ ;  /* 0x0000000405057810 */ /* 0x000fc40007ffe0ff */
[----:B--2---:R-:W-:Y:S02]  /*9b50*/  FSETP.NEU.AND P0, PT, R7, -1, PT ;  /* 0xbf8000000700780b */ /* 0x004fe40003f0d000 */
[----:B---3--:R-:W-:Y:S02]  /*9b60*/  FSETP.NEU.AND P1, PT, R0, -1, PT ;  /* 0xbf8000000000780b */ /* 0x008fe40003f2d000 */
[----:B----4-:R-:W-:Y:S02]  /*9b70*/  FSETP.NEU.AND P2, PT, R4, -1, PT ;  /* 0xbf8000000400780b */ /* 0x010fe40003f4d000 */
[----:B-----5:R-:W-:-:S07]  /*9b80*/  FSETP.NEU.AND P3, PT, R6, -1, PT ;  /* 0xbf8000000600780b */ /* 0x020fce0003f6d000 */
[----:B------:R3:W-:Y:S04]  /*9b90*/  @!P0 STG.E desc[UR16][R2.64], R17 ;  /* 0x0000001102008986 */ /* 0x0007e8000c101910 */
[----:B------:R3:W-:Y:S04]  /*9ba0*/  @!P1 STG.E desc[UR16][R2.64+0x4], R17 ;  /* 0x0000041102009986 */ /* 0x0007e8000c101910 */
[----:B------:R3:W-:Y:S04]  /*9bb0*/  @!P2 STG.E desc[UR16][R2.64+0x8], R17 ;  /* 0x000008110200a986 */ /* 0x0007e8000c101910 */
[----:B------:R3:W-:Y:S02]  /*9bc0*/  @!P3 STG.E desc[UR16][R2.64+0xc], R17 ;  /* 0x00000c110200b986 */ /* 0x0007e4000c101910 */
.L_x_206:
[----:B------:R-:W-:Y:S05]  /*9bd0*/  BRA.U !UP3, `(.L_x_204) ;  /* 0x000000010b387547 */ /* 0x000fea000b800000 */
[----:B0123--:R-:W-:-:S05]  /*9be0*/  IMAD.WIDE.U32 R2, R5, 0x4, R44 ;  /* 0x0000000405027825 */ /* 0x00ffca00078e002c */
[----:B------:R-:W2:Y:S01]  /*9bf0*/  LDG.E R0, desc[UR16][R2.64] ;  /* 0x0000001002007981 */ /* 0x000ea2000c1e1900 */
[----:B------:R-:W-:Y:S01]  /*9c00*/  UISETP.NE.AND UP2, UPT, UR26, 0x1, UPT ;  /* 0x000000011a00788c */ /* 0x000fe2000bf45270 */
[----:B--2---:R-:W-:-:S13]  /*9c10*/  FSETP.NEU.AND P0, PT, R0, -1, PT ;  /* 0xbf8000000000780b */ /* 0x004fda0003f0d000 */
[----:B------:R4:W-:Y:S01]  /*9c20*/  @!P0 STG.E desc[UR16][R2.64], R17 ;  /* 0x0000001102008986 */ /* 0x0009e2000c101910 */
[----:B------:R-:W-:Y:S05]  /*9c30*/  BRA.U !UP2, `(.L_x_204) ;  /* 0x000000010a207547 */ /* 0x000fea000b800000 */
[----:B------:R-:W2:Y:S01]  /*9c40*/  LDG.E R0, desc[UR16][R2.64+0x4] ;  /* 0x0000041002007981 */ /* 0x000ea2000c1e1900 */
[----:B------:R-:W-:Y:S01]  /*9c50*/  UISETP.NE.AND UP2, UPT, UR26, 0x2, UPT ;  /* 0x000000021a00788c */ /* 0x000fe2000bf45270 */
[----:B--2---:R-:W-:-:S13]  /*9c60*/  FSETP.NEU.AND P0, PT, R0, -1, PT ;  /* 0xbf8000000000780b */ /* 0x004fda0003f0d000 */
[----:B------:R0:W-:Y:S01]  /*9c70*/  @!P0 STG.E desc[UR16][R2.64+0x4], R17 ;  /* 0x0000041102008986 */ /* 0x0001e2000c101910 */
[----:B------:R-:W-:Y:S05]  /*9c80*/  BRA.U !UP2, `(.L_x_204) ;  /* 0x000000010a0c7547 */ /* 0x000fea000b800000 */
[----:B------:R-:W2:Y:S02]  /*9c90*/  LDG.E R0, desc[UR16][R2.64+0x8] ;  /* 0x0000081002007981 */ /* 0x000ea4000c1e1900 */
[----:B--2---:R-:W-:-:S13]  /*9ca0*/  FSETP.NEU.AND P0, PT, R0, -1, PT ;  /* 0xbf8000000000780b */ /* 0x004fda0003f0d000 */
[----:B------:R1:W-:Y:S02]  /*9cb0*/  @!P0 STG.E desc[UR16][R2.64+0x8], R17 ;  /* 0x0000081102008986 */ /* 0x0003e4000c101910 */
.L_x_204:
[----:B------:R-:W-:Y:S01]  /*9cc0*/  MOV R0, RZ ;  /* 0x000000ff00007202 */ /* 0x000fe20000000f00 */
[----:B01234-:R-:W-:-:S07]  /*9cd0*/  IMAD.MOV.U32 R3, RZ, RZ, RZ ;  /* 0x000000ffff037224 */ /* 0x01ffce00078e00ff */
.L_x_214:
[----:B------:R-:W-:Y:S01]  /*9ce0*/  UISETP.GE.U32.AND UP2, UPT, UR19, 0x7, UPT ;  /* 0x000000071300788c */ /* 0x000fe2000bf46070 */
[----:B------:R-:W-:Y:S01]  /*9cf0*/  HFMA2 R2, -RZ, RZ, 0, 0 ;  /* 0x00000000ff027431 */ /* 0x000fe200000001ff */
[----:B------:R-:W-:Y:S01]  /*9d00*/  MOV R7, RZ ;  /* 0x000000ff00077202 */ /* 0x000fe20000000f00 */
[----:B------:R-:W-:-:S06]  /*9d10*/  HFMA2 R17, -RZ, RZ, 0, 0 ;  /* 0x00000000ff117431 */ /* 0x000fcc00000001ff */
[----:B------:R-:W-:Y:S05]  /*9d20*/  BRA.U !UP2, `(.L_x_207) ;  /* 0x000000010abc7547 */ /* 0x000fea000b800000 */
[----:B------:R-:W-:Y:S01]  /*9d30*/  IMAD.MOV.U32 R2, RZ, RZ, RZ ;  /* 0x000000ffff027224 */ /* 0x000fe200078e00ff */
[----:B------:R-:W-:-:S07]  /*9d40*/  MOV R7, RZ ;  /* 0x000000ff00077202 */ /* 0x000fce0000000f00 */
.L_x_208:
[----:B------:R-:W-:-:S05]  /*9d50*/  IMAD.WIDE.U32 R4, R7, 0x4, R44 ;  /* 0x0000000407047825 */ /* 0x000fca00078e002c */
        /* <DEDUP_REMOVED lines=8> */
[----:B------:R-:W-:-:S04]  /*9de0*/  IADD3 R7, PT, PT, R7, 0x8, RZ ;  /* 0x0000000807077810 */ /* 0x000fc80007ffe0ff */
[----:B------:R-:W-:Y:S02]  /*9df0*/  ISETP.NE.AND P2, PT, R7, UR7, PT ;  /* 0x0000000707007c0c */ /* 0x000fe4000bf45270 */
[-C--:B--2---:R-:W-:Y:S02]  /*9e00*/  FSETP.GT.AND P0, PT, R17, R6.reuse, PT ;  /* 0x000000061100720b */ /* 0x084fe40003f04000 */
[----:B------:R-:W-:Y:S02]  /*9e10*/  FSETP.GEU.AND P1, PT, R2, R6, PT ;  /* 0x000000060200720b */ /* 0x000fe40003f2e000 */
[C---:B------:R-:W-:Y:S02]  /*9e20*/  FSEL R17, R6.reuse, R17, P0 ;  /* 0x0000001106117208 */ /* 0x040fe40000000000 */
[----:B------:R-:W-:Y:S02]  /*9e30*/  FSEL R2, R6, R2, !P1 ;  /* 0x0000000206027208 */ /* 0x000fe40004800000 */
[----:B---3--:R-:W-:-:S02]  /*9e40*/  FSETP.GT.AND P0, PT, R17, R8, PT ;  /* 0x000000081100720b */ /* 0x008fc40003f04000 */
[----:B------:R-:W-:Y:S02]  /*9e50*/  FSETP.GEU.AND P1, PT, R2, R8, PT ;  /* 0x000000080200720b */ /* 0x000fe40003f2e000 */
[C---:B------:R-:W-:Y:S02]  /*9e60*/  FSEL R17, R8.reuse, R17, P0 ;  /* 0x0000001108117208 */ /* 0x040fe40000000000 */
[----:B------:R-:W-:Y:S02]  /*9e70*/  FSEL R2, R8, R2, !P1 ;  /* 0x0000000208027208 */ /* 0x000fe40004800000 */
[-C--:B----4-:R-:W-:Y:S02]  /*9e80*/  FSETP.GT.AND P0, PT, R17, R9.reuse, PT ;  /* 0x000000091100720b */ /* 0x090fe40003f04000 */
[----:B------:R-:W-:Y:S02]  /*9e90*/  FSETP.GEU.AND P1, PT, R2, R9, PT ;  /* 0x000000090200720b */ /* 0x000fe40003f2e000 */
[----:B------:R-:W-:-:S02]  /*9ea0*/  FSEL R17, R9, R17, P0 ;  /* 0x0000001109117208 */ /* 0x000fc40000000000 */
[----:B------:R-:W-:Y:S02]  /*9eb0*/  FSEL R2, R9, R2, !P1 ;  /* 0x0000000209027208 */ /* 0x000fe40004800000 */
[-C--:B-----5:R-:W-:Y:S02]  /*9ec0*/  FSETP.GT.AND P0, PT, R17, R10.reuse, PT ;  /* 0x0000000a1100720b */ /* 0x0a0fe40003f04000 */
[----:B------:R-:W-:Y:S02]  /*9ed0*/  FSETP.GEU.AND P1, PT, R2, R10, PT ;  /* 0x0000000a0200720b */ /* 0x000fe40003f2e000 */
[C---:B------:R-:W-:Y:S02]  /*9ee0*/  FSEL R17, R10.reuse, R17, P0 ;  /* 0x000000110a117208 */ /* 0x040fe40000000000 */
[----:B------:R-:W-:Y:S02]  /*9ef0*/  FSEL R2, R10, R2, !P1 ;  /* 0x000000020a027208 */ /* 0x000fe40004800000 */
[----:B------:R-:W-:-:S02]  /*9f00*/  FSETP.GT.AND P0, PT, R17, R11, PT ;  /* 0x0000000b1100720b */ /* 0x000fc40003f04000 */
[----:B------:R-:W-:Y:S02]  /*9f10*/  FSETP.GEU.AND P1, PT, R2, R11, PT ;  /* 0x0000000b0200720b */ /* 0x000fe40003f2e000 */
[C---:B------:R-:W-:Y:S02]  /*9f20*/  FSEL R17, R11.reuse, R17, P0 ;  /* 0x000000110b117208 */ /* 0x040fe40000000000 */
[----:B------:R-:W-:Y:S02]  /*9f30*/  FSEL R2, R11, R2, !P1 ;  /* 0x000000020b027208 */ /* 0x000fe40004800000 */
[-C--:B------:R-:W-:Y:S02]  /*9f40*/  FSETP.GT.AND P0, PT, R17, R12.reuse, PT ;  /* 0x0000000c1100720b */ /* 0x080fe40003f04000 */
[----:B------:R-:W-:Y:S02]  /*9f50*/  FSETP.GEU.AND P1, PT, R2, R12, PT ;  /* 0x0000000c0200720b */ /* 0x000fe40003f2e000 */
[----:B------:R-:W-:-:S02]  /*9f60*/  FSEL R17, R12, R17, P0 ;  /* 0x000000110c117208 */ /* 0x000fc40000000000 */
[----:B------:R-:W-:Y:S02]  /*9f70*/  FSEL R2, R12, R2, !P1 ;  /* 0x000000020c027208 */ /* 0x000fe40004800000 */
[-C--:B------:R-:W-:Y:S02]  /*9f80*/  FSETP.GT.AND P0, PT, R17, R13.reuse, PT ;  /* 0x0000000d1100720b */ /* 0x080fe40003f04000 */
[----:B------:R-:W-:Y:S02]  /*9f90*/  FSETP.GEU.AND P1, PT, R2, R13, PT ;  /* 0x0000000d0200720b */ /* 0x000fe40003f2e000 */
[C---:B------:R-:W-:Y:S02]  /*9fa0*/  FSEL R17, R13.reuse, R17, P0 ;  /* 0x000000110d117208 */ /* 0x040fe40000000000 */
[----:B------:R-:W-:Y:S02]  /*9fb0*/  FSEL R2, R13, R2, !P1 ;  /* 0x000000020d027208 */ /* 0x000fe40004800000 */
[----:B------:R-:W-:-:S02]  /*9fc0*/  FSETP.GT.AND P0, PT, R17, R14, PT ;  /* 0x0000000e1100720b */ /* 0x000fc40003f04000 */
[----:B------:R-:W-:Y:S02]  /*9fd0*/  FSETP.GEU.AND P1, PT, R2, R14, PT ;  /* 0x0000000e0200720b */ /* 0x000fe40003f2e000 */
[C---:B------:R-:W-:Y:S02]  /*9fe0*/  FSEL R17, R14.reuse, R17, P0 ;  /* 0x000000110e117208 */ /* 0x040fe40000000000 */
[----:B------:R-:W-:Y:S01]  /*9ff0*/  FSEL R2, R14, R2, !P1 ;  /* 0x000000020e027208 */ /* 0x000fe20004800000 */
[----:B------:R-:W-:Y:S08]  /*a000*/  @P2 BRA `(.L_x_208) ;  /* 0xfffffffc00502947 */ /* 0x000ff0000383ffff */
[----:B------:R-:W-:-:S07]  /*a010*/  MOV R7, UR7 ;  /* 0x0000000700077c02 */ /* 0x000fce0008000f00 */
.L_x_207:
[----:B------:R-:W-:-:S09]  /*a020*/  UISETP.NE.AND UP2, UPT, UR24, URZ, UPT ;  /* 0x000000ff1800728c */ /* 0x000fd2000bf45270 */
[----:B------:R-:W-:Y:S05]  /*a030*/  BRA.U !UP2, `(.L_x_209) ;  /* 0x000000010ac07547 */ /* 0x000fea000b800000 */
[----:B------:R-:W-:Y:S02]  /*a040*/  UISETP.GE.U32.AND UP2, UPT, UR32, 0x3, UPT ;  /* 0x000000032000788c */ /* 0x000fe4000bf46070 */
[----:B------:R-:W-:-:S07]  /*a050*/  UISETP.NE.AND UP3, UPT, UR26, URZ, UPT ;  /* 0x000000ff1a00728c */ /* 0x000fce000bf65270 */
[----:B------:R-:W-:Y:S05]  /*a060*/  BRA.U !UP2, `(.L_x_210) ;  /* 0x000000010a587547 */ /* 0x000fea000b800000 */
[----:B------:R-:W-:-:S05]  /*a070*/  IMAD.WIDE.U32 R4, R7, 0x4, R44 ;  /* 0x0000000407047825 */ /* 0x000fca00078e002c */
[----:B------:R-:W2:Y:S04]  /*a080*/  LDG.E R6, desc[UR16][R4.64] ;  /* 0x0000001004067981 */ /* 0x000ea8000c1e1900 */
[----:B------:R-:W3:Y:S04]  /*a090*/  LDG.E R8, desc[UR16][R4.64+0x4] ;  /* 0x0000041004087981 */ /* 0x000ee8000c1e1900 */
[----:B------:R-:W4:Y:S04]  /*a0a0*/  LDG.E R9, desc[UR16][R4.64+0x8] ;  /* 0x0000081004097981 */ /* 0x000f28000c1e1900 */
[----:B------:R-:W5:Y:S01]  /*a0b0*/  LDG.E R10, desc[UR16][R4.64+0xc] ;  /* 0x00000c10040a7981 */ /* 0x000f62000c1e1900 */
[----:B------:R-:W-:Y:S01]  /*a0c0*/  VIADD R7, R7, 0x4 ;  /* 0x0000000407077836 */ /* 0x000fe20000000000 */
[----:B--2---:R-:W-:-:S02]  /*a0d0*/  FSETP.GT.AND P0, PT, R17, R6, PT ;  /* 0x000000061100720b */ /* 0x004fc40003f04000 */
[----:B------:R-:W-:Y:S02]  /*a0e0*/  FSETP.GEU.AND P1, PT, R2, R6, PT ;  /* 0x000000060200720b */ /* 0x000fe40003f2e000 */
[C---:B------:R-:W-:Y:S02]  /*a0f0*/  FSEL R17, R6.reuse, R17, P0 ;  /* 0x0000001106117208 */ /* 0x040fe40000000000 */
[----:B------:R-:W-:Y:S02]  /*a100*/  FSEL R2, R6, R2, !P1 ;  /* 0x0000000206027208 */ /* 0x000fe40004800000 */
[-C--:B---3--:R-:W-:Y:S02]  /*a110*/  FSETP.GT.AND P0, PT, R17, R8.reuse, PT ;  /* 0x000000081100720b */ /* 0x088fe40003f04000 */
[----:B------:R-:W-:Y:S02]  /*a120*/  FSETP.GEU.AND P1, PT, R2, R8, PT ;  /* 0x000000080200720b */ /* 0x000fe40003f2e000 */
[----:B------:R-:W-:-:S02]  /*a130*/  FSEL R17, R8, R17, P0 ;  /* 0x0000001108117208 */ /* 0x000fc40000000000 */
[----:B------:R-:W-:Y:S02]  /*a140*/  FSEL R2, R8, R2, !P1 ;  /* 0x0000000208027208 */ /* 0x000fe40004800000 */
[-C--:B----4-:R-:W-:Y:S02]  /*a150*/  FSETP.GT.AND P0, PT, R17, R9.reuse, PT ;  /* 0x000000091100720b */ /* 0x090fe40003f04000 */
[----:B------:R-:W-:Y:S02]  /*a160*/  FSETP.GEU.AND P1, PT, R2, R9, PT ;  /* 0x000000090200720b */ /* 0x000fe40003f2e000 */
[C---:B------:R-:W-:Y:S02]  /*a170*/  FSEL R17, R9.reuse, R17, P0 ;  /* 0x0000001109117208 */ /* 0x040fe40000000000 */
[----:B------:R-:W-:Y:S02]  /*a180*/  FSEL R2, R9, R2, !P1 ;  /* 0x0000000209027208 */ /* 0x000fe40004800000 */
[----:B-----5:R-:W-:-:S02]  /*a190*/  FSETP.GT.AND P0, PT, R17, R10, PT ;  /* 0x0000000a1100720b */ /* 0x020fc40003f04000 */
[----:B------:R-:W-:Y:S02]  /*a1a0*/  FSETP.GEU.AND P1, PT, R2, R10, PT ;  /* 0x0000000a0200720b */ /* 0x000fe40003f2e000 */
[C---:B------:R-:W-:Y:S02]  /*a1b0*/  FSEL R17, R10.reuse, R17, P0 ;  /* 0x000000110a117208 */ /* 0x040fe40000000000 */
[----:B------:R-:W-:-:S09]  /*a1c0*/  FSEL R2, R10, R2, !P1 ;  /* 0x000000020a027208 */ /* 0x000fd20004800000 */
.L_x_210:
[----:B------:R-:W-:Y:S05]  /*a1d0*/  BRA.U !UP3, `(.L_x_209) ;  /* 0x000000010b587547 */ /* 0x000fea000b800000 */
[----:B------:R-:W-:Y:S02]  /*a1e0*/  UISETP.NE.AND UP2, UPT, UR33, URZ, UPT ;  /* 0x000000ff2100728c */ /* 0x000fe4000bf45270 */
[----:B------:R-:W-:-:S07]  /*a1f0*/  UISETP.NE.AND UP3, UPT, UR28, URZ, UPT ;  /* 0x000000ff1c00728c */ /* 0x000fce000bf65270 */
[----:B------:R-:W-:Y:S05]  /*a200*/  BRA.U !UP2, `(.L_x_211) ;  /* 0x000000010a307547 */ /* 0x000fea000b800000 */
[----:B------:R-:W-:-:S05]  /*a210*/  IMAD.WIDE.U32 R4, R7, 0x4, R44 ;  /* 0x0000000407047825 */ /* 0x000fca00078e002c */
[----:B------:R-:W2:Y:S04]  /*a220*/  LDG.E R6, desc[UR16][R4.64] ;  /* 0x0000001004067981 */ /* 0x000ea8000c1e1900 */
[----:B------:R-:W3:Y:S01]  /*a230*/  LDG.E R8, desc[UR16][R4.64+0x4] ;  /* 0x0000041004087981 */ /* 0x000ee2000c1e1900 */
[----:B------:R-:W-:Y:S02]  /*a240*/  IADD3 R7, PT, PT, R7, 0x2, RZ ;  /* 0x0000000207077810 */ /* 0x000fe40007ffe0ff */
[-C--:B--2---:R-:W-:Y:S02]  /*a250*/  FSETP.GT.AND P0, PT, R17, R6.reuse, PT ;  /* 0x000000061100720b */ /* 0x084fe40003f04000 */
[----:B------:R-:W-:Y:S02]  /*a260*/  FSETP.GEU.AND P1, PT, R2, R6, PT ;  /* 0x000000060200720b */ /* 0x000fe40003f2e000 */
[----:B------:R-:W-:-:S02]  /*a270*/  FSEL R17, R6, R17, P0 ;  /* 0x0000001106117208 */ /* 0x000fc40000000000 */
[----:B------:R-:W-:Y:S02]  /*a280*/  FSEL R2, R6, R2, !P1 ;  /* 0x0000000206027208 */ /* 0x000fe40004800000 */
[-C--:B---3--:R-:W-:Y:S02]  /*a290*/  FSETP.GT.AND P0, PT, R17, R8.reuse, PT ;  /* 0x000000081100720b */ /* 0x088fe40003f04000 */
[----:B------:R-:W-:Y:S02]  /*a2a0*/  FSETP.GEU.AND P1, PT, R2, R8, PT ;  /* 0x000000080200720b */ /* 0x000fe40003f2e000 */
[C---:B------:R-:W-:Y:S02]  /*a2b0*/  FSEL R17, R8.reuse, R17, P0 ;  /* 0x0000001108117208 */ /* 0x040fe40000000000 */
[----:B------:R-:W-:-:S09]  /*a2c0*/  FSEL R2, R8, R2, !P1 ;  /* 0x0000000208027208 */ /* 0x000fd20004800000 */
.L_x_211:
[----:B------:R-:W-:Y:S05]  /*a2d0*/  BRA.U !UP3, `(.L_x_209) ;  /* 0x000000010b187547 */ /* 0x000fea000b800000 */
[----:B------:R-:W-:-:S06]  /*a2e0*/  IMAD.WIDE.U32 R4, R7, 0x4, R44 ;  /* 0x0000000407047825 */ /* 0x000fcc00078e002c */
[----:B------:R-:W2:Y:S02]  /*a2f0*/  LDG.E R4, desc[UR16][R4.64] ;  /* 0x0000001004047981 */ /* 0x000ea4000c1e1900 */
[-C--:B--2---:R-:W-:Y:S02]  /*a300*/  FSETP.GEU.AND P1, PT, R2, R4.reuse, PT ;  /* 0x000000040200720b */ /* 0x084fe40003f2e000 */
[----:B------:R-:W-:-:S04]  /*a310*/  FSETP.GT.AND P0, PT, R17, R4, PT ;  /* 0x000000041100720b */ /* 0x000fc80003f04000 */
[----:B------:R-:W-:-:S07]  /*a320*/  FSEL R17, R4, R17, P0 ;  /* 0x0000001104117208 */ /* 0x000fce0000000000 */
[----:B------:R-:W-:-:S07]  /*a330*/  @!P1 MOV R2, R4 ;  /* 0x0000000400029202 */ /* 0x000fce0000000f00 */
.L_x_209:
[----:B------:R-:W-:-:S05]  /*a340*/  IMAD.WIDE.U32 R4, R3, 0x4, R44 ;  /* 0x0000000403047825 */ /* 0x000fca00078e002c */
[----:B------:R-:W2:Y:S01]  /*a350*/  LDG.E R6, desc[UR16][R4.64] ;  /* 0x0000001004067981 */ /* 0x000ea2000c1e1900 */
[----:B------:R-:W-:Y:S01]  /*a360*/  FADD R8, -R17, R2 ;  /* 0x0000000211087221 */ /* 0x000fe20000000100 */
[----:B------:R-:W-:Y:S03]  /*a370*/  BSSY.RECONVERGENT B4, `(.L_x_212) ;  /* 0x000000d000047945 */ /* 0x000fe60003800200 */
[----:B------:R-:W0:Y:S02]  /*a380*/  MUFU.RCP R2, R8 ;  /* 0x0000000800027308 */ /* 0x000e240000001000 */
[----:B0-----:R-:W-:-:S04]  /*a390*/  FFMA R7, -R8, R2, 1 ;  /* 0x3f80000008077423 */ /* 0x001fc80000000102 */
[----:B------:R-:W-:Y:S01]  /*a3a0*/  FFMA R2, R2, R7, R2 ;  /* 0x0000000702027223 */ /* 0x000fe20000000002 */
[----:B--2---:R-:W-:-:S04]  /*a3b0*/  FADD R17, R6, -R17 ;  /* 0x8000001106117221 */ /* 0x004fc80000000000 */
        /* <DEDUP_REMOVED lines=8> */
.L_x_213:
[----:B------:R-:W-:Y:S05]  /*a440*/  BSYNC.RECONVERGENT B4 ;  /* 0x0000000000047941 */ /* 0x000fea0003800200 */
.L_x_212:
[C---:B------:R-:W-:Y:S01]  /*a450*/  IMAD.WIDE.U32 R6, R3.reuse, 0x4, R28 ;  /* 0x0000000403067825 */ /* 0x040fe200078e001c */
[----:B------:R0:W-:Y:S01]  /*a460*/  STG.E desc[UR16][R4.64], R14 ;  /* 0x0000000e04007986 */ /* 0x0001e2000c101910 */
[----:B------:R-:W1:Y:S02]  /*a470*/  LDCU UR5, c[0x0][0x3b0] ;  /* 0x00007600ff0577ac */ /* 0x000e640008000800 */
[C---:B------:R-:W-:Y:S02]  /*a480*/  IMAD.WIDE.U32 R8, R3.reuse, 0x4, R32 ;  /* 0x0000000403087825 */ /* 0x040fe400078e0020 */
[----:B------:R-:W2:Y:S04]  /*a490*/  LDG.E R6, desc[UR16][R6.64] ;  /* 0x0000001006067981 */ /* 0x000ea8000c1e1900 */
[----:B------:R-:W2:Y:S01]  /*a4a0*/  LDG.E R9, desc[UR16][R8.64] ;  /* 0x0000001008097981 */ /* 0x000ea2000c1e1900 */
[----:B------:R-:W-:-:S05]  /*a4b0*/  VIADD R3, R3, 0x1 ;  /* 0x0000000103037836 */ /* 0x000fca0000000000 */
[----:B-1----:R-:W-:Y:S01]  /*a4c0*/  ISETP.NE.AND P1, PT, R3, UR5, PT ;  /* 0x0000000503007c0c */ /* 0x002fe2000bf25270 */
[----:B--2---:R-:W-:-:S05]  /*a4d0*/  FADD R11, R6, -R9 ;  /* 0x80000009060b7221 */ /* 0x004fca0000000000 */
[----:B------:R-:W-:-:S13]  /*a4e0*/  FSETP.GE.AND P0, PT, R11, RZ, PT ;  /* 0x000000ff0b00720b */ /* 0x000fda0003f06000 */
[----:B------:R-:W-:-:S04]  /*a4f0*/  @!P0 FADD R11, -R6, R9 ;  /* 0x00000009060b8221 */ /* 0x000fc80000000100 */
[----:B------:R-:W-:Y:S01]  /*a500*/  FFMA R0, R11, R14, R0 ;  /* 0x0000000e0b007223 */ /* 0x000fe20000000000 */
[----:B0-----:R-:W-:Y:S06]  /*a510*/  @P1 BRA `(.L_x_214) ;  /* 0xfffffff400f01947 */ /* 0x001fec000383ffff */
[----:B------:R-:W-:Y:S01]  /*a520*/  UISETP.GE.U32.AND UP2, UPT, UR19, 0x3, UPT ;  /* 0x000000031300788c */ /* 0x000fe2000bf46070 */
[----:B------:R-:W-:-:S08]  /*a530*/  HFMA2 R5, -RZ, RZ, 0, 0 ;  /* 0x00000000ff057431 */ /* 0x000fd000000001ff */
[----:B------:R-:W-:Y:S05]  /*a540*/  BRA.U !UP2, `(.L_x_215) ;  /* 0x000000010ad07547 */ /* 0x000fea000b800000 */
[----:B------:R-:W-:-:S07]  /*a550*/  MOV R11, RZ ;  /* 0x000000ff000b7202 */ /* 0x000fce0000000f00 */
.L_x_218:
[----:B0-----:R-:W0:Y:S01]  /*a560*/  LDC R4, c[0x0][0x3b0] ;  /* 0x0000ec00ff047b82 */ /* 0x001e220000000800 */
        /* <DEDUP_REMOVED lines=9> */
[----:B------:R-:W-:Y:S01]  /*a600*/  IMAD.WIDE.U32 R2, R11, 0x4, R28 ;  /* 0x000000040b027825 */ /* 0x000fe200078e001c */
[----:B--2---:R-:W-:-:S13]  /*a610*/  FSETP.NEU.AND P1, PT, R12, RZ, PT ;  /* 0x000000ff0c00720b */ /* 0x004fda0003f2d000 */
[----:B------:R-:W2:Y:S01]  /*a620*/  @!P1 LDG.E R13, desc[UR16][R2.64] ;  /* 0x00000010020d9981 */ /* 0x000ea2000c1e1900 */
[----:B------:R-:W-:Y:S01]  /*a630*/  FSETP.NEU.AND P0, PT, R12, 1, PT ;  /* 0x3f8000000c00780b */ /* 0x000fe20003f0d000 */
[----:B------:R-:W-:Y:S01]  /*a640*/  IMAD.WIDE R6, R22, 0x4, R8 ;  /* 0x0000000416067825 */ /* 0x000fe200078e0208 */
[----:B---3--:R-:W-:Y:S02]  /*a650*/  FSETP.NEU.AND P2, PT, R10, RZ, PT ;  /* 0x000000ff0a00720b */ /* 0x008fe40003f4d000 */
[----:B------:R-:W-:Y:S02]  /*a660*/  FSETP.EQ.OR P0, PT, R12, RZ, !P0 ;  /* 0x000000ff0c00720b */ /* 0x000fe40004702400 */
[----:B------:R-:W3:Y:S01]  /*a670*/  LDG.E.CONSTANT R12, desc[UR16][R6.64] ;  /* 0x00000010060c7981 */ /* 0x000ee2000c1e9900 */
[----:B------:R-:W-:-:S04]  /*a680*/  IMAD.WIDE.U32 R4, R11, 0x4, R32 ;  /* 0x000000040b047825 */ /* 0x000fc800078e0020 */
[----:B------:R-:W-:-:S06]  /*a690*/  IMAD.WIDE R8, R22, 0x4, R6 ;  /* 0x0000000416087825 */ /* 0x000fcc00078e0206 */
[----:B------:R-:W4:Y:S04]  /*a6a0*/  LDG.E.CONSTANT R8, desc[UR16][R8.64] ;  /* 0x0000001008087981 */ /* 0x000f28000c1e9900 */
[----:B--2---:R0:W-:Y:S04]  /*a6b0*/  @!P1 STG.E desc[UR16][R4.64], R13 ;  /* 0x0000000d04009986 */ /* 0x0041e8000c101910 */
[----:B------:R-:W2:Y:S04]  /*a6c0*/  @!P0 LDG.E R17, desc[UR16][R4.64] ;  /* 0x0000001004118981 */ /* 0x000ea8000c1e1900 */
[----:B------:R-:W5:Y:S01]  /*a6d0*/  @!P2 LDG.E R15, desc[UR16][R2.64+0x4] ;  /* 0x00000410020fa981 */ /* 0x000f62000c1e1900 */
[----:B------:R-:W-:-:S02]  /*a6e0*/  FSETP.NEU.AND P1, PT, R10, 1, PT ;  /* 0x3f8000000a00780b */ /* 0x000fc40003f2d000 */
[----:B---3--:R-:W-:Y:S02]  /*a6f0*/  FSETP.NEU.AND P3, PT, R12, RZ, PT ;  /* 0x000000ff0c00720b */ /* 0x008fe40003f6d000 */
[----:B------:R-:W-:Y:S01]  /*a700*/  FSETP.EQ.OR P1, PT, R10, RZ, !P1 ;  /* 0x000000ff0a00720b */ /* 0x000fe20004f22400 */
[----:B--2---:R1:W-:Y:S04]  /*a710*/  @!P0 STG.E desc[UR16][R2.64], R17 ;  /* 0x0000001102008986 */ /* 0x0043e8000c101910 */
[----:B-----5:R1:W-:Y:S08]  /*a720*/  @!P2 STG.E desc[UR16][R4.64+0x4], R15 ;  /* 0x0000040f0400a986 */ /* 0x0203f0000c101910 */
[----:B------:R-:W2:Y:S04]  /*a730*/  @!P1 LDG.E R19, desc[UR16][R4.64+0x4] ;  /* 0x0000041004139981 */ /* 0x000ea8000c1e1900 */
[----:B------:R-:W3:Y:S01]  /*a740*/  @!P3 LDG.E R7, desc[UR16][R2.64+0x8] ;  /* 0x000008100207b981 */ /* 0x000ee2000c1e1900 */
[----:B------:R-:W-:-:S02]  /*a750*/  FSETP.NEU.AND P0, PT, R12, 1, PT ;  /* 0x3f8000000c00780b */ /* 0x000fc40003f0d000 */
[----:B----4-:R-:W-:Y:S02]  /*a760*/  FSETP.NEU.AND P2, PT, R8, RZ, PT ;  /* 0x000000ff0800720b */ /* 0x010fe40003f4d000 */
[----:B------:R-:W-:Y:S01]  /*a770*/  FSETP.EQ.OR P0, PT, R12, RZ, !P0 ;  /* 0x000000ff0c00720b */ /* 0x000fe20004702400 */
[----:B--2---:R1:W-:Y:S04]  /*a780*/  @!P1 STG.E desc[UR16][R2.64+0x4], R19 ;  /* 0x0000041302009986 */ /* 0x0043e8000c101910 */
[----:B---3--:R1:W-:Y:S08]  /*a790*/  @!P3 STG.E desc[UR16][R4.64+0x8], R7 ;  /* 0x000008070400b986 */ /* 0x0083f0000c101910 */
[----:B0-----:R-:W2:Y:S04]  /*a7a0*/  @!P0 LDG.E R13, desc[UR16][R4.64+0x8] ;  /* 0x00000810040d8981 */ /* 0x001ea8000c1e1900 */
[----:B------:R-:W3:Y:S01]  /*a7b0*/  @!P2 LDG.E R9, desc[UR16][R2.64+0xc] ;  /* 0x00000c100209a981 */ /* 0x000ee2000c1e1900 */
[C---:B------:R-:W-:Y:S01]  /*a7c0*/  FSETP.NEU.AND P1, PT, R8.reuse, 1, PT ;  /* 0x3f8000000800780b */ /* 0x040fe20003f2d000 */
[----:B------:R-:W-:Y:S01]  /*a7d0*/  BSSY.RECONVERGENT B1, `(.L_x_216) ;  /* 0x0000009000017945 */ /* 0x000fe20003800200 */
[----:B------:R-:W-:Y:S01]  /*a7e0*/  IADD3 R11, PT, PT, R11, 0x4, RZ ;  /* 0x000000040b0b7810 */ /* 0x000fe20007ffe0ff */
[----:B--2---:R1:W-:Y:S04]  /*a7f0*/  @!P0 STG.E desc[UR16][R2.64+0x8], R13 ;  /* 0x0000080d02008986 */ /* 0x0043e8000c101910 */
[----:B---3--:R1:W-:Y:S01]  /*a800*/  @!P2 STG.E desc[UR16][R4.64+0xc], R9 ;  /* 0x00000c090400a986 */ /* 0x0083e2000c101910 */
[----:B------:R-:W-:-:S02]  /*a810*/  FSETP.EQ.OR P0, PT, R8, RZ, !P1 ;  /* 0x000000ff0800720b */ /* 0x000fc40004f02400 */
[----:B------:R-:W-:-:S11]  /*a820*/  ISETP.NE.AND P1, PT, R11, UR29, PT ;  /* 0x0000001d0b007c0c */ /* 0x000fd6000bf25270 */
[----:B-1----:R-:W-:Y:S05]  /*a830*/  @P0 BRA `(.L_x_217) ;  /* 0x0000000000080947 */ /* 0x002fea0003800000 */
[----:B------:R-:W2:Y:S04]  /*a840*/  LDG.E R5, desc[UR16][R4.64+0xc] ;  /* 0x00000c1004057981 */ /* 0x000ea8000c1e1900 */
[----:B--2---:R0:W-:Y:S02]  /*a850*/  STG.E desc[UR16][R2.64+0xc], R5 ;  /* 0x00000c0502007986 */ /* 0x0041e4000c101910 */
.L_x_217:
[----:B------:R-:W-:Y:S05]  /*a860*/  BSYNC.RECONVERGENT B1 ;  /* 0x0000000000017941 */ /* 0x000fea0003800200 */
.L_x_216:
[----:B------:R-:W-:Y:S05]  /*a870*/  @P1 BRA `(.L_x_218) ;  /* 0xfffffffc00381947 */ /* 0x000fea000383ffff */
[----:B0-----:R-:W-:-:S07]  /*a880*/  IMAD.U32 R5, RZ, RZ, UR29 ;  /* 0x0000001dff057e24 */ /* 0x001fce000f8e00ff */
.L_x_215:
[----:B------:R-:W-:Y:S01]  /*a890*/  UISETP.NE.AND UP2, UPT, UR26, URZ, UPT ;  /* 0x000000ff1a00728c */ /* 0x000fe2000bf45270 */
[----:B------:R-:W-:Y:S08]  /*a8a0*/  BSSY.RECONVERGENT B1, `(.L_x_201) ;  /* 0x0000039000017945 */ /* 0x000ff00003800200 */
[----:B------:R-:W-:Y:S05]  /*a8b0*/  BRA.U !UP2, `(.L_x_219) ;  /* 0x000000010adc7547 */ /* 0x000fea000b800000 */
[----:B------:R-:W0:Y:S01]  /*a8c0*/  LDC R4, c[0x0][0x3b0] ;  /* 0x0000ec00ff047b82 */ /* 0x000e220000000800 */
[----:B------:R-:W1:Y:S07]  /*a8d0*/  LDCU UR5, c[0x0][0x3a8] ;  /* 0x00007500ff0577ac */ /* 0x000e6e0008000800 */
[----:B------:R-:W2:Y:S01]  /*a8e0*/  LDC.64 R2, c[0x0][0x388] ;  /* 0x0000e200ff027b82 */ /* 0x000ea20000000a00 */
[----:B0-----:R-:W-:-:S04]  /*a8f0*/  IMAD R4, R4, UR4, R5 ;  /* 0x0000000404047c24 */ /* 0x001fc8000f8e0205 */
[----:B------:R-:W-:-:S04]  /*a900*/  IMAD R7, R61, R4, R52 ;  /* 0x000000043d077224 */ /* 0x000fc800078e0234 */
[----:B-1----:R-:W-:-:S04]  /*a910*/  IMAD R7, R7, UR5, R62 ;  /* 0x0000000507077c24 */ /* 0x002fc8000f8e023e */
[----:B--2---:R-:W-:-:S05]  /*a920*/  IMAD.WIDE R6, R7, 0x4, R2 ;  /* 0x0000000407067825 */ /* 0x004fca00078e0202 */
[----:B------:R-:W2:Y:S01]  /*a930*/  LDG.E.CONSTANT R2, desc[UR16][R6.64] ;  /* 0x0000001006027981 */ /* 0x000ea2000c1e9900 */
[----:B------:R-:W-:Y:S01]  /*a940*/  BSSY.RECONVERGENT B2, `(.L_x_220) ;  /* 0x0000009000027945 */ /* 0x000fe20003800200 */
[C---:B--2---:R-:W-:Y:S02]  /*a950*/  FSETP.NEU.AND P1, PT, R2.reuse, RZ, PT ;  /* 0x000000ff0200720b */ /* 0x044fe40003f2d000 */
[----:B------:R-:W-:-:S04]  /*a960*/  FSETP.NEU.AND P0, PT, R2, 1, PT ;  /* 0x3f8000000200780b */ /* 0x000fc80003f0d000 */
[----:B------:R-:W-:Y:S01]  /*a970*/  FSETP.EQ.OR P0, PT, R2, RZ, !P0 ;  /* 0x000000ff0200720b */ /* 0x000fe20004702400 */
[----:B------:R-:W-:-:S04]  /*a980*/  IMAD.WIDE.U32 R2, R5, 0x4, R28 ;  /* 0x0000000405027825 */ /* 0x000fc800078e001c */
[----:B------:R-:W-:Y:S02]  /*a990*/  IMAD.WIDE.U32 R4, R5, 0x4, R32 ;  /* 0x0000000405047825 */ /* 0x000fe400078e0020 */
[----:B------:R-:W-:Y:S06]  /*a9a0*/  @P1 BRA `(.L_x_221) ;  /* 0x0000000000081947 */ /* 0x000fec0003800000 */
[----:B------:R-:W2:Y:S04]  /*a9b0*/  LDG.E R9, desc[UR16][R2.64] ;  /* 0x0000001002097981 */ /* 0x000ea8000c1e1900 */
[----:B--2---:R0:W-:Y:S02]  /*a9c0*/  STG.E desc[UR16][R4.64], R9 ;  /* 0x0000000904007986 */ /* 0x0041e4000c101910 */
.L_x_221:
[----:B------:R-:W-:Y:S05]  /*a9d0*/  BSYNC.RECONVERGENT B2 ;  /* 0x0000000000027941 */ /* 0x000fea0003800200 */
.L_x_220:
[----:B------:R-:W-:Y:S04]  /*a9e0*/  BSSY.RECONVERGENT B2, `(.L_x_222) ;  /* 0x0000004000027945 */ /* 0x000fe80003800200 */
[----:B------:R-:W-:Y:S05]  /*a9f0*/  @P0 BRA `(.L_x_223) ;  /* 0x0000000000080947 */ /* 0x000fea0003800000 */
[----:B0-----:R-:W2:Y:S04]  /*aa00*/  LDG.E R9, desc[UR16][R4.64] ;  /* 0x0000001004097981 */ /* 0x001ea8000c1e1900 */
[----:B--2---:R1:W-:Y:S02]  /*aa10*/  STG.E desc[UR16][R2.64], R9 ;  /* 0x0000000902007986 */ /* 0x0043e4000c101910 */
.L_x_223:
[----:B------:R-:W-:Y:S05]  /*aa20*/  BSYNC.RECONVERGENT B2 ;  /* 0x0000000000027941 */ /* 0x000fea0003800200 */
.L_x_222:
[----:B------:R-:W-:-:S09]  /*aa30*/  UISETP.NE.AND UP2, UPT, UR26, 0x1, UPT ;  /* 0x000000011a00788c */ /* 0x000fd2000bf45270 */
[----:B------:R-:W-:Y:S05]  /*aa40*/  BRA.U !UP2, `(.L_x_219) ;  /* 0x000000010a787547 */ /* 0x000fea000b800000 */
[----:B------:R-:W-:-:S05]  /*aa50*/  IMAD.WIDE R6, R22, 0x4, R6 ;  /* 0x0000000416067825 */ /* 0x000fca00078e0206 */
[----:B------:R-:W2:Y:S01]  /*aa60*/  LDG.E.CONSTANT R8, desc[UR16][R6.64] ;  /* 0x0000001006087981 */ /* 0x000ea2000c1e9900 */
[----:B------:R-:W-:Y:S01]  /*aa70*/  BSSY.RECONVERGENT B2, `(.L_x_224) ;  /* 0x0000007000027945 */ /* 0x000fe20003800200 */
[C---:B--2---:R-:W-:Y:S02]  /*aa80*/  FSETP.NEU.AND P1, PT, R8.reuse, RZ, PT ;  /* 0x000000ff0800720b */ /* 0x044fe40003f2d000 */
[----:B------:R-:W-:-:S04]  /*aa90*/  FSETP.NEU.AND P0, PT, R8, 1, PT ;  /* 0x3f8000000800780b */ /* 0x000fc80003f0d000 */
[----:B------:R-:W-:-:S07]  /*aaa0*/  FSETP.EQ.OR P0, PT, R8, RZ, !P0 ;  /* 0x000000ff0800720b */ /* 0x000fce0004702400 */
[----:B------:R-:W-:Y:S06]  /*aab0*/  @P1 BRA `(.L_x_225) ;  /* 0x0000000000081947 */ /* 0x000fec0003800000 */
[----:B01----:R-:W2:Y:S04]  /*aac0*/  LDG.E R9, desc[UR16][R2.64+0x4] ;  /* 0x0000041002097981 */ /* 0x003ea8000c1e1900 */
[----:B--2---:R2:W-:Y:S02]  /*aad0*/  STG.E desc[UR16][R4.64+0x4], R9 ;  /* 0x0000040904007986 */ /* 0x0045e4000c101910 */
.L_x_225:
[----:B------:R-:W-:Y:S05]  /*aae0*/  BSYNC.RECONVERGENT B2 ;  /* 0x0000000000027941 */ /* 0x000fea0003800200 */
.L_x_224:
[----:B------:R-:W-:Y:S04]  /*aaf0*/  BSSY.RECONVERGENT B2, `(.L_x_226) ;  /* 0x0000004000027945 */ /* 0x000fe80003800200 */
[----:B------:R-:W-:Y:S05]  /*ab00*/  @P0 BRA `(.L_x_227) ;  /* 0x0000000000080947 */ /* 0x000fea0003800000 */
[----:B012---:R-:W2:Y:S04]  /*ab10*/  LDG.E R9, desc[UR16][R4.64+0x4] ;  /* 0x0000041004097981 */ /* 0x007ea8000c1e1900 */
[----:B--2---:R3:W-:Y:S02]  /*ab20*/  STG.E desc[UR16][R2.64+0x4], R9 ;  /* 0x0000040902007986 */ /* 0x0047e4000c101910 */
.L_x_227:
[----:B------:R-:W-:Y:S05]  /*ab30*/  BSYNC.RECONVERGENT B2 ;  /* 0x0000000000027941 */ /* 0x000fea0003800200 */
.L_x_226:
[----:B------:R-:W-:-:S09]  /*ab40*/  UISETP.NE.AND UP2, UPT, UR26, 0x2, UPT ;  /* 0x000000021a00788c */ /* 0x000fd2000bf45270 */
[----:B------:R-:W-:Y:S05]  /*ab50*/  BRA.U !UP2, `(.L_x_219) ;  /* 0x000000010a347547 */ /* 0x000fea000b800000 */
[----:B------:R-:W-:-:S06]  /*ab60*/  IMAD.WIDE R6, R22, 0x4, R6 ;  /* 0x0000000416067825 */ /* 0x000fcc00078e0206 */
[----:B------:R-:W4:Y:S01]  /*ab70*/  LDG.E.CONSTANT R6, desc[UR16][R6.64] ;  /* 0x0000001006067981 */ /* 0x000f22000c1e9900 */
[----:B------:R-:W-:Y:S01]  /*ab80*/  BSSY.RECONVERGENT B2, `(.L_x_228) ;  /* 0x0000007000027945 */ /* 0x000fe20003800200 */
[C---:B----4-:R-:W-:Y:S02]  /*ab90*/  FSETP.NEU.AND P1, PT, R6.reuse, RZ, PT ;  /* 0x000000ff0600720b */ /* 0x050fe40003f2d000 */
[----:B------:R-:W-:-:S04]  /*aba0*/  FSETP.NEU.AND P0, PT, R6, 1, PT ;  /* 0x3f8000000600780b */ /* 0x000fc80003f0d000 */
[----:B------:R-:W-:-:S07]  /*abb0*/  FSETP.EQ.OR P0, PT, R6, RZ, !P0 ;  /* 0x000000ff0600720b */ /* 0x000fce0004702400 */
[----:B------:R-:W-:Y:S06]  /*abc0*/  @P1 BRA `(.L_x_229) ;  /* 0x0000000000081947 */ /* 0x000fec0003800000 */
[----:B------:R-:W4:Y:S04]  /*abd0*/  LDG.E R7, desc[UR16][R2.64+0x8] ;  /* 0x0000081002077981 */ /* 0x000f28000c1e1900 */
[----:B----4-:R4:W-:Y:S02]  /*abe0*/  STG.E desc[UR16][R4.64+0x8], R7 ;  /* 0x0000080704007986 */ /* 0x0109e4000c101910 */
.L_x_229:
[----:B------:R-:W-:Y:S05]  /*abf0*/  BSYNC.RECONVERGENT B2 ;  /* 0x0000000000027941 */ /* 0x000fea0003800200 */
.L_x_228:
[----:B------:R-:W-:Y:S05]  /*ac00*/  @P0 BRA `(.L_x_219) ;  /* 0x0000000000080947 */ /* 0x000fea0003800000 */
[----:B0-2-4-:R-:W2:Y:S04]  /*ac10*/  LDG.E R5, desc[UR16][R4.64+0x8] ;  /* 0x0000081004057981 */ /* 0x015ea8000c1e1900 */
[----:B--2---:R0:W-:Y:S02]  /*ac20*/  STG.E desc[UR16][R2.64+0x8], R5 ;  /* 0x0000080502007986 */ /* 0x0041e4000c101910 */
.L_x_219:
[----:B------:R-:W-:Y:S05]  /*ac30*/  BSYNC.RECONVERGENT B1 ;  /* 0x0000000000017941 */ /* 0x000fea0003800200 */
.L_x_201:
[----:B------:R-:W-:Y:S01]  /*ac40*/  FSETP.NAN.AND P0, PT, R0, R0, PT ;  /* 0x000000000000720b */ /* 0x000fe20003f08000 */
[----:B------:R-:W-:-:S12]  /*ac50*/  BSSY.RECONVERGENT B1, `(.L_x_230) ;  /* 0x000025f000017945 */ /* 0x000fd80003800200 */
[----:B------:R-:W-:Y:S05]  /*ac60*/  @P0 BRA `(.L_x_231) ;  /* 0x0000002400740947 */ /* 0x000fea0003800000 */
[----:B0123--:R-:W-:-:S07]  /*ac70*/  MOV R2, 0x1 ;  /* 0x0000000100027802 */ /* 0x00ffce0000000f00 */
.L_x_261:
[----:B------:R-:W-:Y:S01]  /*ac80*/  MOV R3, R0 ;  /* 0x0000000000037202 */ /* 0x000fe20000000f00 */
[----:B01234-:R-:W-:Y:S06]  /*ac90*/  BRA.U !UP1, `(.L_x_232) ;  /* 0x00000005097c7547 */ /* 0x01ffec000b800000 */
[----:B------:R-:W-:Y:S01]  /*aca0*/  UISETP.GE.U32.AND UP2, UPT, UR19, 0xf, UPT ;  /* 0x0000000f1300788c */ /* 0x000fe2000bf46070 */
[----:B------:R-:W-:-:S08]  /*acb0*/  HFMA2 R9, -RZ, RZ, 0, 0 ;  /* 0x00000000ff097431 */ /* 0x000fd000000001ff */
[----:B------:R-:W-:Y:S05]  /*acc0*/  BRA.U !UP2, `(.L_x_233) ;  /* 0x000000010a9c7547 */ /* 0x000fea000b800000 */
[----:B------:R-:W-:-:S07]  /*acd0*/  IMAD.MOV.U32 R9, RZ, RZ, RZ ;  /* 0x000000ffff097224 */ /* 0x000fce00078e00ff */
.L_x_234:
[----:B----4-:R-:W-:-:S05]  /*ace0*/  IMAD.WIDE.U32 R4, R9, 0x4, R32 ;  /* 0x0000000409047825 */ /* 0x010fca00078e0020 */
[----:B------:R-:W2:Y:S01]  /*acf0*/  LDG.E R11, desc[UR16][R4.64] ;  /* 0x00000010040b7981 */ /* 0x000ea2000c1e1900 */
[----:B------:R-:W-:-:S05]  /*ad00*/  IMAD.WIDE.U32 R6, R9, 0x4, R30 ;  /* 0x0000000409067825 */ /* 0x000fca00078e001e */
[----:B--2---:R0:W-:Y:S04]  /*ad10*/  STG.E desc[UR16][R6.64], R11 ;  /* 0x0000000b06007986 */ /* 0x0041e8000c101910 */
[----:B------:R-:W2:Y:S04]  /*ad20*/  LDG.E R13, desc[UR16][R4.64+0x4] ;  /* 0x00000410040d7981 */ /* 0x000ea8000c1e1900 */
[----:B--2---:R1:W-:Y:S04]  /*ad30*/  STG.E desc[UR16][R6.64+0x4], R13 ;  /* 0x0000040d06007986 */ /* 0x0043e8000c101910 */
[----:B------:R-:W2:Y:S04]  /*ad40*/  LDG.E R15, desc[UR16][R4.64+0x8] ;  /* 0x00000810040f7981 */ /* 0x000ea8000c1e1900 */
[----:B--2---:R2:W-:Y:S04]  /*ad50*/  STG.E desc[UR16][R6.64+0x8], R15 ;  /* 0x0000080f06007986 */ /* 0x0045e8000c101910 */
[----:B------:R-:W3:Y:S04]  /*ad60*/  LDG.E R17, desc[UR16][R4.64+0xc] ;  /* 0x00000c1004117981 */ /* 0x000ee8000c1e1900 */
[----:B---3--:R3:W-:Y:S04]  /*ad70*/  STG.E desc[UR16][R6.64+0xc], R17 ;  /* 0x00000c1106007986 */ /* 0x0087e8000c101910 */
[----:B------:R-:W4:Y:S04]  /*ad80*/  LDG.E R19, desc[UR16][R4.64+0x10] ;  /* 0x0000101004137981 */ /* 0x000f28000c1e1900 */
[----:B----4-:R4:W-:Y:S04]  /*ad90*/  STG.E desc[UR16][R6.64+0x10], R19 ;  /* 0x0000101306007986 */ /* 0x0109e8000c101910 */
[----:B------:R-:W5:Y:S04]  /*ada0*/  LDG.E R63, desc[UR16][R4.64+0x14] ;  /* 0x00001410043f7981 */ /* 0x000f68000c1e1900 */
[----:B-----5:R5:W-:Y:S04]  /*adb0*/  STG.E desc[UR16][R6.64+0x14], R63 ;  /* 0x0000143f06007986 */ /* 0x020be8000c101910 */
[----:B0-----:R-:W2:Y:S04]  /*adc0*/  LDG.E R11, desc[UR16][R4.64+0x18] ;  /* 0x00001810040b7981 */ /* 0x001ea8000c1e1900 */
[----:B--2---:R0:W-:Y:S04]  /*add0*/  STG.E desc[UR16][R6.64+0x18], R11 ;  /* 0x0000180b06007986 */ /* 0x0041e8000c101910 */
[----:B-1----:R-:W2:Y:S04]  /*ade0*/  LDG.E R13, desc[UR16][R4.64+0x1c] ;  /* 0x00001c10040d7981 */ /* 0x002ea8000c1e1900 */
[----:B--2---:R1:W-:Y:S04]  /*adf0*/  STG.E desc[UR16][R6.64+0x1c], R13 ;  /* 0x00001c0d06007986 */ /* 0x0043e8000c101910 */
[----:B------:R-:W2:Y:S04]  /*ae00*/  LDG.E R15, desc[UR16][R4.64+0x20] ;  /* 0x00002010040f7981 */ /* 0x000ea8000c1e1900 */
[----:B--2---:R2:W-:Y:S04]  /*ae10*/  STG.E desc[UR16][R6.64+0x20], R15 ;  /* 0x0000200f06007986 */ /* 0x0045e8000c101910 */
[----:B---3--:R-:W3:Y:S04]  /*ae20*/  LDG.E R17, desc[UR16][R4.64+0x24] ;  /* 0x0000241004117981 */ /* 0x008ee8000c1e1900 */
[----:B---3--:R3:W-:Y:S04]  /*ae30*/  STG.E desc[UR16][R6.64+0x24], R17 ;  /* 0x0000241106007986 */ /* 0x0087e8000c101910 */
[----:B----4-:R-:W4:Y:S04]  /*ae40*/  LDG.E R19, desc[UR16][R4.64+0x28] ;  /* 0x0000281004137981 */ /* 0x010f28000c1e1900 */
[----:B----4-:R4:W-:Y:S04]  /*ae50*/  STG.E desc[UR16][R6.64+0x28], R19 ;  /* 0x0000281306007986 */ /* 0x0109e8000c101910 */
[----:B-----5:R-:W5:Y:S04]  /*ae60*/  LDG.E R63, desc[UR16][R4.64+0x2c] ;  /* 0x00002c10043f7981 */ /* 0x020f68000c1e1900 */
[----:B-----5:R4:W-:Y:S04]  /*ae70*/  STG.E desc[UR16][R6.64+0x2c], R63 ;  /* 0x00002c3f06007986 */ /* 0x0209e8000c101910 */
[----:B0-----:R-:W5:Y:S04]  /*ae80*/  LDG.E R11, desc[UR16][R4.64+0x30] ;  /* 0x00003010040b7981 */ /* 0x001f68000c1e1900 */
[----:B-----5:R4:W-:Y:S04]  /*ae90*/  STG.E desc[UR16][R6.64+0x30], R11 ;  /* 0x0000300b06007986 */ /* 0x0209e8000c101910 */
[----:B-1----:R-:W5:Y:S04]  /*aea0*/  LDG.E R13, desc[UR16][R4.64+0x34] ;  /* 0x00003410040d7981 */ /* 0x002f68000c1e1900 */
[----:B-----5:R4:W-:Y:S04]  /*aeb0*/  STG.E desc[UR16][R6.64+0x34], R13 ;  /* 0x0000340d06007986 */ /* 0x0209e8000c101910 */
[----:B--2---:R-:W2:Y:S04]  /*aec0*/  LDG.E R15, desc[UR16][R4.64+0x38] ;  /* 0x00003810040f7981 */ /* 0x004ea8000c1e1900 */
[----:B--2---:R4:W-:Y:S04]  /*aed0*/  STG.E desc[UR16][R6.64+0x38], R15 ;  /* 0x0000380f06007986 */ /* 0x0049e8000c101910 */
[----:B---3--:R-:W2:Y:S01]  /*aee0*/  LDG.E R17, desc[UR16][R4.64+0x3c] ;  /* 0x00003c1004117981 */ /* 0x008ea2000c1e1900 */
[----:B------:R-:W-:-:S04]  /*aef0*/  IADD3 R9, PT, PT, R9, 0x10, RZ ;  /* 0x0000001009097810 */ /* 0x000fc80007ffe0ff */
[----:B------:R-:W-:Y:S01]  /*af00*/  ISETP.NE.AND P0, PT, R9, UR31, PT ;  /* 0x0000001f09007c0c */ /* 0x000fe2000bf05270 */
[----:B--2---:R4:W-:-:S12]  /*af10*/  STG.E desc[UR16][R6.64+0x3c], R17 ;  /* 0x00003c1106007986 */ /* 0x0049d8000c101910 */
[----:B------:R-:W-:Y:S05]  /*af20*/  @P0 BRA `(.L_x_234) ;  /* 0xfffffffc006c0947 */ /* 0x000fea000383ffff */
[----:B------:R-:W-:-:S07]  /*af30*/  MOV R9, UR31 ;  /* 0x0000001f00097c02 */ /* 0x000fce0008000f00 */
.L_x_233:
[----:B------:R-:W-:-:S09]  /*af40*/  UISETP.NE.AND UP2, UPT, UR27, URZ, UPT ;  /* 0x000000ff1b00728c */ /* 0x000fd2000bf45270 */
[----:B------:R-:W-:Y:S05]  /*af50*/  BRA.U !UP2, `(.L_x_232) ;  /* 0x000000010acc7547 */ /* 0x000fea000b800000 */
[----:B------:R-:W-:Y:S02]  /*af60*/  UIADD3 UR5, UPT, UPT, UR27, -0x1, URZ ;  /* 0xffffffff1b057890 */ /* 0x000fe4000fffe0ff */
[----:B------:R-:W-:Y:S02]  /*af70*/  UISETP.NE.AND UP3, UPT, UR24, URZ, UPT ;  /* 0x000000ff1800728c */ /* 0x000fe4000bf65270 */
[----:B------:R-:W-:-:S09]  /*af80*/  UISETP.GE.U32.AND UP2, UPT, UR5, 0x7, UPT ;  /* 0x000000070500788c */ /* 0x000fd2000bf46070 */
[----:B------:R-:W-:Y:S05]  /*af90*/  BRA.U !UP2, `(.L_x_235) ;  /* 0x000000010a4c7547 */ /* 0x000fea000b800000 */
        /* <DEDUP_REMOVED lines=10> */
[----:B------:R-:W3:Y:S04]  /*b040*/  LDG.E R19, desc[UR16][R4.64+0x10] ;  /* 0x0000101004137981 */ /* 0x000ee8000c1e1900 */
[----:B---3--:R2:W-:Y:S04]  /*b050*/  STG.E desc[UR16][R6.64+0x10], R19 ;  /* 0x0000101306007986 */ /* 0x0085e8000c101910 */
[----:B------:R-:W3:Y:S04]  /*b060*/  LDG.E R63, desc[UR16][R4.64+0x14] ;  /* 0x00001410043f7981 */ /* 0x000ee8000c1e1900 */
[----:B---3--:R2:W-:Y:S04]  /*b070*/  STG.E desc[UR16][R6.64+0x14], R63 ;  /* 0x0000143f06007986 */ /* 0x0085e8000c101910 */
[----:B0-----:R-:W3:Y:S04]  /*b080*/  LDG.E R11, desc[UR16][R4.64+0x18] ;  /* 0x00001810040b7981 */ /* 0x001ee8000c1e1900 */
[----:B---3--:R2:W-:Y:S04]  /*b090*/  STG.E desc[UR16][R6.64+0x18], R11 ;  /* 0x0000180b06007986 */ /* 0x0085e8000c101910 */
[----:B-1----:R-:W3:Y:S01]  /*b0a0*/  LDG.E R13, desc[UR16][R4.64+0x1c] ;  /* 0x00001c10040d7981 */ /* 0x002ee2000c1e1900 */
[----:B------:R-:W-:-:S03]  /*b0b0*/  IADD3 R9, PT, PT, R9, 0x8, RZ ;  /* 0x0000000809097810 */ /* 0x000fc60007ffe0ff */
[----:B---3--:R2:W-:Y:S04]  /*b0c0*/  STG.E desc[UR16][R6.64+0x1c], R13 ;  /* 0x00001c0d06007986 */ /* 0x0085e8000c101910 */
.L_x_235:
[----:B------:R-:W-:Y:S05]  /*b0d0*/  BRA.U !UP3, `(.L_x_232) ;  /* 0x000000010b6c7547 */ /* 0x000fea000b800000 */
[----:B------:R-:W-:Y:S02]  /*b0e0*/  UISETP.GE.U32.AND UP2, UPT, UR32, 0x3, UPT ;  /* 0x000000032000788c */ /* 0x000fe4000bf46070 */
[----:B------:R-:W-:-:S07]  /*b0f0*/  UISETP.NE.AND UP3, UPT, UR26, URZ, UPT ;  /* 0x000000ff1a00728c */ /* 0x000fce000bf65270 */
[----:B------:R-:W-:Y:S05]  /*b100*/  BRA.U !UP2, `(.L_x_236) ;  /* 0x000000010a2c7547 */ /* 0x000fea000b800000 */
[----:B----4-:R-:W-:-:S05]  /*b110*/  IMAD.WIDE.U32 R4, R9, 0x4, R32 ;  /* 0x0000000409047825 */ /* 0x010fca00078e0020 */
[----:B--2---:R-:W2:Y:S01]  /*b120*/  LDG.E R11, desc[UR16][R4.64] ;  /* 0x00000010040b7981 */ /* 0x004ea2000c1e1900 */
[----:B------:R-:W-:-:S05]  /*b130*/  IMAD.WIDE.U32 R6, R9, 0x4, R30 ;  /* 0x0000000409067825 */ /* 0x000fca00078e001e */
[----:B--2---:R0:W-:Y:S04]  /*b140*/  STG.E desc[UR16][R6.64], R11 ;  /* 0x0000000b06007986 */ /* 0x0041e8000c101910 */
[----:B------:R-:W2:Y:S04]  /*b150*/  LDG.E R13, desc[UR16][R4.64+0x4] ;  /* 0x00000410040d7981 */ /* 0x000ea8000c1e1900 */
[----:B--2---:R0:W-:Y:S04]  /*b160*/  STG.E desc[UR16][R6.64+0x4], R13 ;  /* 0x0000040d06007986 */ /* 0x0041e8000c101910 */
[----:B------:R-:W2:Y:S04]  /*b170*/  LDG.E R15, desc[UR16][R4.64+0x8] ;  /* 0x00000810040f7981 */ /* 0x000ea8000c1e1900 */
[----:B--2---:R0:W-:Y:S04]  /*b180*/  STG.E desc[UR16][R6.64+0x8], R15 ;  /* 0x0000080f06007986 */ /* 0x0041e8000c101910 */
[----:B------:R-:W2:Y:S01]  /*b190*/  LDG.E R17, desc[UR16][R4.64+0xc] ;  /* 0x00000c1004117981 */ /* 0x000ea2000c1e1900 */
[----:B------:R-:W-:-:S03]  /*b1a0*/  VIADD R9, R9, 0x4 ;  /* 0x0000000409097836 */ /* 0x000fc60000000000 */
[----:B--2---:R0:W-:Y:S04]  /*b1b0*/  STG.E desc[UR16][R6.64+0xc], R17 ;  /* 0x00000c1106007986 */ /* 0x0041e8000c101910 */
.L_x_236:
[----:B------:R-:W-:Y:S05]  /*b1c0*/  BRA.U !UP3, `(.L_x_232) ;  /* 0x000000010b307547 */ /* 0x000fea000b800000 */
[----:B----4-:R-:W-:-:S05]  /*b1d0*/  IMAD.WIDE.U32 R4, R9, 0x4, R32 ;  /* 0x0000000409047825 */ /* 0x010fca00078e0020 */
[----:B0-2---:R-:W2:Y:S01]  /*b1e0*/  LDG.E R11, desc[UR16][R4.64] ;  /* 0x00000010040b7981 */ /* 0x005ea2000c1e1900 */
[----:B------:R-:W-:Y:S01]  /*b1f0*/  IMAD.WIDE.U32 R6, R9, 0x4, R30 ;  /* 0x0000000409067825 */ /* 0x000fe200078e001e */
[----:B------:R-:W-:-:S04]  /*b200*/  UISETP.NE.AND UP2, UPT, UR26, 0x1, UPT ;  /* 0x000000011a00788c */ /* 0x000fc8000bf45270 */
[----:B--2---:R1:W-:Y:S05]  /*b210*/  STG.E desc[UR16][R6.64], R11 ;  /* 0x0000000b06007986 */ /* 0x0043ea000c101910 */
[----:B------:R-:W-:Y:S05]  /*b220*/  BRA.U !UP2, `(.L_x_232) ;  /* 0x000000010a187547 */ /* 0x000fea000b800000 */
[----:B------:R-:W2:Y:S01]  /*b230*/  LDG.E R9, desc[UR16][R4.64+0x4] ;  /* 0x0000041004097981 */ /* 0x000ea2000c1e1900 */
[----:B------:R-:W-:-:S03]  /*b240*/  UISETP.NE.AND UP2, UPT, UR26, 0x2, UPT ;  /* 0x000000021a00788c */ /* 0x000fc6000bf45270 */
[----:B--2---:R3:W-:Y:S06]  /*b250*/  STG.E desc[UR16][R6.64+0x4], R9 ;  /* 0x0000040906007986 */ /* 0x0047ec000c101910 */
[----:B------:R-:W-:Y:S05]  /*b260*/  BRA.U !UP2, `(.L_x_232) ;  /* 0x000000010a087547 */ /* 0x000fea000b800000 */
[----:B------:R-:W2:Y:S04]  /*b270*/  LDG.E R5, desc[UR16][R4.64+0x8] ;  /* 0x0000081004057981 */ /* 0x000ea8000c1e1900 */
[----:B--2---:R0:W-:Y:S02]  /*b280*/  STG.E desc[UR16][R6.64+0x8], R5 ;  /* 0x0000080506007986 */ /* 0x0041e4000c101910 */
.L_x_232:
[----:B------:R-:W5:Y:S02]  /*b290*/  LDCU UR5, c[0x0][0x3b0] ;  /* 0x00007600ff0577ac */ /* 0x000f640008000800 */
[----:B-----5:R-:W-:-:S09]  /*b2a0*/  UISETP.GE.AND UP2, UPT, UR5, -0x7, UPT ;  /* 0xfffffff90500788c */ /* 0x020fd2000bf46270 */
[----:B------:R-:W-:Y:S05]  /*b2b0*/  BRA.U !UP2, `(.L_x_237) ;  /* 0x000000090a847547 */ /* 0x000fea000b800000 */
[----:B------:R-:W-:Y:S01]  /*b2c0*/  UISETP.GE.AND UP2, UPT, UR22, 0x3, UPT ;  /* 0x000000031600788c */ /* 0x000fe2000bf46270 */
[----:B012-4-:R-:W-:-:S08]  /*b2d0*/  MOV R11, RZ ;  /* 0x000000ff000b7202 */ /* 0x017fd00000000f00 */
[----:B------:R-:W-:Y:S05]  /*b2e0*/  BRA.U !UP2, `(.L_x_238) ;  /* 0x000000050a5c7547 */ /* 0x000fea000b800000 */
[----:B------:R-:W-:-:S07]  /*b2f0*/  HFMA2 R11, -RZ, RZ, 0, 0 ;  /* 0x00000000ff0b7431 */ /* 0x000fce00000001ff */
.L_x_247:
[C---:B------:R-:W-:Y:S01]  /*b300*/  ISETP.NE.AND P0, PT, R11.reuse, RZ, PT ;  /* 0x000000ff0b00720c */ /* 0x040fe20003f05270 */
[----:B012---:R-:W-:-:S04]  /*b310*/  IMAD.WIDE.U32 R4, R11, 0x4, R48 ;  /* 0x000000040b047825 */ /* 0x007fc800078e0030 */
[----:B---3--:R-:W-:-:S04]  /*b320*/  IMAD.WIDE R6, R11, 0x4, R28 ;  /* 0x000000040b067825 */ /* 0x008fc800078e021c */
[----:B------:R-:W-:-:S04]  /*b330*/  IMAD.WIDE R8, R11, 0x4, R32 ;  /* 0x000000040b087825 */ /* 0x000fc800078e0220 */
[----:B------:R-:W-:Y:S05]  /*b340*/  @P0 BRA `(.L_x_239) ;  /* 0x0000000000180947 */ /* 0x000fea0003800000 */
[----:B------:R-:W2:Y:S04]  /*b350*/  LDG.E R0, desc[UR16][R28.64] ;  /* 0x000000101c007981 */ /* 0x000ea8000c1e1900 */
[----:B------:R-:W2:Y:S02]  /*b360*/  LDG.E R13, desc[UR16][R32.64] ;  /* 0x00000010200d7981 */ /* 0x000ea4000c1e1900 */
[----:B--2---:R-:W-:-:S04]  /*b370*/  FSETP.GE.AND P0, PT, R0, R13, PT ;  /* 0x0000000d0000720b */ /* 0x004fc80003f06000 */
[----:B------:R-:W-:-:S05]  /*b380*/  FSEL R13, R0, R13, P0 ;  /* 0x0000000d000d7208 */ /* 0x000fca0000000000 */
[----:B------:R0:W-:Y:S01]  /*b390*/  STG.E desc[UR16][R48.64], R13 ;  /* 0x0000000d30007986 */ /* 0x0001e2000c101910 */
[----:B------:R-:W-:Y:S05]  /*b3a0*/  BRA `(.L_x_240) ;  /* 0x00000000002c7947 */ /* 0x000fea0003800000 */
.L_x_239:
[----:B------:R-:W-:-:S13]  /*b3b0*/  ISETP.GT.AND P1, PT, R11, UR21, PT ;  /* 0x000000150b007c0c */ /* 0x000fda000bf24270 */
[----:B------:R-:W2:Y:S04]  /*b3c0*/  @P1 LDG.E R0, desc[UR16][R34.64] ;  /* 0x0000001022001981 */ /* 0x000ea8000c1e1900 */
[----:B------:R-:W2:Y:S02]  /*b3d0*/  @P1 LDG.E R13, desc[UR16][R40.64] ;  /* 0x00000010280d1981 */ /* 0x000ea4000c1e1900 */
[----:B--2---:R-:W-:-:S04]  /*b3e0*/  @P1 FSETP.GE.AND P0, PT, R0, R13, PT ;  /* 0x0000000d0000120b */ /* 0x004fc80003f06000 */
[----:B------:R-:W-:-:S05]  /*b3f0*/  @P1 FSEL R13, R0, R13, P0 ;  /* 0x0000000d000d1208 */ /* 0x000fca0000000000 */
[----:B------:R1:W-:Y:S04]  /*b400*/  @P1 STG.E desc[UR16][R4.64], R13 ;  /* 0x0000000d04001986 */ /* 0x0003e8000c101910 */
[----:B------:R-:W2:Y:S04]  /*b410*/  @!P1 LDG.E R0, desc[UR16][R6.64+-0x10] ;  /* 0xfffff01006009981 */ /* 0x000ea8000c1e1900 */
[----:B------:R-:W2:Y:S02]  /*b420*/  @!P1 LDG.E R15, desc[UR16][R8.64+-0x10] ;  /* 0xfffff010080f9981 */ /* 0x000ea4000c1e1900 */
[----:B--2---:R-:W-:-:S04]  /*b430*/  @!P1 FSETP.GE.AND P0, PT, R0, R15, PT ;  /* 0x0000000f0000920b */ /* 0x004fc80003f06000 */
[----:B------:R-:W-:-:S05]  /*b440*/  @!P1 FSEL R15, R0, R15, P0 ;  /* 0x0000000f000f9208 */ /* 0x000fca0000000000 */
[----:B------:R1:W-:Y:S04]  /*b450*/  @!P1 STG.E desc[UR16][R4.64], R15 ;  /* 0x0000000f04009986 */ /* 0x0003e8000c101910 */
.L_x_240:
[----:B------:R-:W-:-:S13]  /*b460*/  ISETP.NE.AND P0, PT, R11, RZ, PT ;  /* 0x000000ff0b00720c */ /* 0x000fda0003f05270 */
[----:B------:R-:W-:Y:S05]  /*b470*/  @!P0 BRA `(.L_x_241) ;  /* 0x0000000000308947 */ /* 0x000fea0003800000 */
[----:B------:R-:W-:-:S13]  /*b480*/  ISETP.GE.AND P2, PT, R11, UR21, PT ;  /* 0x000000150b007c0c */ /* 0x000fda000bf46270 */
[----:B------:R-:W2:Y:S04]  /*b490*/  @!P2 LDG.E R0, desc[UR16][R6.64+-0xc] ;  /* 0xfffff4100600a981 */ /* 0x000ea8000c1e1900 */
[----:B01----:R-:W2:Y:S02]  /*b4a0*/  @!P2 LDG.E R13, desc[UR16][R8.64+-0xc] ;  /* 0xfffff410080da981 */ /* 0x003ea4000c1e1900 */
[----:B--2---:R-:W-:-:S04]  /*b4b0*/  @!P2 FSETP.GE.AND P1, PT, R0, R13, PT ;  /* 0x0000000d0000a20b */ /* 0x004fc80003f26000 */
[----:B------:R-:W-:-:S05]  /*b4c0*/  @!P2 FSEL R13, R0, R13, P1 ;  /* 0x0000000d000da208 */ /* 0x000fca0000800000 */
[----:B------:R0:W-:Y:S04]  /*b4d0*/  @!P2 STG.E desc[UR16][R4.64+0x4], R13 ;  /* 0x0000040d0400a986 */ /* 0x0001e8000c101910 */
[----:B------:R-:W2:Y:S04]  /*b4e0*/  @P2 LDG.E R0, desc[UR16][R34.64] ;  /* 0x0000001022002981 */ /* 0x000ea8000c1e1900 */
[----:B------:R-:W2:Y:S02]  /*b4f0*/  @P2 LDG.E R15, desc[UR16][R40.64] ;  /* 0x00000010280f2981 */ /* 0x000ea4000c1e1900 */
[----:B--2---:R-:W-:-:S04]  /*b500*/  @P2 FSETP.GE.AND P1, PT, R0, R15, PT ;  /* 0x0000000f0000220b */ /* 0x004fc80003f26000 */
[----:B------:R-:W-:-:S05]  /*b510*/  @P2 FSEL R15, R0, R15, P1 ;  /* 0x0000000f000f2208 */ /* 0x000fca0000800000 */
[----:B------:R0:W-:Y:S01]  /*b520*/  @P2 STG.E desc[UR16][R4.64+0x4], R15 ;  /* 0x0000040f04002986 */ /* 0x0001e2000c101910 */
[----:B------:R-:W-:Y:S05]  /*b530*/  BRA `(.L_x_242) ;  /* 0x0000000000147947 */ /* 0x000fea0003800000 */
.L_x_241:
[----:B------:R-:W2:Y:S04]  /*b540*/  LDG.E R0, desc[UR16][R28.64] ;  /* 0x000000101c007981 */ /* 0x000ea8000c1e1900 */
[----:B01----:R-:W2:Y:S02]  /*b550*/  LDG.E R13, desc[UR16][R32.64] ;  /* 0x00000010200d7981 */ /* 0x003ea4000c1e1900 */
[----:B--2---:R-:W-:-:S04]  /*b560*/  FSETP.GE.AND P1, PT, R0, R13, PT ;  /* 0x0000000d0000720b */ /* 0x004fc80003f26000 */
[----:B------:R-:W-:-:S05]  /*b570*/  FSEL R13, R0, R13, P1 ;  /* 0x0000000d000d7208 */ /* 0x000fca0000800000 */
[----:B------:R1:W-:Y:S04]  /*b580*/  STG.E desc[UR16][R4.64+0x4], R13 ;  /* 0x0000040d04007986 */ /* 0x0003e8000c101910 */
.L_x_242:
[----:B------:R-:W-:Y:S05]  /*b590*/  @!P0 BRA `(.L_x_243) ;  /* 0x0000000000348947 */ /* 0x000fea0003800000 */
[----:B------:R-:W-:-:S04]  /*b5a0*/  IADD3 R0, PT, PT, R11, 0x2, RZ ;  /* 0x000000020b007810 */ /* 0x000fc80007ffe0ff */
[----:B------:R-:W-:-:S13]  /*b5b0*/  ISETP.GT.AND P2, PT, R0, UR21, PT ;  /* 0x0000001500007c0c */ /* 0x000fda000bf44270 */
[----:B------:R-:W2:Y:S04]  /*b5c0*/  @!P2 LDG.E R6, desc[UR16][R6.64+-0x8] ;  /* 0xfffff8100606a981 */ /* 0x000ea8000c1e1900 */
[----:B------:R-:W2:Y:S02]  /*b5d0*/  @!P2 LDG.E R9, desc[UR16][R8.64+-0x8] ;  /* 0xfffff8100809a981 */ /* 0x000ea4000c1e1900 */
[----:B--2---:R-:W-:-:S04]  /*b5e0*/  @!P2 FSETP.GE.AND P1, PT, R6, R9, PT ;  /* 0x000000090600a20b */ /* 0x004fc80003f26000 */
[----:B01----:R-:W-:-:S05]  /*b5f0*/  @!P2 FSEL R13, R6, R9, P1 ;  /* 0x00000009060da208 */ /* 0x003fca0000800000 */
[----:B------:R0:W-:Y:S04]  /*b600*/  @!P2 STG.E desc[UR16][R4.64+0x8], R13 ;  /* 0x0000080d0400a986 */ /* 0x0001e8000c101910 */
[----:B------:R-:W2:Y:S04]  /*b610*/  @P2 LDG.E R0, desc[UR16][R34.64] ;  /* 0x0000001022002981 */ /* 0x000ea8000c1e1900 */
[----:B------:R-:W2:Y:S02]  /*b620*/  @P2 LDG.E R15, desc[UR16][R40.64] ;  /* 0x00000010280f2981 */ /* 0x000ea4000c1e1900 */
[----:B--2---:R-:W-:-:S04]  /*b630*/  @P2 FSETP.GE.AND P1, PT, R0, R15, PT ;  /* 0x0000000f0000220b */ /* 0x004fc80003f26000 */
[----:B------:R-:W-:-:S05]  /*b640*/  @P2 FSEL R15, R0, R15, P1 ;  /* 0x0000000f000f2208 */ /* 0x000fca0000800000 */
[----:B------:R0:W-:Y:S01]  /*b650*/  @P2 STG.E desc[UR16][R4.64+0x8], R15 ;  /* 0x0000080f04002986 */ /* 0x0001e2000c101910 */
[----:B------:R-:W-:Y:S05]  /*b660*/  BRA `(.L_x_244) ;  /* 0x0000000000147947 */ /* 0x000fea0003800000 */
.L_x_243:
[----:B------:R-:W2:Y:S04]  /*b670*/  LDG.E R0, desc[UR16][R28.64] ;  /* 0x000000101c007981 */ /* 0x000ea8000c1e1900 */
[----:B------:R-:W2:Y:S02]  /*b680*/  LDG.E R7, desc[UR16][R32.64] ;  /* 0x0000001020077981 */ /* 0x000ea4000c1e1900 */
[----:B--2---:R-:W-:-:S04]  /*b690*/  FSETP.GE.AND P1, PT, R0, R7, PT ;  /* 0x000000070000720b */ /* 0x004fc80003f26000 */
[----:B------:R-:W-:-:S05]  /*b6a0*/  FSEL R7, R0, R7, P1 ;  /* 0x0000000700077208 */ /* 0x000fca0000800000 */
[----:B------:R2:W-:Y:S04]  /*b6b0*/  STG.E desc[UR16][R4.64+0x8], R7 ;  /* 0x0000080704007986 */ /* 0x0005e8000c101910 */
.L_x_244:
[----:B------:R-:W-:Y:S05]  /*b6c0*/  @!P0 BRA `(.L_x_245) ;  /* 0x0000000000408947 */ /* 0x000fea0003800000 */
[----:B------:R-:W3:Y:S02]  /*b6d0*/  LDCU UR5, c[0x0][0x3b0] ;  /* 0x00007600ff0577ac */ /* 0x000ee40008000800 */
[----:B---3--:R-:W-:-:S13]  /*b6e0*/  ISETP.GT.AND P1, PT, R11, UR5, PT ;  /* 0x000000050b007c0c */ /* 0x008fda000bf24270 */
[----:B------:R-:W-:-:S04]  /*b6f0*/  @!P1 VIADD R9, R11, 0xffffffff ;  /* 0xffffffff0b099836 */ /* 0x000fc80000000000 */
[----:B--2---:R-:W-:-:S04]  /*b700*/  @!P1 IMAD.WIDE R6, R9, 0x4, R28 ;  /* 0x0000000409069825 */ /* 0x004fc800078e021c */
[----:B------:R-:W-:Y:S02]  /*b710*/  @!P1 IMAD.WIDE R8, R9, 0x4, R32 ;  /* 0x0000000409089825 */ /* 0x000fe400078e0220 */
        /* <DEDUP_REMOVED lines=11> */
.L_x_245:
[----:B------:R-:W3:Y:S04]  /*b7d0*/  LDG.E R0, desc[UR16][R28.64] ;  /* 0x000000101c007981 */ /* 0x000ee8000c1e1900 */
[----:B--2---:R-:W3:Y:S02]  /*b7e0*/  LDG.E R7, desc[UR16][R32.64] ;  /* 0x0000001020077981 */ /* 0x004ee4000c1e1900 */
[----:B---3--:R-:W-:-:S04]  /*b7f0*/  FSETP.GE.AND P0, PT, R0, R7, PT ;  /* 0x000000070000720b */ /* 0x008fc80003f06000 */
[----:B------:R-:W-:-:S05]  /*b800*/  FSEL R7, R0, R7, P0 ;  /* 0x0000000700077208 */ /* 0x000fca0000000000 */
[----:B------:R2:W-:Y:S04]  /*b810*/  STG.E desc[UR16][R4.64+0xc], R7 ;  /* 0x00000c0704007986 */ /* 0x0005e8000c101910 */
.L_x_246:
[----:B------:R-:W-:-:S04]  /*b820*/  IADD3 R11, PT, PT, R11, 0x4, RZ ;  /* 0x000000040b0b7810 */ /* 0x000fc80007ffe0ff */
[----:B------:R-:W-:-:S13]  /*b830*/  ISETP.NE.AND P0, PT, R11, UR14, PT ;  /* 0x0000000e0b007c0c */ /* 0x000fda000bf05270 */
[----:B------:R-:W-:Y:S05]  /*b840*/  @P0 BRA `(.L_x_247) ;  /* 0xfffffff800ac0947 */ /* 0x000fea000383ffff */
[----:B------:R-:W-:-:S07]  /*b850*/  MOV R11, UR14 ;  /* 0x0000000e000b7c02 */ /* 0x000fce0008000f00 */
.L_x_238:
[----:B------:R-:W-:-:S09]  /*b860*/  UISETP.NE.AND UP2, UPT, UR36, URZ, UPT ;  /* 0x000000ff2400728c */ /* 0x000fd2000bf45270 */
[----:B------:R-:W-:Y:S05]  /*b870*/  BRA.U !UP2, `(.L_x_237) ;  /* 0x000000050a147547 */ /* 0x000fea000b800000 */
[C---:B------:R-:W-:Y:S01]  /*b880*/  ISETP.GE.U32.AND P0, PT, R11.reuse, 0x4, PT ;  /* 0x000000040b00780c */ /* 0x040fe20003f06070 */
[----:B--23--:R-:W-:-:S04]  /*b890*/  IMAD.WIDE R6, R11, 0x4, R28 ;  /* 0x000000040b067825 */ /* 0x00cfc800078e021c */
[----:B------:R-:W-:-:S04]  /*b8a0*/  IMAD.WIDE R8, R11, 0x4, R32 ;  /* 0x000000040b087825 */ /* 0x000fc800078e0220 */
[----:B01----:R-:W-:-:S04]  /*b8b0*/  IMAD.WIDE.U32 R4, R11, 0x4, R48 ;  /* 0x000000040b047825 */ /* 0x003fc800078e0030 */
[----:B------:R-:W-:Y:S05]  /*b8c0*/  @!P0 BRA `(.L_x_248) ;  /* 0x0000000000308947 */ /* 0x000fea0003800000 */
[----:B------:R-:W-:-:S13]  /*b8d0*/  ISETP.GT.AND P1, PT, R11, UR21, PT ;  /* 0x000000150b007c0c */ /* 0x000fda000bf24270 */
[----:B------:R-:W2:Y:S04]  /*b8e0*/  @!P1 LDG.E R0, desc[UR16][R6.64+-0x10] ;  /* 0xfffff01006009981 */ /* 0x000ea8000c1e1900 */
[----:B------:R-:W2:Y:S02]  /*b8f0*/  @!P1 LDG.E R13, desc[UR16][R8.64+-0x10] ;  /* 0xfffff010080d9981 */ /* 0x000ea4000c1e1900 */
        /* <DEDUP_REMOVED lines=9> */
.L_x_248:
[----:B------:R-:W2:Y:S04]  /*b990*/  LDG.E R0, desc[UR16][R28.64] ;  /* 0x000000101c007981 */ /* 0x000ea8000c1e1900 */
[----:B------:R-:W2:Y:S02]  /*b9a0*/  LDG.E R13, desc[UR16][R32.64] ;  /* 0x00000010200d7981 */ /* 0x000ea4000c1e1900 */
[----:B--2---:R-:W-:-:S04]  /*b9b0*/  FSETP.GE.AND P0, PT, R0, R13, PT ;  /* 0x0000000d0000720b */ /* 0x004fc80003f06000 */
[----:B------:R-:W-:-:S05]  /*b9c0*/  FSEL R13, R0, R13, P0 ;  /* 0x0000000d000d7208 */ /* 0x000fca0000000000 */
[----:B------:R0:W-:Y:S04]  /*b9d0*/  STG.E desc[UR16][R4.64], R13 ;  /* 0x0000000d04007986 */ /* 0x0001e8000c101910 */
.L_x_249:
[----:B------:R-:W-:-:S09]  /*b9e0*/  UISETP.NE.AND UP2, UPT, UR36, 0x1, UPT ;  /* 0x000000012400788c */ /* 0x000fd2000bf45270 */
[----:B------:R-:W-:Y:S05]  /*b9f0*/  BRA.U !UP2, `(.L_x_237) ;  /* 0x000000010ab47547 */ /* 0x000fea000b800000 */
[----:B------:R-:W-:-:S13]  /*ba00*/  ISETP.GE.U32.AND P0, PT, R11, 0x3, PT ;  /* 0x000000030b00780c */ /* 0x000fda0003f06070 */
        /* <DEDUP_REMOVED lines=14> */
.L_x_250:
[----:B------:R-:W2:Y:S04]  /*baf0*/  LDG.E R0, desc[UR16][R28.64] ;  /* 0x000000101c007981 */ /* 0x000ea8000c1e1900 */
[----:B------:R-:W2:Y:S02]  /*bb00*/  LDG.E R7, desc[UR16][R32.64] ;  /* 0x0000001020077981 */ /* 0x000ea4000c1e1900 */
[----:B--2---:R-:W-:-:S04]  /*bb10*/  FSETP.GE.AND P0, PT, R0, R7, PT ;  /* 0x000000070000720b */ /* 0x004fc80003f06000 */
[----:B------:R-:W-:-:S05]  /*bb20*/  FSEL R7, R0, R7, P0 ;  /* 0x0000000700077208 */ /* 0x000fca0000000000 */
[----:B------:R2:W-:Y:S04]  /*bb30*/  STG.E desc[UR16][R4.64+0x4], R7 ;  /* 0x0000040704007986 */ /* 0x0005e8000c101910 */
.L_x_251:
[----:B------:R-:W-:-:S09]  /*bb40*/  UISETP.NE.AND UP2, UPT, UR36, 0x2, UPT ;  /* 0x000000022400788c */ /* 0x000fd2000bf45270 */
[----:B------:R-:W-:Y:S05]  /*bb50*/  BRA.U !UP2, `(.L_x_237) ;  /* 0x000000010a5c7547 */ /* 0x000fea000b800000 */
[----:B------:R-:W-:-:S13]  /*bb60*/  ISETP.GE.U32.AND P0, PT, R11, 0x2, PT ;  /* 0x000000020b00780c */ /* 0x000fda0003f06070 */
[----:B------:R-:W-:Y:S05]  /*bb70*/  @!P0 BRA `(.L_x_252) ;  /* 0x0000000000408947 */ /* 0x000fea0003800000 */
[----:B------:R-:W-:-:S05]  /*bb80*/  VIADD R0, R11, 0x2 ;  /* 0x000000020b007836 */ /* 0x000fca0000000000 */
[----:B------:R-:W-:-:S13]  /*bb90*/  ISETP.GT.AND P1, PT, R0, UR21, PT ;  /* 0x0000001500007c0c */ /* 0x000fda000bf24270 */
[----:B------:R-:W-:-:S05]  /*bba0*/  @!P1 IADD3 R9, PT, PT, R11, -0x2, RZ ;  /* 0xfffffffe0b099810 */ /* 0x000fca0007ffe0ff */
[----:B--2---:R-:W-:-:S04]  /*bbb0*/  @!P1 IMAD.WIDE R6, R9, 0x4, R28 ;  /* 0x0000000409069825 */ /* 0x004fc800078e021c */
[----:B------:R-:W-:Y:S02]  /*bbc0*/  @!P1 IMAD.WIDE R8, R9, 0x4, R32 ;  /* 0x0000000409089825 */ /* 0x000fe400078e0220 */
[----:B------:R-:W2:Y:S04]  /*bbd0*/  @!P1 LDG.E R6, desc[UR16][R6.64] ;  /* 0x0000001006069981 */ /* 0x000ea8000c1e1900 */
[----:B------:R-:W2:Y:S02]  /*bbe0*/  @!P1 LDG.E R9, desc[UR16][R8.64] ;  /* 0x0000001008099981 */ /* 0x000ea4000c1e1900 */
[----:B--2---:R-:W-:-:S04]  /*bbf0*/  @!P1 FSETP.GE.AND P0, PT, R6, R9, PT ;  /* 0x000000090600920b */ /* 0x004fc80003f06000 */
[----:B------:R-:W-:-:S05]  /*bc00*/  @!P1 FSEL R11, R6, R9, P0 ;  /* 0x00000009060b9208 */ /* 0x000fca0000000000 */
[----:B------:R2:W-:Y:S04]  /*bc10*/  @!P1 STG.E desc[UR16][R4.64+0x8], R11 ;  /* 0x0000080b04009986 */ /* 0x0005e8000c101910 */
[----:B------:R-:W3:Y:S04]  /*bc20*/  @P1 LDG.E R0, desc[UR16][R34.64] ;  /* 0x0000001022001981 */ /* 0x000ee8000c1e1900 */
[----:B01----:R-:W3:Y:S02]  /*bc30*/  @P1 LDG.E R13, desc[UR16][R40.64] ;  /* 0x00000010280d1981 */ /* 0x003ee4000c1e1900 */
[----:B---3--:R-:W-:-:S04]  /*bc40*/  @P1 FSETP.GE.AND P0, PT, R0, R13, PT ;  /* 0x0000000d0000120b */ /* 0x008fc80003f06000 */
[----:B------:R-:W-:-:S05]  /*bc50*/  @P1 FSEL R13, R0, R13, P0 ;  /* 0x0000000d000d1208 */ /* 0x000fca0000000000 */
[----:B------:R2:W-:Y:S01]  /*bc60*/  @P1 STG.E desc[UR16][R4.64+0x8], R13 ;  /* 0x0000080d04001986 */ /* 0x0005e2000c101910 */
[----:B------:R-:W-:Y:S05]  /*bc70*/  BRA `(.L_x_237) ;  /* 0x0000000000147947 */ /* 0x000fea0003800000 */
.L_x_252:
[----:B------:R-:W3:Y:S04]  /*bc80*/  LDG.E R0, desc[UR16][R28.64] ;  /* 0x000000101c007981 */ /* 0x000ee8000c1e1900 */
[----:B--2---:R-:W3:Y:S02]  /*bc90*/  LDG.E R7, desc[UR16][R32.64] ;  /* 0x0000001020077981 */ /* 0x004ee4000c1e1900 */
[----:B---3--:R-:W-:-:S04]  /*bca0*/  FSETP.GE.AND P0, PT, R0, R7, PT ;  /* 0x000000070000720b */ /* 0x008fc80003f06000 */
[----:B------:R-:W-:-:S05]  /*bcb0*/  FSEL R7, R0, R7, P0 ;  /* 0x0000000700077208 */ /* 0x000fca0000000000 */
[----:B------:R2:W-:Y:S04]  /*bcc0*/  STG.E desc[UR16][R4.64+0x8], R7 ;  /* 0x0000080704007986 */ /* 0x0005e8000c101910 */
.L_x_237:
[----:B------:R-:W-:Y:S01]  /*bcd0*/  MOV R0, RZ ;  /* 0x000000ff00007202 */ /* 0x000fe20000000f00 */
[----:B------:R-:W-:Y:S06]  /*bce0*/  BRA.U !UP1, `(.L_x_253) ;  /* 0x0000001509447547 */ /* 0x000fec000b800000 */
[----:B------:R-:W-:Y:S01]  /*bcf0*/  UISETP.NE.AND UP2, UPT, UR19, URZ, UPT ;  /* 0x000000ff1300728c */ /* 0x000fe2000bf45270 */
[----:B012-4-:R-:W-:-:S08]  /*bd00*/  HFMA2 R5, -RZ, RZ, 0, 0 ;  /* 0x00000000ff057431 */ /* 0x017fd000000001ff */
[----:B------:R-:W-:Y:S05]  /*bd10*/  BRA.U !UP2, `(.L_x_254) ;  /* 0x000000050aac7547 */ /* 0x000fea000b800000 */
[----:B------:R-:W-:-:S07]  /*bd20*/  IMAD.MOV.U32 R11, RZ, RZ, RZ ;  /* 0x000000ffff0b7224 */ /* 0x000fce00078e00ff */
.L_x_255:
        /* <DEDUP_REMOVED lines=9> */
[----:B------:R-:W-:Y:S01]  /*bdc0*/  UMOV UR38, 0xc2125ea7 ;  /* 0xc2125ea700267882 */ /* 0x000fe20000000000 */
[----:B------:R-:W-:-:S02]  /*bdd0*/  UMOV UR39, 0x3f7646fe ;  /* 0x3f7646fe00277882 */ /* 0x000fc40000000000 */
[----:B------:R-:W5:Y:S01]  /*bde0*/  LDG.E R0, desc[UR16][R64.64+0x20] ;  /* 0x0000201040007981 */ /* 0x000f62000c1e1900 */
[----:B------:R-:W-:Y:S01]  /*bdf0*/  UMOV UR40, 0x451e1742 ;  /* 0x451e174200287882 */ /* 0x000fe20000000000 */
[----:B------:R-:W-:Y:S01]  /*be00*/  UMOV UR41, 0x3fa646e7 ;  /* 0x3fa646e700297882 */ /* 0x000fe20000000000 */
[----:B------:R-:W-:Y:S01]  /*be10*/  UMOV UR42, 0xb945308c ;  /* 0xb945308c002a7882 */ /* 0x000fe20000000000 */
[----:B------:R-:W-:Y:S01]  /*be20*/  UMOV UR43, 0x3fc37e34 ;  /* 0x3fc37e34002b7882 */ /* 0x000fe20000000000 */
[----:B------:R-:W-:Y:S01]  /*be30*/  UMOV UR44, 0x157689ca ;  /* 0x157689ca002c7882 */ /* 0x000fe20000000000 */
[----:B------:R-:W-:Y:S01]  /*be40*/  UMOV UR45, 0x3fd37e52 ;  /* 0x3fd37e52002d7882 */ /* 0x000fe20000000000 */
[----:B------:R-:W-:Y:S01]  /*be50*/  UMOV UR46, 0x70fbeba ;  /* 0x070fbeba002e7882 */ /* 0x000fe20000000000 */
[----:B------:R-:W-:Y:S01]  /*be60*/  UMOV UR47, 0x3fe3d109 ;  /* 0x3fe3d109002f7882 */ /* 0x000fe20000000000 */
[----:B0-2---:R-:W0:Y:S08]  /*be70*/  F2F.F64.F32 R12, R8 ;  /* 0x00000008000c7310 */ /* 0x005e300000201800 */
[----:B---3--:R-:W-:Y:S01]  /*be80*/  F2F.F64.F32 R6, R63 ;  /* 0x0000003f00067310 */ /* 0x008fe20000201800 */
[----:B0-----:R-:W-:-:S10]  /*be90*/  DFMA R12, R12, -UR38, RZ ;  /* 0x800000260c0c7c2b */ /* 0x001fd400080000ff */
[----:B------:R-:W0:Y:S08]  /*bea0*/  F2F.F32.F64 R12, R12 ;  /* 0x0000000c000c7310 */ /* 0x000e300000301000 */
[----:B0-----:R-:W0:Y:S02]  /*beb0*/  F2F.F64.F32 R4, R12 ;  /* 0x0000000c00047310 */ /* 0x001e240000201800 */
[----:B0-----:R-:W-:-:S06]  /*bec0*/  DFMA R16, R6, UR40, R4 ;  /* 0x0000002806107c2b */ /* 0x001fcc0008000004 */
[----:B----4-:R-:W-:Y:S08]  /*bed0*/  F2F.F64.F32 R6, R66 ;  /* 0x0000004200067310 */ /* 0x010ff00000201800 */
[----:B------:R-:W0:Y:S08]  /*bee0*/  F2F.F32.F64 R16, R16 ;  /* 0x0000001000107310 */ /* 0x000e300000301000 */
[----:B0-----:R-:W0:Y:S02]  /*bef0*/  F2F.F64.F32 R4, R16 ;  /* 0x0000001000047310 */ /* 0x001e240000201800 */
[----:B0-----:R-:W-:-:S06]  /*bf00*/  DFMA R8, R6, -UR42, R4 ;  /* 0x8000002a06087c2b */ /* 0x001fcc0008000004 */
[----:B-----5:R-:W-:Y:S08]  /*bf10*/  F2F.F64.F32 R6, R19 ;  /* 0x0000001300067310 */ /* 0x020ff00000201800 */
[----:B------:R-:W0:Y:S08]  /*bf20*/  F2F.F32.F64 R8, R8 ;  /* 0x0000000800087310 */ /* 0x000e300000301000 */
[----:B0-----:R-:W0:Y:S02]  /*bf30*/  F2F.F64.F32 R4, R8 ;  /* 0x0000000800047310 */ /* 0x001e240000201800 */
[----:B0-----:R-:W-:-:S06]  /*bf40*/  DFMA R12, R6, UR44, R4 ;  /* 0x0000002c060c7c2b */ /* 0x001fcc0008000004 */
[----:B------:R-:W-:Y:S08]  /*bf50*/  F2F.F64.F32 R6, R18 ;  /* 0x0000001200067310 */ /* 0x000ff00000201800 */
        /* <DEDUP_REMOVED lines=10> */
[----:B0-----:R-:W-:-:S06]  /*c000*/  DFMA R12, R6, -UR42, R4 ;  /* 0x8000002a060c7c2b */ /* 0x001fcc0008000004 */
[----:B------:R-:W-:Y:S08]  /*c010*/  F2F.F64.F32 R6, R10 ;  /* 0x0000000a00067310 */ /* 0x000ff00000201800 */
[----:B------:R-:W0:Y:S08]  /*c020*/  F2F.F32.F64 R12, R12 ;  /* 0x0000000c000c7310 */ /* 0x000e300000301000 */
[----:B0-----:R-:W0:Y:S02]  /*c030*/  F2F.F64.F32 R4, R12 ;  /* 0x0000000c00047310 */ /* 0x001e240000201800 */
[----:B0-----:R-:W-:-:S06]  /*c040*/  DFMA R16, R6, UR40, R4 ;  /* 0x0000002806107c2b */ /* 0x001fcc0008000004 */
[----:B------:R-:W-:Y:S08]  /*c050*/  F2F.F64.F32 R6, R0 ;  /* 0x0000000000067310 */ /* 0x000ff00000201800 */
[----:B------:R-:W0:Y:S08]  /*c060*/  F2F.F32.F64 R16, R16 ;  /* 0x0000001000107310 */ /* 0x000e300000301000 */
[----:B0-----:R-:W0:Y:S02]  /*c070*/  F2F.F64.F32 R4, R16 ;  /* 0x0000001000047310 */ /* 0x001e240000201800 */
[----:B0-----:R-:W-:Y:S01]  /*c080*/  DFMA R6, R6, -UR38, R4 ;  /* 0x8000002606067c2b */ /* 0x001fe20008000004 */
[----:B------:R-:W-:-:S09]  /*c090*/  IMAD.WIDE.U32 R4, R11, 0x4, R32 ;  /* 0x000000040b047825 */ /* 0x000fd200078e0020 */
[----:B------:R-:W0:Y:S02]  /*c0a0*/  F2F.F32.F64 R7, R6 ;  /* 0x0000000600077310 */ /* 0x000e240000301000 */
[----:B0-----:R0:W-:Y:S04]  /*c0b0*/  STG.E desc[UR16][R4.64], R7 ;  /* 0x0000000704007986 */ /* 0x0011e8000c101910 */
[----:B------:R-:W2:Y:S04]  /*c0c0*/  LDG.E R67, desc[UR16][R64.64+0x4] ;  /* 0x0000041040437981 */ /* 0x000ea8000c1e1900 */
[----:B------:R-:W0:Y:S04]  /*c0d0*/  LDG.E R69, desc[UR16][R64.64+0x8] ;  /* 0x0000081040457981 */ /* 0x000e28000c1e1900 */
[----:B------:R-:W3:Y:S04]  /*c0e0*/  LDG.E R71, desc[UR16][R64.64+0xc] ;  /* 0x00000c1040477981 */ /* 0x000ee8000c1e1900 */
[----:B------:R-:W4:Y:S04]  /*c0f0*/  LDG.E R66, desc[UR16][R64.64+0x10] ;  /* 0x0000101040427981 */ /* 0x000f28000c1e1900 */
[----:B------:R-:W5:Y:S04]  /*c100*/  LDG.E R63, desc[UR16][R64.64+0x14] ;  /* 0x00001410403f7981 */ /* 0x000f68000c1e1900 */
[----:B------:R-:W5:Y:S04]  /*c110*/  LDG.E R17, desc[UR16][R64.64+0x18] ;  /* 0x0000181040117981 */ /* 0x000f68000c1e1900 */
[----:B------:R-:W5:Y:S04]  /*c120*/  LDG.E R16, desc[UR16][R64.64+0x1c] ;  /* 0x00001c1040107981 */ /* 0x000f68000c1e1900 */
[----:B------:R-:W5:Y:S04]  /*c130*/  LDG.E R10, desc[UR16][R64.64+0x20] ;  /* 0x00002010400a7981 */ /* 0x000f68000c1e1900 */
[----:B------:R1:W5:Y:S01]  /*c140*/  LDG.E R0, desc[UR16][R64.64+0x24] ;  /* 0x0000241040007981 */ /* 0x000362000c1e1900 */
[----:B------:R-:W-:-:S04]  /*c150*/  IADD3 R11, PT, PT, R11, 0x2, RZ ;  /* 0x000000020b0b7810 */ /* 0x000fc80007ffe0ff */
[----:B------:R-:W-:Y:S01]  /*c160*/  ISETP.NE.AND P0, PT, R11, UR30, PT ;  /* 0x0000001e0b007c0c */ /* 0x000fe2000bf05270 */
[----:B--2---:R-:W2:Y:S08]  /*c170*/  F2F.F64.F32 R14, R67 ;  /* 0x00000043000e7310 */ /* 0x004eb00000201800 */
[----:B0-----:R-:W-:Y:S01]  /*c180*/  F2F.F64.F32 R6, R69 ;  /* 0x0000004500067310 */ /* 0x001fe20000201800 */
[----:B--2---:R-:W-:-:S07]  /*c190*/  DFMA R14, R14, -UR38, RZ ;  /* 0x800000260e0e7c2b */ /* 0x004fce00080000ff */
[----:B------:R-:W0:Y:S08]  /*c1a0*/  F2F.F32.F64 R68, R14 ;  /* 0x0000000e00447310 */ /* 0x000e300000301000 */
[----:B0-----:R-:W0:Y:S02]  /*c1b0*/  F2F.F64.F32 R8, R68 ;  /* 0x0000004400087310 */ /* 0x001e240000201800 */
[----:B0-----:R-:W-:-:S06]  /*c1c0*/  DFMA R18, R6, UR40, R8 ;  /* 0x0000002806127c2b */ /* 0x001fcc0008000008 */
[----:B---3--:R-:W-:Y:S08]  /*c1d0*/  F2F.F64.F32 R6, R71 ;  /* 0x0000004700067310 */ /* 0x008ff00000201800 */
[----:B------:R-:W0:Y:S08]  /*c1e0*/  F2F.F32.F64 R70, R18 ;  /* 0x0000001200467310 */ /* 0x000e300000301000 */
[----:B0-----:R-:W0:Y:S02]  /*c1f0*/  F2F.F64.F32 R8, R70 ;  /* 0x0000004600087310 */ /* 0x001e240000201800 */
[----:B0-----:R-:W-:-:S06]  /*c200*/  DFMA R12, R6, -UR42, R8 ;  /* 0x8000002a060c7c2b */ /* 0x001fcc0008000008 */
[----:B----4-:R-:W-:Y:S08]  /*c210*/  F2F.F64.F32 R6, R66 ;  /* 0x0000004200067310 */ /* 0x010ff00000201800 */
[----:B-1----:R-:W0:Y:S08]  /*c220*/  F2F.F32.F64 R64, R12 ;  /* 0x0000000c00407310 */ /* 0x002e300000301000 */
[----:B0-----:R-:W0:Y:S02]  /*c230*/  F2F.F64.F32 R8, R64 ;  /* 0x0000004000087310 */ /* 0x001e240000201800 */
[----:B0-----:R-:W-:-:S06]  /*c240*/  DFMA R14, R6, UR44, R8 ;  /* 0x0000002c060e7c2b */ /* 0x001fcc0008000008 */
        /* <DEDUP_REMOVED lines=19> */
[----:B0-----:R-:W-:-:S10]  /*c380*/  DFMA R6, R8, -UR38, R6 ;  /* 0x8000002608067c2b */ /* 0x001fd40008000006 */
[----:B------:R-:W0:Y:S02]  /*c390*/  F2F.F32.F64 R7, R6 ;  /* 0x0000000600077310 */ /* 0x000e240000301000 */
[----:B0-----:R0:W-:Y:S01]  /*c3a0*/  STG.E desc[UR16][R4.64+0x4], R7 ;  /* 0x0000040704007986 */ /* 0x0011e2000c101910 */
[----:B------:R-:W-:Y:S05]  /*c3b0*/  @P0 BRA `(.L_x_255) ;  /* 0xfffffff8005c0947 */ /* 0x000fea000383ffff */
[----:B0-----:R-:W-:-:S07]  /*c3c0*/  MOV R5, UR30 ;  /* 0x0000001e00057c02 */ /* 0x001fce0008000f00 */
.L_x_254:
[----:B------:R-:W-:Y:S01]  /*c3d0*/  ISETP.NE.AND P0, PT, RZ, UR28, PT ;  /* 0x0000001cff007c0c */ /* 0x000fe2000bf05270 */
[----:B------:R-:W-:-:S12]  /*c3e0*/  UISETP.GE.U32.AND UP2, UPT, UR19, 0x7, UPT ;  /* 0x000000071300788c */ /* 0x000fd8000bf46070 */
[----:B------:R-:W-:Y:S05]  /*c3f0*/  @!P0 BRA `(.L_x_256) ;  /* 0x0000000000e48947 */ /* 0x000fea0003800000 */
        /* <DEDUP_REMOVED lines=11> */
[----:B------:R0:W5:Y:S01]  /*c4b0*/  LDG.E R0, desc[UR16][R16.64+0x20] ;  /* 0x0000201010007981 */ /* 0x000162000c1e1900 */
        /* <DEDUP_REMOVED lines=8> */
[----:B--2---:R-:W1:Y:S08]  /*c540*/  F2F.F64.F32 R10, R63 ;  /* 0x0000003f000a7310 */ /* 0x004e700000201800 */
[----:B---3--:R-:W-:Y:S01]  /*c550*/  F2F.F64.F32 R6, R64 ;  /* 0x0000004000067310 */ /* 0x008fe20000201800 */
[----:B-1----:R-:W-:-:S10]  /*c560*/  DFMA R10, R10, -UR38, RZ ;  /* 0x800000260a0a7c2b */ /* 0x002fd400080000ff */
[----:B------:R-:W1:Y:S08]  /*c570*/  F2F.F32.F64 R10, R10 ;  /* 0x0000000a000a7310 */ /* 0x000e700000301000 */
[----:B-1----:R-:W1:Y:S02]  /*c580*/  F2F.F64.F32 R8, R10 ;  /* 0x0000000a00087310 */ /* 0x002e640000201800 */
[----:B-1----:R-:W-:-:S06]  /*c590*/  DFMA R12, R6, UR40, R8 ;  /* 0x00000028060c7c2b */ /* 0x002fcc0008000008 */
[----:B----4-:R-:W-:Y:S08]  /*c5a0*/  F2F.F64.F32 R6, R65 ;  /* 0x0000004100067310 */ /* 0x010ff00000201800 */
[----:B------:R-:W1:Y:S08]  /*c5b0*/  F2F.F32.F64 R12, R12 ;  /* 0x0000000c000c7310 */ /* 0x000e700000301000 */
[----:B-1----:R-:W0:Y:S02]  /*c5c0*/  F2F.F64.F32 R8, R12 ;  /* 0x0000000c00087310 */ /* 0x002e240000201800 */
        /* <DEDUP_REMOVED lines=27> */
[----:B0-----:R0:W-:Y:S02]  /*c780*/  STG.E desc[UR16][R12.64], R7 ;  /* 0x000000070c007986 */ /* 0x0011e4000c101910 */
.L_x_256:
[----:B------:R-:W-:Y:S01]  /*c790*/  MOV R0, RZ ;  /* 0x000000ff00007202 */ /* 0x000fe20000000f00 */
[----:B------:R-:W-:Y:S01]  /*c7a0*/  IMAD.MOV.U32 R11, RZ, RZ, RZ ;  /* 0x000000ffff0b7224 */ /* 0x000fe200078e00ff */
[----:B------:R-:W-:Y:S06]  /*c7b0*/  BRA.U !UP2, `(.L_x_257) ;  /* 0x000000050a447547 */ /* 0x000fec000b800000 */
[----:B------:R-:W-:Y:S01]  /*c7c0*/  HFMA2 R15, -RZ, RZ, 0, 0 ;  /* 0x00000000ff0f7431 */ /* 0x000fe200000001ff */
[----:B------:R-:W-:-:S07]  /*c7d0*/  MOV R0, RZ ;  /* 0x000000ff00007202 */ /* 0x000fce0000000f00 */
.L_x_258:
[----:B---3--:R-:W-:-:S04]  /*c7e0*/  IMAD.WIDE.U32 R8, R15, 0x4, R28 ;  /* 0x000000040f087825 */ /* 0x008fc800078e001c */
[C---:B------:R-:W-:Y:S01]  /*c7f0*/  IMAD.WIDE.U32 R4, R15.reuse, 0x4, R32 ;  /* 0x000000040f047825 */ /* 0x040fe200078e0020 */
[----:B------:R-:W2:Y:S04]  /*c800*/  LDG.E R17, desc[UR16][R8.64] ;  /* 0x0000001008117981 */ /* 0x000ea8000c1e1900 */
[----:B------:R-:W2:Y:S04]  /*c810*/  LDG.E R14, desc[UR16][R4.64] ;  /* 0x00000010040e7981 */ /* 0x000ea8000c1e1900 */
[----:B------:R-:W3:Y:S04]  /*c820*/  LDG.E R16, desc[UR16][R8.64+0x4] ;  /* 0x0000041008107981 */ /* 0x000ee8000c1e1900 */
[----:B------:R-:W3:Y:S01]  /*c830*/  LDG.E R19, desc[UR16][R4.64+0x4] ;  /* 0x0000041004137981 */ /* 0x000ee2000c1e1900 */
[----:B0-----:R-:W-:-:S03]  /*c840*/  IMAD.WIDE.U32 R6, R15, 0x4, R44 ;  /* 0x000000040f067825 */ /* 0x001fc600078e002c */
[----:B------:R-:W4:Y:S04]  /*c850*/  LDG.E R65, desc[UR16][R8.64+0x8] ;  /* 0x0000081008417981 */ /* 0x000f28000c1e1900 */
[----:B------:R-:W5:Y:S04]  /*c860*/  LDG.E R10, desc[UR16][R6.64] ;  /* 0x00000010060a7981 */ /* 0x000f68000c1e1900 */
[----:B------:R-:W4:Y:S04]  /*c870*/  LDG.E R12, desc[UR16][R6.64+0x4] ;  /* 0x00000410060c7981 */ /* 0x000f28000c1e1900 */
[----:B------:R-:W4:Y:S04]  /*c880*/  LDG.E R66, desc[UR16][R4.64+0x8] ;  /* 0x0000081004427981 */ /* 0x000f28000c1e1900 */
[----:B------:R-:W4:Y:S04]  /*c890*/  LDG.E R63, desc[UR16][R6.64+0x8] ;  /* 0x00000810063f7981 */ /* 0x000f28000c1e1900 */
[----:B------:R-:W4:Y:S04]  /*c8a0*/  LDG.E R64, desc[UR16][R8.64+0xc] ;  /* 0x00000c1008407981 */ /* 0x000f28000c1e1900 */
[----:B------:R-:W4:Y:S04]  /*c8b0*/  LDG.E R11, desc[UR16][R4.64+0xc] ;  /* 0x00000c10040b7981 */ /* 0x000f28000c1e1900 */
[----:B------:R-:W4:Y:S04]  /*c8c0*/  LDG.E R18, desc[UR16][R6.64+0xc] ;  /* 0x00000c1006127981 */ /* 0x000f28000c1e1900 */
[----:B------:R-:W4:Y:S04]  /*c8d0*/  LDG.E R70, desc[UR16][R6.64+0x10] ;  /* 0x0000101006467981 */ /* 0x000f28000c1e1900 */
[----:B------:R-:W4:Y:S04]  /*c8e0*/  LDG.E R68, desc[UR16][R8.64+0x1c] ;  /* 0x00001c1008447981 */ /* 0x000f28000c1e1900 */
[----:B------:R-:W4:Y:S01]  /*c8f0*/  LDG.E R69, desc[UR16][R4.64+0x1c] ;  /* 0x00001c1004457981 */ /* 0x000f22000c1e1900 */
[----:B--2---:R-:W-:-:S05]  /*c900*/  FADD R13, R17, -R14 ;  /* 0x8000000e110d7221 */ /* 0x004fca0000000000 */
[----:B------:R-:W-:Y:S01]  /*c910*/  FSETP.GE.AND P1, PT, R13, RZ, PT ;  /* 0x000000ff0d00720b */ /* 0x000fe20003f26000 */
[----:B---3--:R-:W-:-:S05]  /*c920*/  FADD R67, R16, -R19 ;  /* 0x8000001310437221 */ /* 0x008fca0000000000 */
[----:B------:R-:W-:-:S07]  /*c930*/  FSETP.GE.AND P2, PT, R67, RZ, PT ;  /* 0x000000ff4300720b */ /* 0x000fce0003f46000 */
[----:B------:R-:W-:Y:S01]  /*c940*/  @!P1 FADD R17, -R17, R14 ;  /* 0x0000000e11119221 */ /* 0x000fe20000000100 */
[----:B-----5:R-:W-:Y:S01]  /*c950*/  @P1 FMUL R13, R13, R10 ;  /* 0x0000000a0d0d1220 */ /* 0x020fe20000400000 */
[----:B------:R-:W2:Y:S02]  /*c960*/  LDG.E R14, desc[UR16][R8.64+0x14] ;  /* 0x00001410080e7981 */ /* 0x000ea4000c1e1900 */
[----:B------:R-:W-:Y:S02]  /*c970*/  @!P1 FMUL R13, R10, R17 ;  /* 0x000000110a0d9220 */ /* 0x000fe40000400000 */
[----:B------:R-:W-:Y:S02]  /*c980*/  @!P2 FADD R17, -R16, R19 ;  /* 0x000000131011a221 */ /* 0x000fe40000000100 */
[----:B------:R-:W3:Y:S01]  /*c990*/  LDG.E R16, desc[UR16][R8.64+0x10] ;  /* 0x0000101008107981 */ /* 0x000ee2000c1e1900 */
[----:B----4-:R-:W-:-:S03]  /*c9a0*/  @P2 FMUL R10, R67, R12 ;  /* 0x0000000c430a2220 */ /* 0x010fc60000400000 */
[----:B------:R-:W3:Y:S01]  /*c9b0*/  LDG.E R19, desc[UR16][R4.64+0x10] ;  /* 0x0000101004137981 */ /* 0x000ee2000c1e1900 */
[----:B------:R-:W-:Y:S01]  /*c9c0*/  @!P2 FMUL R10, R12, R17 ;  /* 0x000000110c0aa220 */ /* 0x000fe20000400000 */
[C-C-:B------:R-:W-:Y:S02]  /*c9d0*/  FADD R72, R65.reuse, -R66.reuse ;  /* 0x8000004241487221 */ /* 0x140fe40000000000 */
[----:B------:R-:W2:Y:S03]  /*c9e0*/  LDG.E R17, desc[UR16][R4.64+0x14] ;  /* 0x0000141004117981 */ /* 0x000ea6000c1e1900 */
[----:B------:R-:W-:Y:S01]  /*c9f0*/  FSETP.GE.AND P1, PT, R72, RZ, PT ;  /* 0x000000ff4800720b */ /* 0x000fe20003f26000 */
[----:B------:R-:W4:Y:S04]  /*ca00*/  LDG.E R12, desc[UR16][R8.64+0x18] ;  /* 0x00001810080c7981 */ /* 0x000f28000c1e1900 */
[----:B------:R-:W4:Y:S08]  /*ca10*/  LDG.E R67, desc[UR16][R4.64+0x18] ;  /* 0x0000181004437981 */ /* 0x000f30000c1e1900 */
[----:B------:R-:W-:-:S02]  /*ca20*/  @!P1 FADD R66, -R65, R66 ;  /* 0x0000004241429221 */ /* 0x000fc40000000100 */
[----:B------:R-:W5:Y:S01]  /*ca30*/  LDG.E R65, desc[UR16][R6.64+0x14] ;  /* 0x0000141006417981 */ /* 0x000f62000c1e1900 */
[----:B------:R-:W-:Y:S01]  /*ca40*/  @P1 FMUL R71, R72, R63 ;  /* 0x0000003f48471220 */ /* 0x000fe20000400000 */
[----:B------:R-:W-:Y:S02]  /*ca50*/  @!P1 FMUL R71, R63, R66 ;  /* 0x000000423f479220 */ /* 0x000fe40000400000 */
[----:B------:R-:W5:Y:S04]  /*ca60*/  LDG.E R63, desc[UR16][R6.64+0x18] ;  /* 0x00001810063f7981 */ /* 0x000f68000c1e1900 */
[----:B------:R0:W5:Y:S01]  /*ca70*/  LDG.E R66, desc[UR16][R6.64+0x1c] ;  /* 0x00001c1006427981 */ /* 0x000162000c1e1900 */
[----:B------:R-:W-:-:S05]  /*ca80*/  FADD R73, R64, -R11 ;  /* 0x8000000b40497221 */ /* 0x000fca0000000000 */
[----:B------:R-:W-:Y:S01]  /*ca90*/  FSETP.GE.AND P1, PT, R73, RZ, PT ;  /* 0x000000ff4900720b */ /* 0x000fe20003f26000 */
[----:B------:R-:W-:-:S04]  /*caa0*/  FADD R13, R13, R0 ;  /* 0x000000000d0d7221 */ /* 0x000fc80000000000 */
[----:B------:R-:W-:-:S08]  /*cab0*/  FADD R10, R13, R10 ;  /* 0x0000000a0d0a7221 */ /* 0x000fd00000000000 */
[----:B------:R-:W-:Y:S01]  /*cac0*/  @!P1 FADD R11, -R64, R11 ;  /* 0x0000000b400b9221 */ /* 0x000fe20000000100 */
[----:B------:R-:W-:-:S03]  /*cad0*/  @P1 FMUL R0, R73, R18 ;  /* 0x0000001249001220 */ /* 0x000fc60000400000 */
[----:B------:R-:W-:Y:S01]  /*cae0*/  @!P1 FMUL R0, R18, R11 ;  /* 0x0000000b12009220 */ /* 0x000fe20000400000 */
[----:B------:R-:W-:Y:S01]  /*caf0*/  FADD R71, R10, R71 ;  /* 0x000000470a477221 */ /* 0x000fe20000000000 */
[----:B0-----:R-:W-:-:S03]  /*cb00*/  FADD R7, R68, -R69 ;  /* 0x8000004544077221 */ /* 0x001fc60000000000 */
[----:B------:R-:W-:Y:S01]  /*cb10*/  FADD R4, R71, R0 ;  /* 0x0000000047047221 */ /* 0x000fe20000000000 */
[----:B------:R-:W-:Y:S01]  /*cb20*/  IADD3 R15, PT, PT, R15, 0x8, RZ ;  /* 0x000000080f0f7810 */ /* 0x000fe20007ffe0ff */
[----:B---3--:R-:W-:Y:S01]  /*cb30*/  FADD R5, R16, -R19 ;  /* 0x8000001310057221 */ /* 0x008fe20000000000 */
[----:B--2---:R-:W-:-:S04]  /*cb40*/  FADD R8, R14, -R17 ;  /* 0x800000110e087221 */ /* 0x004fc80000000000 */
[----:B------:R-:W-:Y:S02]  /*cb50*/  FSETP.GE.AND P2, PT, R5, RZ, PT ;  /* 0x000000ff0500720b */ /* 0x000fe40003f46000 */
[----:B------:R-:W-:Y:S01]  /*cb60*/  FSETP.GE.AND P3, PT, R8, RZ, PT ;  /* 0x000000ff0800720b */ /* 0x000fe20003f66000 */
[----:B----4-:R-:W-:-:S05]  /*cb70*/  FADD R6, R12, -R67 ;  /* 0x800000430c067221 */ /* 0x010fca0000000000 */
[----:B------:R-:W-:-:S05]  /*cb80*/  FSETP.GE.AND P1, PT, R6, RZ, PT ;  /* 0x000000ff0600720b */ /* 0x000fca0003f26000 */
[----:B------:R-:W-:Y:S01]  /*cb90*/  @!P2 FADD R19, -R16, R19 ;  /* 0x000000131013a221 */ /* 0x000fe20000000100 */
[----:B------:R-:W-:-:S03]  /*cba0*/  @P2 FMUL R5, R5, R70 ;  /* 0x0000004605052220 */ /* 0x000fc60000400000 */
[----:B------:R-:W-:Y:S01]  /*cbb0*/  @!P2 FMUL R5, R70, R19 ;  /* 0x000000134605a220 */ /* 0x000fe20000400000 */
[----:B------:R-:W-:Y:S01]  /*cbc0*/  @!P3 FADD R14, -R14, R17 ;  /* 0x000000110e0eb221 */ /* 0x000fe20000000100 */
[----:B-----5:R-:W-:Y:S01]  /*cbd0*/  @P3 FMUL R0, R8, R65 ;  /* 0x0000004108003220 */ /* 0x020fe20000400000 */
[----:B------:R-:W-:Y:S01]  /*cbe0*/  FSETP.GE.AND P2, PT, R7, RZ, PT ;  /* 0x000000ff0700720b */ /* 0x000fe20003f46000 */
[----:B------:R-:W-:Y:S01]  /*cbf0*/  FADD R5, R4, R5 ;  /* 0x0000000504057221 */ /* 0x000fe20000000000 */
[----:B------:R-:W-:Y:S01]  /*cc00*/  @!P3 FMUL R0, R65, R14 ;  /* 0x0000000e4100b220 */ /* 0x000fe20000400000 */
[----:B------:R-:W-:-:S03]  /*cc10*/  @!P1 FADD R12, -R12, R67 ;  /* 0x000000430c0c9221 */ /* 0x000fc60000000100 */
[----:B------:R-:W-:Y:S01]  /*cc20*/  FADD R5, R5, R0 ;  /* 0x0000000005057221 */ /* 0x000fe20000000000 */
[----:B------:R-:W-:Y:S01]  /*cc30*/  @P1 FMUL R0, R6, R63 ;  /* 0x0000003f06001220 */ /* 0x000fe20000400000 */
[----:B------:R-:W-:Y:S01]  /*cc40*/  @!P1 FMUL R0, R63, R12 ;  /* 0x0000000c3f009220 */ /* 0x000fe20000400000 */
[----:B------:R-:W-:-:S04]  /*cc50*/  ISETP.NE.AND P1, PT, R15, UR7, PT ;  /* 0x000000070f007c0c */ /* 0x000fc8000bf25270 */
[----:B------:R-:W-:Y:S01]  /*cc60*/  @!P2 FADD R69, -R68, R69 ;  /* 0x000000454445a221 */ /* 0x000fe20000000100 */
[----:B------:R-:W-:Y:S01]  /*cc70*/  @P2 FMUL R4, R7, R66 ;  /* 0x0000004207042220 */ /* 0x000fe20000400000 */
[----:B------:R-:W-:Y:S02]  /*cc80*/  FADD R5, R5, R0 ;  /* 0x0000000005057221 */ /* 0x000fe40000000000 */
[----:B------:R-:W-:-:S04]  /*cc90*/  @!P2 FMUL R4, R66, R69 ;  /* 0x000000454204a220 */ /* 0x000fc80000400000 */
[----:B------:R-:W-:Y:S01]  /*cca0*/  FADD R0, R5, R4 ;  /* 0x0000000405007221 */ /* 0x000fe20000000000 */
[----:B------:R-:W-:Y:S06]  /*ccb0*/  @P1 BRA `(.L_x_258) ;  /* 0xfffffff800c81947 */ /* 0x000fec000383ffff */
[----:B------:R-:W-:-:S07]  /*ccc0*/  IMAD.U32 R11, RZ, RZ, UR7 ;  /* 0x00000007ff0b7e24 */ /* 0x000fce000f8e00ff */
.L_x_257:
[----:B------:R-:W-:-:S09]  /*ccd0*/  UISETP.NE.AND UP2, UPT, UR24, URZ, UPT ;  /* 0x000000ff1800728c */ /* 0x000fd2000bf45270 */
[----:B------:R-:W-:Y:S05]  /*cce0*/  BRA.U !UP2, `(.L_x_253) ;  /* 0x000000050a447547 */ /* 0x000fea000b800000 */
[----:B------:R-:W-:Y:S02]  /*ccf0*/  UISETP.GE.U32.AND UP2, UPT, UR32, 0x3, UPT ;  /* 0x000000032000788c */ /* 0x000fe4000bf46070 */
[----:B------:R-:W-:-:S07]  /*cd00*/  UISETP.NE.AND UP3, UPT, UR26, URZ, UPT ;  /* 0x000000ff1a00728c */ /* 0x000fce000bf65270 */
[----:B------:R-:W-:Y:S05]  /*cd10*/  BRA.U !UP2, `(.L_x_259) ;  /* 0x000000010aa07547 */ /* 0x000fea000b800000 */
[----:B---3--:R-:W-:-:S04]  /*cd20*/  IMAD.WIDE.U32 R8, R11, 0x4, R28 ;  /* 0x000000040b087825 */ /* 0x008fc800078e001c */
[C---:B------:R-:W-:Y:S01]  /*cd30*/  IMAD.WIDE.U32 R4, R11.reuse, 0x4, R32 ;  /* 0x000000040b047825 */ /* 0x040fe200078e0020 */
[----:B------:R-:W2:Y:S04]  /*cd40*/  LDG.E R18, desc[UR16][R8.64] ;  /* 0x0000001008127981 */ /* 0x000ea8000c1e1900 */
[----:B------:R-:W2:Y:S04]  /*cd50*/  LDG.E R19, desc[UR16][R4.64] ;  /* 0x0000001004137981 */ /* 0x000ea8000c1e1900 */
[----:B------:R-:W3:Y:S04]  /*cd60*/  LDG.E R63, desc[UR16][R8.64+0x4] ;  /* 0x00000410083f7981 */ /* 0x000ee8000c1e1900 */
[----:B------:R-:W3:Y:S04]  /*cd70*/  LDG.E R66, desc[UR16][R4.64+0x4] ;  /* 0x0000041004427981 */ /* 0x000ee8000c1e1900 */
[----:B0-----:R-:W4:Y:S04]  /*cd80*/  LDG.E R13, desc[UR16][R8.64+0x8] ;  /* 0x00000810080d7981 */ /* 0x001f28000c1e1900 */
[----:B------:R-:W4:Y:S01]  /*cd90*/  LDG.E R14, desc[UR16][R4.64+0x8] ;  /* 0x00000810040e7981 */ /* 0x000f22000c1e1900 */
[----:B------:R-:W-:-:S03]  /*cda0*/  IMAD.WIDE.U32 R6, R11, 0x4, R44 ;  /* 0x000000040b067825 */ /* 0x000fc600078e002c */
[----:B------:R-:W5:Y:S04]  /*cdb0*/  LDG.E R10, desc[UR16][R8.64+0xc] ;  /* 0x00000c10080a7981 */ /* 0x000f68000c1e1900 */
[----:B------:R0:W5:Y:S04]  /*cdc0*/  LDG.E R69, desc[UR16][R4.64+0xc] ;  /* 0x00000c1004457981 */ /* 0x000168000c1e1900 */
[----:B------:R-:W5:Y:S04]  /*cdd0*/  LDG.E R15, desc[UR16][R6.64] ;  /* 0x00000010060f7981 */ /* 0x000f68000c1e1900 */
[----:B------:R-:W5:Y:S04]  /*cde0*/  LDG.E R16, desc[UR16][R6.64+0x4] ;  /* 0x0000041006107981 */ /* 0x000f68000c1e1900 */
[----:B------:R-:W5:Y:S04]  /*cdf0*/  LDG.E R12, desc[UR16][R6.64+0x8] ;  /* 0x00000810060c7981 */ /* 0x000f68000c1e1900 */
[----:B------:R1:W5:Y:S01]  /*ce00*/  LDG.E R17, desc[UR16][R6.64+0xc] ;  /* 0x00000c1006117981 */ /* 0x000362000c1e1900 */
[----:B------:R-:W-:Y:S01]  /*ce10*/  IADD3 R11, PT, PT, R11, 0x4, RZ ;  /* 0x000000040b0b7810 */ /* 0x000fe20007ffe0ff */
[----:B--2---:R-:W-:-:S05]  /*ce20*/  FADD R64, R18, -R19 ;  /* 0x8000001312407221 */ /* 0x004fca0000000000 */
[----:B------:R-:W-:Y:S01]  /*ce30*/  FSETP.GE.AND P1, PT, R64, RZ, PT ;  /* 0x000000ff4000720b */ /* 0x000fe20003f26000 */
[----:B---3--:R-:W-:-:S05]  /*ce40*/  FADD R65, R63, -R66 ;  /* 0x800000423f417221 */ /* 0x008fca0000000000 */
[----:B------:R-:W-:Y:S01]  /*ce50*/  FSETP.GE.AND P2, PT, R65, RZ, PT ;  /* 0x000000ff4100720b */ /* 0x000fe20003f46000 */
[----:B----4-:R-:W-:-:S06]  /*ce60*/  FADD R67, R13, -R14 ;  /* 0x8000000e0d437221 */ /* 0x010fcc0000000000 */
[----:B0-----:R-:W-:Y:S01]  /*ce70*/  @!P1 FADD R4, -R18, R19 ;  /* 0x0000001312049221 */ /* 0x001fe20000000100 */
[----:B------:R-:W-:Y:S01]  /*ce80*/  FSETP.GE.AND P3, PT, R67, RZ, PT ;  /* 0x000000ff4300720b */ /* 0x000fe20003f66000 */
[----:B-----5:R-:W-:-:S04]  /*ce90*/  FADD R8, R10, -R69 ;  /* 0x800000450a087221 */ /* 0x020fc80000000000 */
[----:B-1----:R-:W-:Y:S01]  /*cea0*/  @!P2 FADD R7, -R63, R66 ;  /* 0x000000423f07a221 */ /* 0x002fe20000000100 */
[----:B------:R-:W-:Y:S01]  /*ceb0*/  @P1 FMUL R5, R64, R15 ;  /* 0x0000000f40051220 */ /* 0x000fe20000400000 */
[----:B------:R-:W-:Y:S01]  /*cec0*/  FSETP.GE.AND P4, PT, R8, RZ, PT ;  /* 0x000000ff0800720b */ /* 0x000fe20003f86000 */
[----:B------:R-:W-:Y:S01]  /*ced0*/  @!P1 FMUL R5, R15, R4 ;  /* 0x000000040f059220 */ /* 0x000fe20000400000 */
[----:B------:R-:W-:Y:S01]  /*cee0*/  @P2 FMUL R4, R65, R16 ;  /* 0x0000001041042220 */ /* 0x000fe20000400000 */
[----:B------:R-:W-:Y:S02]  /*cef0*/  @!P2 FMUL R4, R16, R7 ;  /* 0x000000071004a220 */ /* 0x000fe40000400000 */
[----:B------:R-:W-:Y:S01]  /*cf00*/  FADD R5, R0, R5 ;  /* 0x0000000500057221 */ /* 0x000fe20000000000 */
[----:B------:R-:W-:Y:S01]  /*cf10*/  @!P3 FADD R13, -R13, R14 ;  /* 0x0000000e0d0db221 */ /* 0x000fe20000000100 */
[----:B------:R-:W-:Y:S02]  /*cf20*/  @P3 FMUL R0, R67, R12 ;  /* 0x0000000c43003220 */ /* 0x000fe40000400000 */
[----:B------:R-:W-:Y:S01]  /*cf30*/  FADD R5, R5, R4 ;  /* 0x0000000405057221 */ /* 0x000fe20000000000 */
[----:B------:R-:W-:-:S03]  /*cf40*/  @!P3 FMUL R0, R12, R13 ;  /* 0x0000000d0c00b220 */ /* 0x000fc60000400000 */
[----:B------:R-:W-:Y:S01]  /*cf50*/  @!P4 FADD R10, -R10, R69 ;  /* 0x000000450a0ac221 */ /* 0x000fe20000000100 */
[----:B------:R-:W-:Y:S01]  /*cf60*/  @P4 FMUL R4, R8, R17 ;  /* 0x0000001108044220 */ /* 0x000fe20000400000 */
[----:B------:R-:W-:Y:S02]  /*cf70*/  FADD R5, R5, R0 ;  /* 0x0000000005057221 */ /* 0x000fe40000000000 */
[----:B------:R-:W-:-:S04]  /*cf80*/  @!P4 FMUL R4, R17, R10 ;  /* 0x0000000a1104c220 */ /* 0x000fc80000400000 */
[----:B------:R-:W-:-:S07]  /*cf90*/  FADD R0, R5, R4 ;  /* 0x0000000405007221 */ /* 0x000fce0000000000 */
.L_x_259:
[----:B------:R-:W-:Y:S05]  /*cfa0*/  BRA.U !UP3, `(.L_x_253) ;  /* 0x000000010b947547 */ /* 0x000fea000b800000 */
[----:B------:R-:W-:-:S09]  /*cfb0*/  UISETP.NE.AND UP2, UPT, UR33, URZ, UPT ;  /* 0x000000ff2100728c */ /* 0x000fd2000bf45270 */
[----:B------:R-:W-:Y:S05]  /*cfc0*/  BRA.U !UP2, `(.L_x_260) ;  /* 0x000000010a587547 */ /* 0x000fea000b800000 */
[----:B------:R-:W-:-:S04]  /*cfd0*/  IMAD.WIDE.U32 R4, R11, 0x4, R28 ;  /* 0x000000040b047825 */ /* 0x000fc800078e001c */
[C---:B0--3--:R-:W-:Y:S01]  /*cfe0*/  IMAD.WIDE.U32 R6, R11.reuse, 0x4, R32 ;  /* 0x000000040b067825 */ /* 0x049fe200078e0020 */
[----:B------:R-:W2:Y:S04]  /*cff0*/  LDG.E R15, desc[UR16][R4.64] ;  /* 0x00000010040f7981 */ /* 0x000ea8000c1e1900 */
[----:B------:R-:W2:Y:S04]  /*d000*/  LDG.E R14, desc[UR16][R6.64] ;  /* 0x00000010060e7981 */ /* 0x000ea8000c1e1900 */
[----:B------:R-:W3:Y:S04]  /*d010*/  LDG.E R16, desc[UR16][R4.64+0x4] ;  /* 0x0000041004107981 */ /* 0x000ee8000c1e1900 */
[----:B------:R-:W3:Y:S01]  /*d020*/  LDG.E R17, desc[UR16][R6.64+0x4] ;  /* 0x0000041006117981 */ /* 0x000ee2000c1e1900 */
[----:B------:R-:W-:-:S05]  /*d030*/  IMAD.WIDE.U32 R8, R11, 0x4, R44 ;  /* 0x000000040b087825 */ /* 0x000fca00078e002c */
[----:B------:R-:W4:Y:S04]  /*d040*/  LDG.E R10, desc[UR16][R8.64] ;  /* 0x00000010080a7981 */ /* 0x000f28000c1e1900 */
[----:B------:R-:W5:Y:S01]  /*d050*/  LDG.E R12, desc[UR16][R8.64+0x4] ;  /* 0x00000410080c7981 */ /* 0x000f62000c1e1900 */
[----:B------:R-:W-:Y:S01]  /*d060*/  IADD3 R11, PT, PT, R11, 0x2, RZ ;  /* 0x000000020b0b7810 */ /* 0x000fe20007ffe0ff */
[----:B--2---:R-:W-:-:S05]  /*d070*/  FADD R13, R15, -R14 ;  /* 0x8000000e0f0d7221 */ /* 0x004fca0000000000 */
[----:B------:R-:W-:Y:S01]  /*d080*/  FSETP.GE.AND P1, PT, R13, RZ, PT ;  /* 0x000000ff0d00720b */ /* 0x000fe20003f26000 */
[----:B---3--:R-:W-:-:S05]  /*d090*/  FADD R19, R16, -R17 ;  /* 0x8000001110137221 */ /* 0x008fca0000000000 */
[----:B------:R-:W-:-:S07]  /*d0a0*/  FSETP.GE.AND P2, PT, R19, RZ, PT ;  /* 0x000000ff1300720b */ /* 0x000fce0003f46000 */
[----:B------:R-:W-:Y:S01]  /*d0b0*/  @!P1 FADD R15, -R15, R14 ;  /* 0x0000000e0f0f9221 */ /* 0x000fe20000000100 */
[----:B----4-:R-:W-:-:S03]  /*d0c0*/  @P1 FMUL R13, R13, R10 ;  /* 0x0000000a0d0d1220 */ /* 0x010fc60000400000 */
[----:B------:R-:W-:Y:S02]  /*d0d0*/  @!P1 FMUL R13, R10, R15 ;  /* 0x0000000f0a0d9220 */ /* 0x000fe40000400000 */
[----:B------:R-:W-:Y:S01]  /*d0e0*/  @!P2 FADD R5, -R16, R17 ;  /* 0x000000111005a221 */ /* 0x000fe20000000100 */
[----:B-----5:R-:W-:Y:S01]  /*d0f0*/  @P2 FMUL R4, R19, R12 ;  /* 0x0000000c13042220 */ /* 0x020fe20000400000 */
[----:B------:R-:W-:Y:S02]  /*d100*/  FADD R13, R0, R13 ;  /* 0x0000000d000d7221 */ /* 0x000fe40000000000 */
[----:B------:R-:W-:-:S04]  /*d110*/  @!P2 FMUL R4, R12, R5 ;  /* 0x000000050c04a220 */ /* 0x000fc80000400000 */
[----:B------:R-:W-:-:S07]  /*d120*/  FADD R0, R13, R4 ;  /* 0x000000040d007221 */ /* 0x000fce0000000000 */
.L_x_260:
[----:B------:R-:W-:Y:S05]  /*d130*/  @!P0 BRA `(.L_x_253) ;  /* 0x0000000000308947 */ /* 0x000fea0003800000 */
[----:B------:R-:W-:-:S04]  /*d140*/  IMAD.WIDE.U32 R4, R11, 0x4, R28 ;  /* 0x000000040b047825 */ /* 0x000fc800078e001c */
[C---:B0--3--:R-:W-:Y:S02]  /*d150*/  IMAD.WIDE.U32 R6, R11.reuse, 0x4, R32 ;  /* 0x000000040b067825 */ /* 0x049fe400078e0020 */
[----:B------:R-:W2:Y:S04]  /*d160*/  LDG.E R4, desc[UR16][R4.64] ;  /* 0x0000001004047981 */ /* 0x000ea8000c1e1900 */
[----:B------:R-:W2:Y:S01]  /*d170*/  LDG.E R7, desc[UR16][R6.64] ;  /* 0x0000001006077981 */ /* 0x000ea2000c1e1900 */
[----:B------:R-:W-:-:S06]  /*d180*/  IMAD.WIDE.U32 R8, R11, 0x4, R44 ;  /* 0x000000040b087825 */ /* 0x000fcc00078e002c */
[----:B------:R-:W3:Y:S01]  /*d190*/  LDG.E R8, desc[UR16][R8.64] ;  /* 0x0000001008087981 */ /* 0x000ee2000c1e1900 */
[----:B--2---:R-:W-:-:S05]  /*d1a0*/  FADD R11, R4, -R7 ;  /* 0x80000007040b7221 */ /* 0x004fca0000000000 */
[----:B------:R-:W-:-:S13]  /*d1b0*/  FSETP.GE.AND P0, PT, R11, RZ, PT ;  /* 0x000000ff0b00720b */ /* 0x000fda0003f06000 */
[----:B------:R-:W-:Y:S01]  /*d1c0*/  @!P0 FADD R13, -R4, R7 ;  /* 0x00000007040d8221 */ /* 0x000fe20000000100 */
[----:B---3--:R-:W-:-:S03]  /*d1d0*/  @P0 FMUL R11, R11, R8 ;  /* 0x000000080b0b0220 */ /* 0x008fc60000400000 */
[----:B------:R-:W-:-:S04]  /*d1e0*/  @!P0 FMUL R11, R8, R13 ;  /* 0x0000000d080b8220 */ /* 0x000fc80000400000 */
[----:B------:R-:W-:-:S07]  /*d1f0*/  FADD R0, R0, R11 ;  /* 0x0000000b00007221 */ /* 0x000fce0000000000 */
.L_x_253:
[----:B------:R-:W-:Y:S02]  /*d200*/  FSETP.LE.AND P1, PT, R0, R3, PT ;  /* 0x000000030000720b */ /* 0x000fe40003f23000 */
[C---:B------:R-:W-:Y:S02]  /*d210*/  ISETP.GE.U32.AND P0, PT, R2.reuse, 0x31, PT ;  /* 0x000000310200780c */ /* 0x040fe40003f06070 */
[----:B------:R-:W-:-:S11]  /*d220*/  IADD3 R2, PT, PT, R2, 0x1, RZ ;  /* 0x0000000102027810 */ /* 0x000fd60007ffe0ff */
[----:B------:R-:W-:Y:S05]  /*d230*/  @!P0 BRA P1, `(.L_x_261) ;  /* 0xffffffd800908947 */ /* 0x000fea000083ffff */
.L_x_231:
[----:B------:R-:W-:Y:S05]  /*d240*/  BSYNC.RECONVERGENT B1 ;  /* 0x0000000000017941 */ /* 0x000fea0003800200 */
.L_x_230:
[----:B------:R-:W-:Y:S05]  /*d250*/  BRA.U !UP1, `(.L_x_262) ;  /* 0x0000000509807547 */ /* 0x000fea000b800000 */
[----:B------:R-:W-:Y:S01]  /*d260*/  UISETP.GE.U32.AND UP2, UPT, UR19, 0x7, UPT ;  /* 0x000000071300788c */ /* 0x000fe2000bf46070 */
[----:B01234-:R-:W-:-:S08]  /*d270*/  IMAD.MOV.U32 R7, RZ, RZ, RZ ;  /* 0x000000ffff077224 */ /* 0x01ffd000078e00ff */
[----:B------:R-:W-:Y:S05]  /*d280*/  BRA.U !UP2, `(.L_x_263) ;  /* 0x000000010a987547 */ /* 0x000fea000b800000 */
[----:B------:R-:W-:Y:S01]  /*d290*/  MOV R7, RZ ;  /* 0x000000ff00077202 */ /* 0x000fe20000000f00 */
[----:B------:R-:W0:Y:S01]  /*d2a0*/  LDCU UR37, c[0x0][0x3a8] ;  /* 0x00007500ff2577ac */ /* 0x000e220008000800 */
[----:B------:R-:W1:Y:S01]  /*d2b0*/  LDCU UR5, c[0x0][0x39c] ;  /* 0x00007380ff0577ac */ /* 0x000e620008000800 */
[----:B------:R-:W-:-:S04]  /*d2c0*/  NOP ;  /* 0x0000000000007918 */ /* 0x000fc80000000000 */
.L_x_264:
[----:B------:R-:W-:Y:S01]  /*d2d0*/  IMAD.WIDE.U32 R2, R7, 0x4, R30 ;  /* 0x0000000407027825 */ /* 0x000fe200078e001e */
[----:B------:R-:W2:Y:S04]  /*d2e0*/  LDC R0, c[0x0][0x3b0] ;  /* 0x0000ec00ff007b82 */ /* 0x000ea80000000800 */
[----:B----4-:R-:W3:Y:S04]  /*d2f0*/  LDG.E R15, desc[UR16][R2.64] ;  /* 0x00000010020f7981 */ /* 0x010ee8000c1e1900 */
[----:B------:R-:W4:Y:S01]  /*d300*/  LDC.64 R4, c[0x0][0x3c8] ;  /* 0x0000f200ff047b82 */ /* 0x000f220000000a00 */
[----:B--2---:R-:W-:-:S04]  /*d310*/  IMAD R0, R0, UR4, R7 ;  /* 0x0000000400007c24 */ /* 0x004fc8000f8e0207 */
[----:B-1----:R-:W-:-:S04]  /*d320*/  IMAD R9, R0, UR5, R27 ;  /* 0x0000000500097c24 */ /* 0x002fc8000f8e021b */
[----:B0-----:R-:W-:-:S04]  /*d330*/  IMAD R9, R9, UR37, R62 ;  /* 0x0000002509097c24 */ /* 0x001fc8000f8e023e */
[----:B----4-:R-:W-:-:S05]  /*d340*/  IMAD.WIDE R4, R9, 0x4, R4 ;  /* 0x0000000409047825 */ /* 0x010fca00078e0204 */
[----:B---3--:R0:W-:Y:S04]  /*d350*/  STG.E desc[UR16][R4.64], R15 ;  /* 0x0000000f04007986 */ /* 0x0081e8000c101910 */
[----:B------:R-:W2:Y:S01]  /*d360*/  LDG.E R17, desc[UR16][R2.64+0x4] ;  /* 0x0000041002117981 */ /* 0x000ea2000c1e1900 */
[----:B------:R-:W-:-:S05]  /*d370*/  IMAD.WIDE R8, R26, 0x4, R4 ;  /* 0x000000041a087825 */ /* 0x000fca00078e0204 */
[----:B--2---:R1:W-:Y:S04]  /*d380*/  STG.E desc[UR16][R8.64], R17 ;  /* 0x0000001108007986 */ /* 0x0043e8000c101910 */
[----:B------:R-:W2:Y:S01]  /*d390*/  LDG.E R19, desc[UR16][R2.64+0x8] ;  /* 0x0000081002137981 */ /* 0x000ea2000c1e1900 */
[----:B------:R-:W-:-:S05]  /*d3a0*/  IMAD.WIDE R10, R26, 0x4, R8 ;  /* 0x000000041a0a7825 */ /* 0x000fca00078e0208 */
[----:B--2---:R2:W-:Y:S04]  /*d3b0*/  STG.E desc[UR16][R10.64], R19 ;  /* 0x000000130a007986 */ /* 0x0045e8000c101910 */
[----:B------:R-:W3:Y:S01]  /*d3c0*/  LDG.E R63, desc[UR16][R2.64+0xc] ;  /* 0x00000c10023f7981 */ /* 0x000ee2000c1e1900 */
[----:B------:R-:W-:-:S05]  /*d3d0*/  IMAD.WIDE R12, R26, 0x4, R10 ;  /* 0x000000041a0c7825 */ /* 0x000fca00078e020a */
[----:B---3--:R3:W-:Y:S04]  /*d3e0*/  STG.E desc[UR16][R12.64], R63 ;  /* 0x0000003f0c007986 */ /* 0x0087e8000c101910 */
[----:B------:R-:W4:Y:S01]  /*d3f0*/  LDG.E R65, desc[UR16][R2.64+0x10] ;  /* 0x0000101002417981 */ /* 0x000f22000c1e1900 */
[----:B0-----:R-:W-:-:S05]  /*d400*/  IMAD.WIDE R4, R26, 0x4, R12 ;  /* 0x000000041a047825 */ /* 0x001fca00078e020c */
[----:B----4-:R4:W-:Y:S04]  /*d410*/  STG.E desc[UR16][R4.64], R65 ;  /* 0x0000004104007986 */ /* 0x0109e8000c101910 */
[----:B------:R-:W5:Y:S01]  /*d420*/  LDG.E R15, desc[UR16][R2.64+0x14] ;  /* 0x00001410020f7981 */ /* 0x000f62000c1e1900 */
[----:B-1----:R-:W-:-:S05]  /*d430*/  IMAD.WIDE R8, R26, 0x4, R4 ;  /* 0x000000041a087825 */ /* 0x002fca00078e0204 */
[----:B-----5:R4:W-:Y:S04]  /*d440*/  STG.E desc[UR16][R8.64], R15 ;  /* 0x0000000f08007986 */ /* 0x0209e8000c101910 */
[----:B------:R-:W5:Y:S01]  /*d450*/  LDG.E R17, desc[UR16][R2.64+0x18] ;  /* 0x0000181002117981 */ /* 0x000f62000c1e1900 */
[----:B--2---:R-:W-:-:S05]  /*d460*/  IMAD.WIDE R10, R26, 0x4, R8 ;  /* 0x000000041a0a7825 */ /* 0x004fca00078e0208 */
[----:B-----5:R4:W-:Y:S04]  /*d470*/  STG.E desc[UR16][R10.64], R17 ;  /* 0x000000110a007986 */ /* 0x0209e8000c101910 */
[----:B------:R-:W2:Y:S01]  /*d480*/  LDG.E R19, desc[UR16][R2.64+0x1c] ;  /* 0x00001c1002137981 */ /* 0x000ea2000c1e1900 */
[----:B---3--:R-:W-:Y:S01]  /*d490*/  IMAD.WIDE R12, R26, 0x4, R10 ;  /* 0x000000041a0c7825 */ /* 0x008fe200078e020a */
[----:B------:R-:W-:-:S04]  /*d4a0*/  IADD3 R7, PT, PT, R7, 0x8, RZ ;  /* 0x0000000807077810 */ /* 0x000fc80007ffe0ff */
[----:B------:R-:W-:Y:S01]  /*d4b0*/  ISETP.NE.AND P0, PT, R7, UR7, PT ;  /* 0x0000000707007c0c */ /* 0x000fe2000bf05270 */
[----:B--2---:R4:W-:-:S12]  /*d4c0*/  STG.E desc[UR16][R12.64], R19 ;  /* 0x000000130c007986 */ /* 0x0049d8000c101910 */
[----:B------:R-:W-:Y:S05]  /*d4d0*/  @P0 BRA `(.L_x_264) ;  /* 0xfffffffc007c0947 */ /* 0x000fea000383ffff */
[----:B------:R-:W-:-:S07]  /*d4e0*/  MOV R7, UR7 ;  /* 0x0000000700077c02 */ /* 0x000fce0008000f00 */
.L_x_263:
[----:B------:R-:W-:-:S09]  /*d4f0*/  UISETP.NE.AND UP2, UPT, UR24, URZ, UPT ;  /* 0x000000ff1800728c */ /* 0x000fd2000bf45270 */
[----:B------:R-:W-:Y:S05]  /*d500*/  BRA.U !UP2, `(.L_x_262) ;  /* 0x000000010ad47547 */ /* 0x000fea000b800000 */
[----:B------:R-:W-:Y:S02]  /*d510*/  UISETP.GE.U32.AND UP2, UPT, UR32, 0x3, UPT ;  /* 0x000000032000788c */ /* 0x000fe4000bf46070 */
[----:B------:R-:W-:-:S07]  /*d520*/  UISETP.NE.AND UP3, UPT, UR26, URZ, UPT ;  /* 0x000000ff1a00728c */ /* 0x000fce000bf65270 */
[----:B------:R-:W-:Y:S05]  /*d530*/  BRA.U !UP2, `(.L_x_265) ;  /* 0x000000010a547547 */ /* 0x000fea000b800000 */
[----:B------:R-:W-:Y:S01]  /*d540*/  IMAD.WIDE.U32 R2, R7, 0x4, R30 ;  /* 0x0000000407027825 */ /* 0x000fe200078e001e */
[----:B------:R-:W0:Y:S01]  /*d550*/  LDC R0, c[0x0][0x3b0] ;  /* 0x0000ec00ff007b82 */ /* 0x000e220000000800 */
[----:B------:R-:W1:Y:S03]  /*d560*/  LDCU UR5, c[0x0][0x39c] ;  /* 0x00007380ff0577ac */ /* 0x000e660008000800 */
[----:B----4-:R-:W2:Y:S01]  /*d570*/  LDG.E R15, desc[UR16][R2.64] ;  /* 0x00000010020f7981 */ /* 0x010ea2000c1e1900 */
[----:B------:R-:W3:Y:S03]  /*d580*/  LDCU UR37, c[0x0][0x3a8] ;  /* 0x00007500ff2577ac */ /* 0x000ee60008000800 */
[----:B------:R-:W4:Y:S01]  /*d590*/  LDC.64 R4, c[0x0][0x3c8] ;  /* 0x0000f200ff047b82 */ /* 0x000f220000000a00 */
[----:B0-----:R-:W-:-:S04]  /*d5a0*/  IMAD R0, R0, UR4, R7 ;  /* 0x0000000400007c24 */ /* 0x001fc8000f8e0207 */
[----:B-1----:R-:W-:-:S04]  /*d5b0*/  IMAD R9, R0, UR5, R27 ;  /* 0x0000000500097c24 */ /* 0x002fc8000f8e021b */
[----:B---3--:R-:W-:-:S04]  /*d5c0*/  IMAD R9, R9, UR37, R62 ;  /* 0x0000002509097c24 */ /* 0x008fc8000f8e023e */
[----:B----4-:R-:W-:-:S05]  /*d5d0*/  IMAD.WIDE R4, R9, 0x4, R4 ;  /* 0x0000000409047825 */ /* 0x010fca00078e0204 */
[----:B--2---:R0:W-:Y:S04]  /*d5e0*/  STG.E desc[UR16][R4.64], R15 ;  /* 0x0000000f04007986 */ /* 0x0041e8000c101910 */
[----:B------:R-:W2:Y:S01]  /*d5f0*/  LDG.E R17, desc[UR16][R2.64+0x4] ;  /* 0x0000041002117981 */ /* 0x000ea2000c1e1900 */
[----:B------:R-:W-:-:S05]  /*d600*/  IMAD.WIDE R8, R26, 0x4, R4 ;  /* 0x000000041a087825 */ /* 0x000fca00078e0204 */
[----:B--2---:R0:W-:Y:S04]  /*d610*/  STG.E desc[UR16][R8.64], R17 ;  /* 0x0000001108007986 */ /* 0x0041e8000c101910 */
[----:B------:R-:W2:Y:S01]  /*d620*/  LDG.E R19, desc[UR16][R2.64+0x8] ;  /* 0x0000081002137981 */ /* 0x000ea2000c1e1900 */
[----:B------:R-:W-:-:S05]  /*d630*/  IMAD.WIDE R10, R26, 0x4, R8 ;  /* 0x000000041a0a7825 */ /* 0x000fca00078e0208 */
[----:B--2---:R0:W-:Y:S04]  /*d640*/  STG.E desc[UR16][R10.64], R19 ;  /* 0x000000130a007986 */ /* 0x0041e8000c101910 */
[----:B------:R-:W2:Y:S01]  /*d650*/  LDG.E R63, desc[UR16][R2.64+0xc] ;  /* 0x00000c10023f7981 */ /* 0x000ea2000c1e1900 */
[----:B------:R-:W-:-:S04]  /*d660*/  IMAD.WIDE R12, R26, 0x4, R10 ;  /* 0x000000041a0c7825 */ /* 0x000fc800078e020a */
[----:B------:R-:W-:Y:S01]  /*d670*/  VIADD R7, R7, 0x4 ;  /* 0x0000000407077836 */ /* 0x000fe20000000000 */
[----:B--2---:R0:W-:Y:S06]  /*d680*/  STG.E desc[UR16][R12.64], R63 ;  /* 0x0000003f0c007986 */ /* 0x0041ec000c101910 */
.L_x_265:
[----:B------:R-:W-:Y:S05]  /*d690*/  BRA.U !UP3, `(.L_x_262) ;  /* 0x000000010b707547 */ /* 0x000fea000b800000 */
[----:B------:R-:W-:-:S13]  /*d6a0*/  ISETP.NE.AND P0, PT, RZ, UR33, PT ;  /* 0x00000021ff007c0c */ /* 0x000fda000bf05270 */
[----:B0---4-:R-:W-:Y:S01]  /*d6b0*/  @P0 IMAD.WIDE.U32 R4, R7, 0x4, R30 ;  /* 0x0000000407040825 */ /* 0x011fe200078e001e */
[----:B------:R-:W0:Y:S04]  /*d6c0*/  @P0 LDC R0, c[0x0][0x3b0] ;  /* 0x0000ec00ff000b82 */ /* 0x000e280000000800 */
[----:B------:R-:W2:Y:S04]  /*d6d0*/  @P0 LDG.E R13, desc[UR16][R4.64] ;  /* 0x00000010040d0981 */ /* 0x000ea8000c1e1900 */
[----:B------:R-:W1:Y:S08]  /*d6e0*/  @P0 LDC R6, c[0x0][0x39c] ;  /* 0x0000e700ff060b82 */ /* 0x000e700000000800 */
[----:B------:R-:W3:Y:S08]  /*d6f0*/  @P0 LDC R8, c[0x0][0x3a8] ;  /* 0x0000ea00ff080b82 */ /* 0x000ef00000000800 */
[----:B------:R-:W4:Y:S01]  /*d700*/  @P0 LDC.64 R2, c[0x0][0x3c8] ;  /* 0x0000f200ff020b82 */ /* 0x000f220000000a00 */
[----:B0-----:R-:W-:-:S04]  /*d710*/  @P0 IMAD R0, R0, UR4, R7 ;  /* 0x0000000400000c24 */ /* 0x001fc8000f8e0207 */
[----:B-1----:R-:W-:-:S04]  /*d720*/  @P0 IMAD R9, R0, R6, R27 ;  /* 0x0000000600090224 */ /* 0x002fc800078e021b */
[----:B---3--:R-:W-:-:S04]  /*d730*/  @P0 IMAD R9, R9, R8, R62 ;  /* 0x0000000809090224 */ /* 0x008fc800078e023e */
[----:B----4-:R-:W-:-:S05]  /*d740*/  @P0 IMAD.WIDE R2, R9, 0x4, R2 ;  /* 0x0000000409020825 */ /* 0x010fca00078e0202 */
[----:B--2---:R0:W-:Y:S04]  /*d750*/  @P0 STG.E desc[UR16][R2.64], R13 ;  /* 0x0000000d02000986 */ /* 0x0041e8000c101910 */
[----:B------:R-:W2:Y:S01]  /*d760*/  @P0 LDG.E R15, desc[UR16][R4.64+0x4] ;  /* 0x00000410040f0981 */ /* 0x000ea2000c1e1900 */
[----:B------:R-:W-:Y:S01]  /*d770*/  ISETP.NE.AND P1, PT, RZ, UR28, PT ;  /* 0x0000001cff007c0c */ /* 0x000fe2000bf25270 */
[----:B------:R-:W-:Y:S01]  /*d780*/  @P0 IMAD.WIDE R10, R26, 0x4, R2 ;  /* 0x000000041a0a0825 */ /* 0x000fe200078e0202 */
[----:B------:R-:W-:-:S11]  /*d790*/  @P0 IADD3 R7, PT, PT, R7, 0x2, RZ ;  /* 0x0000000207070810 */ /* 0x000fd60007ffe0ff */
[----:B------:R-:W-:Y:S01]  /*d7a0*/  @P1 IMAD.WIDE.U32 R8, R7, 0x4, R30 ;  /* 0x0000000407081825 */ /* 0x000fe200078e001e */
[----:B------:R-:W1:Y:S08]  /*d7b0*/  @P1 LDC R0, c[0x0][0x3b0] ;  /* 0x0000ec00ff001b82 */ /* 0x000e700000000800 */
[----:B------:R-:W3:Y:S08]  /*d7c0*/  @P1 LDC R6, c[0x0][0x39c] ;  /* 0x0000e700ff061b82 */ /* 0x000ef00000000800 */
[----:B------:R-:W4:Y:S08]  /*d7d0*/  @P1 LDC R12, c[0x0][0x3a8] ;  /* 0x0000ea00ff0c1b82 */ /* 0x000f300000000800 */
[----:B0-----:R-:W0:Y:S01]  /*d7e0*/  @P1 LDC.64 R2, c[0x0][0x3c8] ;  /* 0x0000f200ff021b82 */ /* 0x001e220000000a00 */
[----:B--2---:R2:W-:Y:S04]  /*d7f0*/  @P0 STG.E desc[UR16][R10.64], R15 ;  /* 0x0000000f0a000986 */ /* 0x0045e8000c101910 */
[----:B------:R-:W5:Y:S01]  /*d800*/  @P1 LDG.E R9, desc[UR16][R8.64] ;  /* 0x0000001008091981 */ /* 0x000f62000c1e1900 */
[----:B-1----:R-:W-:-:S04]  /*d810*/  @P1 IMAD R0, R0, UR4, R7 ;  /* 0x0000000400001c24 */ /* 0x002fc8000f8e0207 */
[----:B---3--:R-:W-:-:S04]  /*d820*/  @P1 IMAD R5, R0, R6, R27 ;  /* 0x0000000600051224 */ /* 0x008fc800078e021b */
[----:B----4-:R-:W-:-:S04]  /*d830*/  @P1 IMAD R5, R5, R12, R62 ;  /* 0x0000000c05051224 */ /* 0x010fc800078e023e */
[----:B0-----:R-:W-:-:S05]  /*d840*/  @P1 IMAD.WIDE R2, R5, 0x4, R2 ;  /* 0x0000000405021825 */ /* 0x001fca00078e0202 */
[----:B-----5:R2:W-:Y:S02]  /*d850*/  @P1 STG.E desc[UR16][R2.64], R9 ;  /* 0x0000000902001986 */ /* 0x0205e4000c101910 */
.L_x_262:
[----:B------:R-:W5:Y:S01]  /*d860*/  LDCU UR37, c[0x0][0x3b0] ;  /* 0x00007600ff2577ac */ /* 0x000f620008000800 */
[----:B------:R-:W-:Y:S01]  /*d870*/  HFMA2 R0, -RZ, RZ, 0, 5.9604644775390625e-08 ;  /* 0x00000001ff007431 */ /* 0x000fe200000001ff */
[----:B-----5:R-:W-:-:S09]  /*d880*/  UISETP.GE.AND UP2, UPT, UR37, 0x5, UPT ;  /* 0x000000052500788c */ /* 0x020fd2000bf46270 */
[----:B------:R-:W-:Y:S05]  /*d890*/  BRA.U !UP2, `(.L_x_23) ;  /* 0x000000890a3c7547 */ /* 0x000fea000b800000 */
[----:B------:R-:W3:Y:S01]  /*d8a0*/  LDCU UR38, c[0x0][0x3a8] ;  /* 0x00007500ff2677ac */ /* 0x000ee20008000800 */
[----:B012-4-:R-:W-:Y:S01]  /*d8b0*/  IMAD R11, R26, UR37, RZ ;  /* 0x000000251a0b7c24 */ /* 0x017fe2000f8e02ff */
[----:B------:R-:W-:Y:S01]  /*d8c0*/  MOV R10, RZ ;  /* 0x000000ff000a7202 */ /* 0x000fe20000000f00 */
[----:B------:R-:W-:-:S04]  /*d8d0*/  UIADD3 UR5, UPT, UPT, UR37, -0x5, URZ ;  /* 0xfffffffb25057890 */ /* 0x000fc8000fffe0ff */
[----:B------:R-:W-:Y:S01]  /*d8e0*/  UISETP.GE.U32.AND UP2, UPT, UR5, 0x3, UPT ;  /* 0x000000030500788c */ /* 0x000fe2000bf46070 */
[----:B---3--:R-:W-:-:S04]  /*d8f0*/  IMAD R2, R27, UR38, R62 ;  /* 0x000000261b027c24 */ /* 0x008fc8000f8e023e */
[----:B------:R-:W-:-:S04]  /*d900*/  IMAD R11, R11, UR4, R2 ;  /* 0x000000040b0b7c24 */ /* 0x000fc8000f8e0202 */
[----:B------:R-:W-:Y:S05]  /*d910*/  BRA.U !UP2, `(.L_x_266) ;  /* 0x000000050a507547 */ /* 0x000fea000b800000 */
[----:B------:R0:W5:Y:S04]  /*d920*/  LDG.E R19, desc[UR16][R30.64+0x4] ;  /* 0x000004101e137981 */ /* 0x000168000c1e1900 */
[----:B------:R0:W5:Y:S04]  /*d930*/  LDG.E R14, desc[UR16][R30.64+0x8] ;  /* 0x000008101e0e7981 */ /* 0x000168000c1e1900 */
[----:B------:R0:W5:Y:S04]  /*d940*/  LDG.E R12, desc[UR16][R30.64+0xc] ;  /* 0x00000c101e0c7981 */ /* 0x000168000c1e1900 */
[----:B------:R0:W5:Y:S01]  /*d950*/  LDG.E R8, desc[UR16][R30.64] ;  /* 0x000000101e087981 */ /* 0x000162000c1e1900 */
[----:B------:R-:W-:Y:S01]  /*d960*/  IMAD.U32 R10, RZ, RZ, UR23 ;  /* 0x00000017ff0a7e24 */ /* 0x000fe2000f8e00ff */
[----:B------:R-:W-:-:S04]  /*d970*/  MOV R13, RZ ;  /* 0x000000ff000d7202 */ /* 0x000fc80000000f00 */
[----:B------:R-:W-:-:S07]  /*d980*/  LOP3.LUT R10, R10, 0xfffffffc, RZ, 0xc0, !PT ;  /* 0xfffffffc0a0a7812 */ /* 0x000fce00078ec0ff */
.L_x_269:
[----:B-1----:R-:W-:-:S05]  /*d990*/  IMAD.WIDE.U32 R2, R13, 0x4, R30 ;  /* 0x000000040d027825 */ /* 0x002fca00078e001e */
[----:B------:R-:W2:Y:S01]  /*d9a0*/  LDG.E R17, desc[UR16][R2.64+0x10] ;  /* 0x0000101002117981 */ /* 0x000ea2000c1e1900 */
[----:B-----5:R-:W-:-:S04]  /*d9b0*/  FSETP.GT.AND P0, PT, R14, R12, PT ;  /* 0x0000000c0e00720b */ /* 0x020fc80003f04000 */
[----:B------:R-:W-:-:S04]  /*d9c0*/  FSETP.LEU.OR P1, PT, R8, R19, !P0 ;  /* 0x000000130800720b */ /* 0x000fc8000472b400 */
[----:B------:R-:W-:-:S04]  /*d9d0*/  FSETP.GEU.OR P1, PT, R19, R14, P1 ;  /* 0x0000000e1300720b */ /* 0x000fc80000f2e400 */
[----:B--2---:R-:W-:-:S13]  /*d9e0*/  FSETP.GEU.OR P1, PT, R12, R17, P1 ;  /* 0x000000110c00720b */ /* 0x004fda0000f2e400 */
[----:B------:R-:W1:Y:S01]  /*d9f0*/  @!P1 LDC.64 R6, c[0x0][0x3c8] ;  /* 0x0000f200ff069b82 */ /* 0x000e620000000a00 */
[----:B------:R-:W-:Y:S02]  /*da00*/  @!P1 IMAD R4, R26, R13, R26 ;  /* 0x0000000d1a049224 */ /* 0x000fe400078e021a */
[--C-:B------:R-:W-:Y:S01]  /*da10*/  @!P1 FADD R8, R8, R14.reuse ;  /* 0x0000000e08089221 */ /* 0x100fe20000000000 */
[----:B------:R-:W-:Y:S02]  /*da20*/  @!P1 FADD R9, R17, R14 ;  /* 0x0000000e11099221 */ /* 0x000fe40000000000 */
[----:B------:R-:W-:Y:S01]  /*da30*/  @!P1 IADD3 R5, PT, PT, R11, R4, RZ ;  /* 0x000000040b059210 */ /* 0x000fe20007ffe0ff */
[----:B------:R-:W-:Y:S01]  /*da40*/  @!P1 FMUL R63, R8, 0.5 ;  /* 0x3f000000083f9820 */ /* 0x000fe20000400000 */
[----:B------:R-:W-:Y:S02]  /*da50*/  @!P1 FMUL R65, R9, 0.5 ;  /* 0x3f00000009419820 */ /* 0x000fe40000400000 */
[----:B------:R-:W-:Y:S01]  /*da60*/  @!P1 LEA R15, R26, R5, 0x1 ;  /* 0x000000051a0f9211 */ /* 0x000fe200078e08ff */
[----:B-1----:R-:W-:-:S04]  /*da70*/  @!P1 IMAD.WIDE R4, R5, 0x4, R6 ;  /* 0x0000000405049825 */ /* 0x002fc800078e0206 */
[----:B------:R-:W-:Y:S01]  /*da80*/  @!P1 IMAD.WIDE R6, R15, 0x4, R6 ;  /* 0x000000040f069825 */ /* 0x000fe200078e0206 */
[----:B------:R-:W-:Y:S04]  /*da90*/  @!P1 STG.E desc[UR16][R4.64], R63 ;  /* 0x0000003f04009986 */ /* 0x000fe8000c101910 */
[----:B------:R1:W-:Y:S04]  /*daa0*/  @!P1 STG.E desc[UR16][R6.64], R65 ;  /* 0x0000004106009986 */ /* 0x0003e8000c101910 */
[----:B------:R-:W2:Y:S01]  /*dab0*/  LDG.E R15, desc[UR16][R2.64+0x14] ;  /* 0x00001410020f7981 */ /* 0x000ea2000c1e1900 */
[----:B------:R-:W-:-:S04]  /*dac0*/  FSETP.GT.AND P1, PT, R12, R17, PT ;  /* 0x000000110c00720b */ /* 0x000fc80003f24000 */
[----:B------:R-:W-:-:S04]  /*dad0*/  FSETP.LEU.OR P1, PT, R19, R14, !P1 ;  /* 0x0000000e1300720b */ /* 0x000fc80004f2b400 */
[----:B------:R-:W-:-:S04]  /*dae0*/  FSETP.GEU.OR P1, PT, R14, R12, P1 ;  /* 0x0000000c0e00720b */ /* 0x000fc80000f2e400 */
[----:B--2---:R-:W-:-:S13]  /*daf0*/  FSETP.GEU.OR P1, PT, R17, R15, P1 ;  /* 0x0000000f1100720b */ /* 0x004fda0000f2e400 */
[----:B------:R-:W2:Y:S01]  /*db00*/  @!P1 LDC.64 R8, c[0x0][0x3c8] ;  /* 0x0000f200ff089b82 */ /* 0x000ea20000000a00 */
[----:B------:R-:W-:Y:S02]  /*db10*/  @!P1 VIADD R16, R13, 0x2 ;  /* 0x000000020d109836 */ /* 0x000fe40000000000 */
[----:B-1----:R-:W-:Y:S02]  /*db20*/  @!P1 FADD R6, R15, R12 ;  /* 0x0000000c0f069221 */ /* 0x002fe40000000000 */
[----:B------:R-:W-:Y:S02]  /*db30*/  @!P1 IMAD R67, R26, R16, R11 ;  /* 0x000000101a439224 */ /* 0x000fe400078e020b */
[----:B------:R-:W-:Y:S01]  /*db40*/  @!P1 FADD R16, R12, R19 ;  /* 0x000000130c109221 */ /* 0x000fe20000000000 */
[----:B------:R-:W-:Y:S02]  /*db50*/  @!P1 FMUL R63, R6, 0.5 ;  /* 0x3f000000063f9820 */ /* 0x000fe40000400000 */
[----:B------:R-:W-:Y:S01]  /*db60*/  @!P1 LEA R69, R26, R67, 0x1 ;  /* 0x000000431a459211 */ /* 0x000fe200078e08ff */
[----:B------:R-:W-:Y:S01]  /*db70*/  @!P1 FMUL R19, R16, 0.5 ;  /* 0x3f00000010139820 */ /* 0x000fe20000400000 */
[----:B--2---:R-:W-:-:S04]  /*db80*/  @!P1 IMAD.WIDE R4, R67, 0x4, R8 ;  /* 0x0000000443049825 */ /* 0x004fc800078e0208 */
[----:B------:R-:W-:Y:S01]  /*db90*/  @!P1 IMAD.WIDE R8, R69, 0x4, R8 ;  /* 0x0000000445089825 */ /* 0x000fe200078e0208 */
[----:B------:R1:W-:Y:S04]  /*dba0*/  @!P1 STG.E desc[UR16][R4.64], R19 ;  /* 0x0000001304009986 */ /* 0x0003e8000c101910 */
[----:B------:R2:W-:Y:S04]  /*dbb0*/  @!P1 STG.E desc[UR16][R8.64], R63 ;  /* 0x0000003f08009986 */ /* 0x0005e8000c101910 */
[----:B------:R-:W3:Y:S01]  /*dbc0*/  LDG.E R16, desc[UR16][R2.64+0x18] ;  /* 0x0000181002107981 */ /* 0x000ee2000c1e1900 */
[----:B------:R-:W-:-:S04]  /*dbd0*/  FSETP.LEU.OR P0, PT, R17, R15, !P0 ;  /* 0x0000000f1100720b */ /* 0x000fc8000470b400 */
[----:B------:R-:W-:-:S04]  /*dbe0*/  FSETP.GEU.OR P0, PT, R12, R17, P0 ;  /* 0x000000110c00720b */ /* 0x000fc8000070e400 */
[----:B---3--:R-:W-:-:S13]  /*dbf0*/  FSETP.GEU.OR P0, PT, R15, R16, P0 ;  /* 0x000000100f00720b */ /* 0x008fda000070e400 */
[----:B------:R-:W3:Y:S01]  /*dc00*/  @!P0 LDC.64 R6, c[0x0][0x3c8] ;  /* 0x0000f200ff068b82 */ /* 0x000ee20000000a00 */
[----:B------:R-:W-:-:S05]  /*dc10*/  @!P0 IADD3 R18, PT, PT, R13, 0x3, RZ ;  /* 0x000000030d128810 */ /* 0x000fca0007ffe0ff */
[C---:B------:R-:W-:Y:S02]  /*dc20*/  @!P0 IMAD R65, R26.reuse, R18, R11 ;  /* 0x000000121a418224 */ /* 0x040fe400078e020b */
[C---:B------:R-:W-:Y:S01]  /*dc30*/  @!P0 FADD R18, R17.reuse, R14 ;  /* 0x0000000e11128221 */ /* 0x040fe20000000000 */
[----:B------:R-:W-:Y:S02]  /*dc40*/  @!P0 FADD R14, R17, R16 ;  /* 0x00000010110e8221 */ /* 0x000fe40000000000 */
[----:B------:R-:W-:Y:S01]  /*dc50*/  @!P0 LEA R67, R26, R65, 0x1 ;  /* 0x000000411a438211 */ /* 0x000fe200078e08ff */
[----:B-1----:R-:W-:Y:S01]  /*dc60*/  @!P0 FMUL R19, R18, 0.5 ;  /* 0x3f00000012138820 */ /* 0x002fe20000400000 */
[----:B--2---:R-:W-:Y:S01]  /*dc70*/  @!P0 FMUL R9, R14, 0.5 ;  /* 0x3f0000000e098820 */ /* 0x004fe20000400000 */
[----:B---3--:R-:W-:-:S04]  /*dc80*/  @!P0 IMAD.WIDE R4, R65, 0x4, R6 ;  /* 0x0000000441048825 */ /* 0x008fc800078e0206 */
[----:B------:R-:W-:Y:S01]  /*dc90*/  @!P0 IMAD.WIDE R6, R67, 0x4, R6 ;  /* 0x0000000443068825 */ /* 0x000fe200078e0206 */
[----:B------:R1:W-:Y:S04]  /*dca0*/  @!P0 STG.E desc[UR16][R4.64], R19 ;  /* 0x0000001304008986 */ /* 0x0003e8000c101910 */
[----:B------:R1:W-:Y:S04]  /*dcb0*/  @!P0 STG.E desc[UR16][R6.64], R9 ;  /* 0x0000000906008986 */ /* 0x0003e8000c101910 */
[----:B------:R-:W2:Y:S01]  /*dcc0*/  LDG.E R18, desc[UR16][R2.64+0x1c] ;  /* 0x00001c1002127981 */ /* 0x000ea2000c1e1900 */
[----:B------:R-:W-:Y:S01]  /*dcd0*/  FSETP.GT.AND P0, PT, R15, R16, PT ;  /* 0x000000100f00720b */ /* 0x000fe20003f04000 */
[----:B------:R-:W-:Y:S01]  /*dce0*/  VIADD R13, R13, 0x4 ;  /* 0x000000040d0d7836 */ /* 0x000fe20000000000 */
[----:B------:R-:W-:Y:S01]  /*dcf0*/  BSSY.RECONVERGENT B1, `(.L_x_267) ;  /* 0x0000012000017945 */ /* 0x000fe20003800200 */
[----:B------:R-:W-:-:S02]  /*dd00*/  MOV R8, R17 ;  /* 0x0000001100087202 */ /* 0x000fc40000000f00 */
[----:B------:R-:W-:Y:S02]  /*dd10*/  FSETP.LEU.OR P0, PT, R12, R17, !P0 ;  /* 0x000000110c00720b */ /* 0x000fe4000470b400 */
[----:B------:R-:W-:Y:S02]  /*dd20*/  ISETP.NE.AND P1, PT, R13, R10, PT ;  /* 0x0000000a0d00720c */ /* 0x000fe40003f25270 */
[----:B------:R-:W-:-:S04]  /*dd30*/  FSETP.GEU.OR P0, PT, R17, R15, P0 ;  /* 0x0000000f1100720b */ /* 0x000fc8000070e400 */
[----:B--2---:R-:W-:-:S13]  /*dd40*/  FSETP.GEU.OR P0, PT, R16, R18, P0 ;  /* 0x000000121000720b */ /* 0x004fda000070e400 */
[----:B-1----:R-:W-:Y:S05]  /*dd50*/  @P0 BRA `(.L_x_268) ;  /* 0x00000000002c0947 */ /* 0x002fea0003800000 */
[----:B------:R-:W1:Y:S01]  /*dd60*/  LDC.64 R4, c[0x0][0x3c8] ;  /* 0x0000f200ff047b82 */ /* 0x000e620000000a00 */
[C---:B------:R-:W-:Y:S02]  /*dd70*/  IMAD R3, R26.reuse, R13, R11 ;  /* 0x0000000d1a037224 */ /* 0x040fe400078e020b */
[C---:B------:R-:W-:Y:S01]  /*dd80*/  FADD R9, R15.reuse, R12 ;  /* 0x0000000c0f097221 */ /* 0x040fe20000000000 */
[----:B------:R-:W-:Y:S02]  /*dd90*/  FADD R6, R15, R18 ;  /* 0x000000120f067221 */ /* 0x000fe40000000000 */
[----:B------:R-:W-:Y:S01]  /*dda0*/  LEA R7, R26, R3, 0x1 ;  /* 0x000000031a077211 */ /* 0x000fe200078e08ff */
[----:B------:R-:W-:Y:S01]  /*ddb0*/  FMUL R9, R9, 0.5 ;  /* 0x3f00000009097820 */ /* 0x000fe20000400000 */
[----:B-1----:R-:W-:-:S04]  /*ddc0*/  IMAD.WIDE R2, R3, 0x4, R4 ;  /* 0x0000000403027825 */ /* 0x002fc800078e0204 */
[----:B------:R-:W-:-:S04]  /*ddd0*/  IMAD.WIDE R4, R7, 0x4, R4 ;  /* 0x0000000407047825 */ /* 0x000fc800078e0204 */
[----:B------:R-:W-:Y:S01]  /*dde0*/  FMUL R7, R6, 0.5 ;  /* 0x3f00000006077820 */ /* 0x000fe20000400000 */
[----:B------:R1:W-:Y:S04]  /*ddf0*/  STG.E desc[UR16][R2.64], R9 ;  /* 0x0000000902007986 */ /* 0x0003e8000c101910 */
[----:B------:R1:W-:Y:S02]  /*de00*/  STG.E desc[UR16][R4.64], R7 ;  /* 0x0000000704007986 */ /* 0x0003e4000c101910 */
.L_x_268:
[----:B------:R-:W-:Y:S05]  /*de10*/  BSYNC.RECONVERGENT B1 ;  /* 0x0000000000017941 */ /* 0x000fea0003800200 */
.L_x_267:
[----:B------:R-:W-:Y:S01]  /*de20*/  MOV R19, R15 ;  /* 0x0000000f00137202 */ /* 0x000fe20000000f00 */
[----:B------:R-:W-:Y:S01]  /*de30*/  IMAD.MOV.U32 R14, RZ, RZ, R16 ;  /* 0x000000ffff0e7224 */ /* 0x000fe200078e0010 */
[----:B------:R-:W-:Y:S01]  /*de40*/  MOV R12, R18 ;  /* 0x00000012000c7202 */ /* 0x000fe20000000f00 */
[----:B------:R-:W-:Y:S06]  /*de50*/  @P1 BRA `(.L_x_269) ;  /* 0xfffffff800cc1947 */ /* 0x000fec000383ffff */
.L_x_266:
[----:B------:R-:W-:-:S09]  /*de60*/  UISETP.NE.AND UP2, UPT, UR26, URZ, UPT ;  /* 0x000000ff1a00728c */ /* 0x000fd2000bf45270 */
[----:B------:R-:W-:Y:S05]  /*de70*/  BRA.U !UP2, `(.L_x_23) ;  /* 0x000000810ac47547 */ /* 0x000fea000b800000 */
[----:B------:R-:W-:-:S09]  /*de80*/  UISETP.NE.AND UP2, UPT, UR33, URZ, UPT ;  /* 0x000000ff2100728c */ /* 0x000fd2000bf45270 */
[----:B------:R-:W-:Y:S05]  /*de90*/  BRA.U !UP2, `(.L_x_270) ;  /* 0x000000010aa87547 */ /* 0x000fea000b800000 */
[----:B-1----:R-:W-:-:S05]  /*dea0*/  IMAD.WIDE.U32 R2, R10, 0x4, R30 ;  /* 0x000000040a027825 */ /* 0x002fca00078e001e */
[----:B------:R-:W2:Y:S04]  /*deb0*/  LDG.E R14, desc[UR16][R2.64+0x8] ;  /* 0x00000810020e7981 */ /* 0x000ea8000c1e1900 */
[----:B------:R-:W2:Y:S04]  /*dec0*/  LDG.E R17, desc[UR16][R2.64+0xc] ;  /* 0x00000c1002117981 */ /* 0x000ea8000c1e1900 */
[----:B------:R-:W3:Y:S04]  /*ded0*/  LDG.E R8, desc[UR16][R2.64] ;  /* 0x0000001002087981 */ /* 0x000ee8000c1e1900 */
[----:B------:R-:W3:Y:S04]  /*dee0*/  LDG.E R15, desc[UR16][R2.64+0x4] ;  /* 0x00000410020f7981 */ /* 0x000ee8000c1e1900 */
[----:B------:R-:W4:Y:S01]  /*def0*/  LDG.E R16, desc[UR16][R2.64+0x10] ;  /* 0x0000101002107981 */ /* 0x000f22000c1e1900 */
[----:B--2---:R-:W-:-:S04]  /*df00*/  FSETP.GT.AND P0, PT, R14, R17, PT ;  /* 0x000000110e00720b */ /* 0x004fc80003f04000 */
[----:B---3--:R-:W-:-:S04]  /*df10*/  FSETP.LEU.OR P0, PT, R8, R15, !P0 ;  /* 0x0000000f0800720b */ /* 0x008fc8000470b400 */
[----:B------:R-:W-:-:S04]  /*df20*/  FSETP.GEU.OR P0, PT, R15, R14, P0 ;  /* 0x0000000e0f00720b */ /* 0x000fc8000070e400 */
[----:B----4-:R-:W-:-:S13]  /*df30*/  FSETP.GEU.OR P0, PT, R17, R16, P0 ;  /* 0x000000101100720b */ /* 0x010fda000070e400 */
[----:B------:R-:W1:Y:S01]  /*df40*/  @!P0 LDC.64 R6, c[0x0][0x3c8] ;  /* 0x0000f200ff068b82 */ /* 0x000e620000000a00 */
[----:B------:R-:W-:Y:S02]  /*df50*/  @!P0 IMAD R4, R26, R10, R26 ;  /* 0x0000000a1a048224 */ /* 0x000fe400078e021a */
[----:B------:R-:W-:Y:S01]  /*df60*/  @!P0 FADD R8, R8, R14 ;  /* 0x0000000e08088221 */ /* 0x000fe20000000000 */
[----:B------:R-:W-:Y:S02]  /*df70*/  @!P0 FADD R12, R14, R16 ;  /* 0x000000100e0c8221 */ /* 0x000fe40000000000 */
[----:B------:R-:W-:Y:S02]  /*df80*/  @!P0 IADD3 R5, PT, PT, R11, R4, RZ ;  /* 0x000000040b058210 */ /* 0x000fe40007ffe0ff */
[----:B------:R-:W-:Y:S02]  /*df90*/  @!P0 FMUL R13, R12, 0.5 ;  /* 0x3f0000000c0d8820 */ /* 0x000fe40000400000 */
[----:B------:R-:W-:Y:S01]  /*dfa0*/  @!P0 LEA R9, R26, R5, 0x1 ;  /* 0x000000051a098211 */ /* 0x000fe200078e08ff */
[----:B-1----:R-:W-:-:S04]  /*dfb0*/  @!P0 IMAD.WIDE R4, R5, 0x4, R6 ;  /* 0x0000000405048825 */ /* 0x002fc800078e0206 */
[----:B------:R-:W-:-:S04]  /*dfc0*/  @!P0 IMAD.WIDE R6, R9, 0x4, R6 ;  /* 0x0000000409068825 */ /* 0x000fc800078e0206 */
[----:B------:R-:W-:-:S05]  /*dfd0*/  @!P0 FMUL R9, R8, 0.5 ;  /* 0x3f00000008098820 */ /* 0x000fca0000400000 */
[----:B------:R1:W-:Y:S04]  /*dfe0*/  @!P0 STG.E desc[UR16][R4.64], R9 ;  /* 0x0000000904008986 */ /* 0x0003e8000c101910 */
[----:B------:R1:W-:Y:S04]  /*dff0*/  @!P0 STG.E desc[UR16][R6.64], R13 ;  /* 0x0000000d06008986 */ /* 0x0003e8000c101910 */
[----:B------:R-:W2:Y:S01]  /*e000*/  LDG.E R2, desc[UR16][R2.64+0x14] ;  /* 0x0000141002027981 */ /* 0x000ea2000c1e1900 */
[----:B------:R-:W-:Y:S01]  /*e010*/  FSETP.GT.AND P0, PT, R17, R16, PT ;  /* 0x000000101100720b */ /* 0x000fe20003f04000 */
[----:B------:R-:W-:Y:S01]  /*e020*/  BSSY.RECONVERGENT B1, `(.L_x_270) ;  /* 0x0000011000017945 */ /* 0x000fe20003800200 */
[----:B------:R-:W-:-:S02]  /*e030*/  VIADD R10, R10, 0x2 ;  /* 0x000000020a0a7836 */ /* 0x000fc40000000000 */
[----:B------:R-:W-:-:S04]  /*e040*/  FSETP.LEU.OR P0, PT, R15, R14, !P0 ;  /* 0x0000000e0f00720b */ /* 0x000fc8000470b400 */
[----:B------:R-:W-:-:S04]  /*e050*/  FSETP.GEU.OR P0, PT, R14, R17, P0 ;  /* 0x000000110e00720b */ /* 0x000fc8000070e400 */
[----:B--2---:R-:W-:-:S13]  /*e060*/  FSETP.GEU.OR P0, PT, R16, R2, P0 ;  /* 0x000000021000720b */ /* 0x004fda000070e400 */
[----:B-1----:R-:W-:Y:S05]  /*e070*/  @P0 BRA `(.L_x_271) ;  /* 0x00000000002c0947 */ /* 0x002fea0003800000 */
[----:B------:R-:W1:Y:S01]  /*e080*/  LDC.64 R4, c[0x0][0x3c8] ;  /* 0x0000f200ff047b82 */ /* 0x000e620000000a00 */
[C---:B------:R-:W-:Y:S02]  /*e090*/  IMAD R3, R26.reuse, R10, R11 ;  /* 0x0000000a1a037224 */ /* 0x040fe400078e020b */
[----:B------:R-:W-:Y:S01]  /*e0a0*/  FADD R6, R15, R17 ;  /* 0x000000110f067221 */ /* 0x000fe20000000000 */
[----:B------:R-:W-:Y:S02]  /*e0b0*/  FADD R8, R17, R2 ;  /* 0x0000000211087221 */ /* 0x000fe40000000000 */
[----:B------:R-:W-:Y:S02]  /*e0c0*/  LEA R7, R26, R3, 0x1 ;  /* 0x000000031a077211 */ /* 0x000fe400078e08ff */
[----:B------:R-:W-:Y:S01]  /*e0d0*/  FMUL R9, R8, 0.5 ;  /* 0x3f00000008097820 */ /* 0x000fe20000400000 */
[----:B-1----:R-:W-:-:S04]  /*e0e0*/  IMAD.WIDE R2, R3, 0x4, R4 ;  /* 0x0000000403027825 */ /* 0x002fc800078e0204 */
[----:B------:R-:W-:-:S04]  /*e0f0*/  IMAD.WIDE R4, R7, 0x4, R4 ;  /* 0x0000000407047825 */ /* 0x000fc800078e0204 */
[----:B------:R-:W-:-:S05]  /*e100*/  FMUL R7, R6, 0.5 ;  /* 0x3f00000006077820 */ /* 0x000fca0000400000 */
[----:B------:R1:W-:Y:S04]  /*e110*/  STG.E desc[UR16][R2.64], R7 ;  /* 0x0000000702007986 */ /* 0x0003e8000c101910 */
[----:B------:R1:W-:Y:S02]  /*e120*/  STG.E desc[UR16][R4.64], R9 ;  /* 0x0000000904007986 */ /* 0x0003e4000c101910 */
.L_x_271:
[----:B------:R-:W-:Y:S05]  /*e130*/  BSYNC.RECONVERGENT B1 ;  /* 0x0000000000017941 */ /* 0x000fea0003800200 */
.L_x_270:
        /* <DEDUP_REMOVED lines=12> */
[----:B------:R-:W-:Y:S05]  /*e200*/  @P0 BRA `(.L_x_23) ;  /* 0x0000007c00e00947 */ /* 0x000fea0003800000 */
[----:B------:R-:W1:Y:S01]  /*e210*/  LDC.64 R2, c[0x0][0x3c8] ;  /* 0x0000f200ff027b82 */ /* 0x000e620000000a00 */
[----:B------:R-:W-:Y:S02]  /*e220*/  IMAD R10, R26, R10, R26 ;  /* 0x0000000a1a0a7224 */ /* 0x000fe400078e021a */
[----:B------:R-:W-:Y:S01]  /*e230*/  FADD R6, R9, R8 ;  /* 0x0000000809067221 */ /* 0x000fe20000000000 */
[----:B------:R-:W-:Y:S02]  /*e240*/  FADD R8, R8, R12 ;  /* 0x0000000c08087221 */ /* 0x000fe40000000000 */
[----:B------:R-:W-:Y:S02]  /*e250*/  IADD3 R5, PT, PT, R11, R10, RZ ;  /* 0x0000000a0b057210 */ /* 0x000fe40007ffe0ff */
[----:B------:R-:W-:Y:S02]  /*e260*/  FMUL R9, R8, 0.5 ;  /* 0x3f00000008097820 */ /* 0x000fe40000400000 */
[----:B------:R-:W-:Y:S01]  /*e270*/  LEA R7, R26, R5, 0x1 ;  /* 0x000000051a077211 */ /* 0x000fe200078e08ff */
[----:B-1----:R-:W-:-:S04]  /*e280*/  IMAD.WIDE R4, R5, 0x4, R2 ;  /* 0x0000000405047825 */ /* 0x002fc800078e0202 */
[----:B------:R-:W-:-:S04]  /*e290*/  IMAD.WIDE R2, R7, 0x4, R2 ;  /* 0x0000000407027825 */ /* 0x000fc800078e0202 */
[----:B------:R-:W-:-:S05]  /*e2a0*/  FMUL R7, R6, 0.5 ;  /* 0x3f00000006077820 */ /* 0x000fca0000400000 */
[----:B------:R1:W-:Y:S04]  /*e2b0*/  STG.E desc[UR16][R4.64], R7 ;  /* 0x0000000704007986 */ /* 0x0003e8000c101910 */
[----:B------:R1:W-:Y:S01]  /*e2c0*/  STG.E desc[UR16][R2.64], R9 ;  /* 0x0000000902007986 */ /* 0x0003e2000c101910 */
[----:B------:R-:W-:Y:S05]  /*e2d0*/  BRA `(.L_x_23) ;  /* 0x0000007c00ac7947 */ /* 0x000fea0003800000 */
.L_x_50:
[----:B------:R-:W-:Y:S05]  /*e2e0*/  BSYNC.RELIABLE B3 ;  /* 0x0000000000037941 */ /* 0x000fea0003800100 */
.L_x_49:
[----:B------:R-:W-:Y:S05]  /*e2f0*/  BRA.U !UP0, `(.L_x_272) ;  /* 0x0000001508807547 */ /* 0x000fea000b800000 */
[----:B-1----:R-:W-:Y:S01]  /*e300*/  IMAD.U32 R2, RZ, RZ, UR19 ;  /* 0x00000013ff027e24 */ /* 0x002fe2000f8e00ff */
[----:B0-----:R-:W-:-:S04]  /*e310*/  CS2R R4, SRZ ;  /* 0x0000000000047805 */ /* 0x001fc8000001ff00 */
[----:B------:R-:W-:-:S13]  /*e320*/  ISETP.GE.U32.AND P5, PT, R2, 0x7, PT ;  /* 0x000000070200780c */ /* 0x000fda0003fa6070 */
[----:B------:R-:W-:Y:S05]  /*e330*/  @!P5 BRA `(.L_x_273) ;  /* 0x0000000000d4d947 */ /* 0x000fea0003800000 */
[----:B------:R-:W-:Y:S01]  /*e340*/  BSSY.RECONVERGENT B1, `(.L_x_274) ;  /* 0x0000033000017945 */ /* 0x000fe20003800200 */
[----:B------:R-:W-:-:S07]  /*e350*/  CS2R R4, SRZ ;  /* 0x0000000000047805 */ /* 0x000fce000001ff00 */
.L_x_275:
[----:B------:R-:W0:Y:S01]  /*e360*/  LDC R6, c[0x0][0x3b0] ;  /* 0x0000ec00ff067b82 */ /* 0x000e220000000800 */
[----:B------:R-:W1:Y:S07]  /*e370*/  LDCU UR5, c[0x0][0x3a8] ;  /* 0x00007500ff0577ac */ /* 0x000e6e0008000800 */
[----:B------:R-:W2:Y:S01]  /*e380*/  LDC.64 R2, c[0x0][0x388] ;  /* 0x0000e200ff027b82 */ /* 0x000ea20000000a00 */
[----:B0-----:R-:W-:-:S04]  /*e390*/  IMAD R6, R6, UR4, R5 ;  /* 0x0000000406067c24 */ /* 0x001fc8000f8e0205 */
[----:B------:R-:W-:-:S04]  /*e3a0*/  IMAD R7, R61, R6, R52 ;  /* 0x000000063d077224 */ /* 0x000fc800078e0234 */
[----:B-1----:R-:W-:-:S04]  /*e3b0*/  IMAD R7, R7, UR5, R62 ;  /* 0x0000000507077c24 */ /* 0x002fc8000f8e023e */
[----:B--2---:R-:W-:-:S05]  /*e3c0*/  IMAD.WIDE R12, R7, 0x4, R2 ;  /* 0x00000004070c7825 */ /* 0x004fca00078e0202 */
[----:B------:R0:W2:Y:S01]  /*e3d0*/  LDG.E.CONSTANT R65, desc[UR16][R12.64] ;  /* 0x000000100c417981 */ /* 0x0000a2000c1e9900 */
[----:B------:R-:W-:-:S05]  /*e3e0*/  IMAD.WIDE R14, R22, 0x4, R12 ;  /* 0x00000004160e7825 */ /* 0x000fca00078e020c */
[----:B------:R1:W3:Y:S01]  /*e3f0*/  LDG.E.CONSTANT R16, desc[UR16][R14.64] ;  /* 0x000000100e107981 */ /* 0x0002e2000c1e9900 */
[----:B------:R-:W-:-:S05]  /*e400*/  IMAD.WIDE R2, R22, 0x4, R14 ;  /* 0x0000000416027825 */ /* 0x000fca00078e020e */
[----:B------:R4:W5:Y:S01]  /*e410*/  LDG.E.CONSTANT R17, desc[UR16][R2.64] ;  /* 0x0000001002117981 */ /* 0x000962000c1e9900 */
[----:B------:R-:W-:-:S05]  /*e420*/  IMAD.WIDE R6, R22, 0x4, R2 ;  /* 0x0000000416067825 */ /* 0x000fca00078e0202 */
[----:B------:R-:W5:Y:S01]  /*e430*/  LDG.E.CONSTANT R18, desc[UR16][R6.64] ;  /* 0x0000001006127981 */ /* 0x000f62000c1e9900 */
[----:B------:R-:W-:-:S05]  /*e440*/  IMAD.WIDE R8, R22, 0x4, R6 ;  /* 0x0000000416087825 */ /* 0x000fca00078e0206 */
[----:B------:R-:W5:Y:S01]  /*e450*/  LDG.E.CONSTANT R19, desc[UR16][R8.64] ;  /* 0x0000001008137981 */ /* 0x000f62000c1e9900 */
[----:B------:R-:W-:-:S05]  /*e460*/  IMAD.WIDE R10, R22, 0x4, R8 ;  /* 0x00000004160a7825 */ /* 0x000fca00078e0208 */
[----:B------:R-:W5:Y:S01]  /*e470*/  LDG.E.CONSTANT R63, desc[UR16][R10.64] ;  /* 0x000000100a3f7981 */ /* 0x000f62000c1e9900 */
[----:B0-----:R-:W-:-:S05]  /*e480*/  IMAD.WIDE R12, R22, 0x4, R10 ;  /* 0x00000004160c7825 */ /* 0x001fca00078e020a */
[----:B------:R-:W5:Y:S01]  /*e490*/  LDG.E.CONSTANT R64, desc[UR16][R12.64] ;  /* 0x000000100c407981 */ /* 0x000f62000c1e9900 */
[----:B-1----:R-:W-:-:S06]  /*e4a0*/  IMAD.WIDE R14, R22, 0x4, R12 ;  /* 0x00000004160e7825 */ /* 0x002fcc00078e020c */
[----:B------:R-:W5:Y:S01]  /*e4b0*/  LDG.E.CONSTANT R14, desc[UR16][R14.64] ;  /* 0x000000100e0e7981 */ /* 0x000f62000c1e9900 */
[----:B----4-:R-:W-:Y:S02]  /*e4c0*/  IADD3 R2, PT, PT, R4, 0x1, RZ ;  /* 0x0000000104027810 */ /* 0x010fe40007ffe0ff */
[----:B------:R-:W-:Y:S02]  /*e4d0*/  IADD3 R5, PT, PT, R5, 0x8, RZ ;  /* 0x0000000805057810 */ /* 0x000fe40007ffe0ff */
[----:B--2---:R-:W-:Y:S02]  /*e4e0*/  FSETP.NEU.AND P0, PT, R65, 2, PT ;  /* 0x400000004100780b */ /* 0x004fe40003f0d000 */
[----:B---3--:R-:W-:-:S11]  /*e4f0*/  FSETP.NEU.AND P1, PT, R16, 2, PT ;  /* 0x400000001000780b */ /* 0x008fd60003f2d000 */
[----:B------:R-:W-:Y:S02]  /*e500*/  @P0 IADD3 R2, PT, PT, R4, RZ, RZ ;  /* 0x000000ff04020210 */ /* 0x000fe40007ffe0ff */
[----:B-----5:R-:W-:Y:S02]  /*e510*/  FSETP.NEU.AND P0, PT, R17, 2, PT ;  /* 0x400000001100780b */ /* 0x020fe40003f0d000 */
[----:B------:R-:W-:Y:S01]  /*e520*/  IADD3 R3, PT, PT, R2, 0x1, RZ ;  /* 0x0000000102037810 */ /* 0x000fe20007ffe0ff */
[----:B------:R-:W-:Y:S01]  /*e530*/  @P1 IMAD.MOV R3, RZ, RZ, R2 ;  /* 0x000000ffff031224 */ /* 0x000fe200078e0202 */
[----:B------:R-:W-:-:S04]  /*e540*/  FSETP.NEU.AND P1, PT, R18, 2, PT ;  /* 0x400000001200780b */ /* 0x000fc80003f2d000 */
[----:B------:R-:W-:-:S05]  /*e550*/  IADD3 R2, PT, PT, R3, 0x1, RZ ;  /* 0x0000000103027810 */ /* 0x000fca0007ffe0ff */
[----:B------:R-:W-:Y:S02]  /*e560*/  @P0 IADD3 R2, PT, PT, R3, RZ, RZ ;  /* 0x000000ff03020210 */ /* 0x000fe40007ffe0ff */
[----:B------:R-:W-:Y:S02]  /*e570*/  FSETP.NEU.AND P0, PT, R19, 2, PT ;  /* 0x400000001300780b */ /* 0x000fe40003f0d000 */
        /* <DEDUP_REMOVED lines=11> */
[----:B------:R-:W-:-:S03]  /*e630*/  ISETP.NE.AND P0, PT, R5, UR7, PT ;  /* 0x0000000705007c0c */ /* 0x000fc6000bf05270 */
[C---:B------:R-:W-:Y:S01]  /*e640*/  VIADD R4, R2.reuse, 0x1 ;  /* 0x0000000102047836 */ /* 0x040fe20000000000 */
[----:B------:R-:W-:-:S09]  /*e650*/  @P1 IADD3 R4, PT, PT, R2, RZ, RZ ;  /* 0x000000ff02041210 */ /* 0x000fd20007ffe0ff */
[----:B------:R-:W-:Y:S05]  /*e660*/  @P0 BRA `(.L_x_275) ;  /* 0xfffffffc003c0947 */ /* 0x000fea000383ffff */
[----:B------:R-:W-:Y:S05]  /*e670*/  BSYNC.RECONVERGENT B1 ;  /* 0x0000000000017941 */ /* 0x000fea0003800200 */
.L_x_274:
[----:B------:R-:W-:-:S07]  /*e680*/  MOV R5, UR7 ;  /* 0x0000000700057c02 */ /* 0x000fce0008000f00 */
.L_x_273:
[----:B------:R-:W-:-:S13]  /*e690*/  ISETP.NE.AND P4, PT, RZ, UR24, PT ;  /* 0x00000018ff007c0c */ /* 0x000fda000bf85270 */
        /* <DEDUP_REMOVED lines=18> */
[----:B------:R-:W-:Y:S02]  /*e7c0*/  IADD3 R5, PT, PT, R5, 0x4, RZ ;  /* 0x0000000405057810 */ /* 0x000fe40007ffe0ff */
[----:B--2---:R-:W-:Y:S02]  /*e7d0*/  FSETP.NEU.AND P0, PT, R14, 2, PT ;  /* 0x400000000e00780b */ /* 0x004fe40003f0d000 */
[----:B---3--:R-:W-:Y:S02]  /*e7e0*/  FSETP.NEU.AND P1, PT, R12, 2, PT ;  /* 0x400000000c00780b */ /* 0x008fe40003f2d000 */
[----:B------:R-:W-:-:S09]  /*e7f0*/  IADD3 R12, PT, PT, R4, 0x1, RZ ;  /* 0x00000001040c7810 */ /* 0x000fd20007ffe0ff */
[----:B------:R-:W-:Y:S01]  /*e800*/  @P0 IMAD.MOV R12, RZ, RZ, R4 ;  /* 0x000000ffff0c0224 */ /* 0x000fe200078e0204 */
[----:B----4-:R-:W-:-:S04]  /*e810*/  FSETP.NEU.AND P0, PT, R13, 2, PT ;  /* 0x400000000d00780b */ /* 0x010fc80003f0d000 */
[C---:B------:R-:W-:Y:S02]  /*e820*/  IADD3 R4, PT, PT, R12.reuse, 0x1, RZ ;  /* 0x000000010c047810 */ /* 0x040fe40007ffe0ff */
[----:B------:R-:W-:Y:S02]  /*e830*/  @P1 IADD3 R4, PT, PT, R12, RZ, RZ ;  /* 0x000000ff0c041210 */ /* 0x000fe40007ffe0ff */
[----:B-----5:R-:W-:Y:S02]  /*e840*/  FSETP.NEU.AND P1, PT, R6, 2, PT ;  /* 0x400000000600780b */ /* 0x020fe40003f2d000 */
[----:B------:R-:W-:-:S03]  /*e850*/  IADD3 R2, PT, PT, R4, 0x1, RZ ;  /* 0x0000000104027810 */ /* 0x000fc60007ffe0ff */
[----:B------:R-:W-:-:S05]  /*e860*/  @P0 IMAD.MOV R2, RZ, RZ, R4 ;  /* 0x000000ffff020224 */ /* 0x000fca00078e0204 */
[----:B------:R-:W-:-:S03]  /*e870*/  IADD3 R4, PT, PT, R2, 0x1, RZ ;  /* 0x0000000102047810 */ /* 0x000fc60007ffe0ff */
[----:B------:R-:W-:-:S07]  /*e880*/  @P1 IADD3 R4, PT, PT, R2, RZ, RZ ;  /* 0x000000ff02041210 */ /* 0x000fce0007ffe0ff */
.L_x_277:
[----:B------:R-:W-:Y:S05]  /*e890*/  BRA.U !UP3, `(.L_x_276) ;  /* 0x000000010b847547 */ /* 0x000fea000b800000 */
[----:B------:R-:W-:Y:S02]  /*e8a0*/  ISETP.NE.AND P0, PT, RZ, UR33, PT ;  /* 0x00000021ff007c0c */ /* 0x000fe4000bf05270 */
[----:B------:R-:W-:-:S11]  /*e8b0*/  ISETP.NE.AND P1, PT, RZ, UR28, PT ;  /* 0x0000001cff007c0c */ /* 0x000fd6000bf25270 */
[----:B------:R-:W0:Y:S08]  /*e8c0*/  @P0 LDC R2, c[0x0][0x3b0] ;  /* 0x0000ec00ff020b82 */ /* 0x000e300000000800 */
        /* <DEDUP_REMOVED lines=9> */
[----:B------:R-:W-:Y:S01]  /*e960*/  @P0 VIADD R5, R5, 0x2 ;  /* 0x0000000205050836 */ /* 0x000fe20000000000 */
[----:B------:R-:W3:Y:S01]  /*e970*/  @P0 LDG.E.CONSTANT R12, desc[UR16][R6.64] ;  /* 0x00000010060c0981 */ /* 0x000ee2000c1e9900 */
[----:B------:R-:W-:-:S04]  /*e980*/  @P0 IMAD.WIDE R8, R22, 0x4, R6 ;  /* 0x0000000416080825 */ /* 0x000fc800078e0206 */
[----:B0-----:R-:W-:Y:S02]  /*e990*/  @P1 IMAD R5, R10, UR4, R5 ;  /* 0x000000040a051c24 */ /* 0x001fe4000f8e0205 */
[----:B------:R-:W4:Y:S02]  /*e9a0*/  @P0 LDG.E.CONSTANT R8, desc[UR16][R8.64] ;  /* 0x0000001008080981 */ /* 0x000f24000c1e9900 */
[----:B------:R-:W-:-:S04]  /*e9b0*/  @P1 IMAD R5, R61, R5, R52 ;  /* 0x000000053d051224 */ /* 0x000fc800078e0234 */
[----:B-1----:R-:W-:-:S04]  /*e9c0*/  @P1 IMAD R5, R5, R11, R62 ;  /* 0x0000000b05051224 */ /* 0x002fc800078e023e */
[----:B--2---:R-:W-:-:S06]  /*e9d0*/  @P1 IMAD.WIDE R2, R5, 0x4, R2 ;  /* 0x0000000405021825 */ /* 0x004fcc00078e0202 */
[----:B------:R-:W2:Y:S01]  /*e9e0*/  @P1 LDG.E.CONSTANT R2, desc[UR16][R2.64] ;  /* 0x0000001002021981 */ /* 0x000ea2000c1e9900 */
[----:B------:R-:W-:Y:S02]  /*e9f0*/  @P0 IADD3 R5, PT, PT, R4, 0x1, RZ ;  /* 0x0000000104050810 */ /* 0x000fe40007ffe0ff */
[----:B---3--:R-:W-:Y:S02]  /*ea00*/  FSETP.NEU.AND P2, PT, R12, 2, P0 ;  /* 0x400000000c00780b */ /* 0x008fe4000074d000 */
[----:B----4-:R-:W-:-:S11]  /*ea10*/  FSETP.NEU.AND P3, PT, R8, 2, P0 ;  /* 0x400000000800780b */ /* 0x010fd6000076d000 */
[----:B------:R-:W-:-:S04]  /*ea20*/  @P2 IADD3 R5, PT, PT, R4, RZ, RZ ;  /* 0x000000ff04052210 */ /* 0x000fc80007ffe0ff */
[----:B------:R-:W-:-:S05]  /*ea30*/  @P0 MOV R6, R5 ;  /* 0x0000000500060202 */ /* 0x000fca0000000f00 */
[C---:B------:R-:W-:Y:S01]  /*ea40*/  @P0 VIADD R5, R6.reuse, 0x1 ;  /* 0x0000000106050836 */ /* 0x040fe20000000000 */
[----:B------:R-:W-:Y:S02]  /*ea50*/  @P3 IADD3 R5, PT, PT, R6, RZ, RZ ;  /* 0x000000ff06053210 */ /* 0x000fe40007ffe0ff */
[----:B--2---:R-:W-:Y:S02]  /*ea60*/  FSETP.NEU.AND P2, PT, R2, 2, P1 ;  /* 0x400000000200780b */ /* 0x004fe40000f4d000 */
[----:B------:R-:W-:-:S04]  /*ea70*/  @P0 MOV R4, R5 ;  /* 0x0000000500040202 */ /* 0x000fc80000000f00 */
[----:B------:R-:W-:-:S07]  /*ea80*/  @P1 IADD3 R5, PT, PT, R4, 0x1, RZ ;  /* 0x0000000104051810 */ /* 0x000fce0007ffe0ff */
[----:B------:R-:W-:-:S05]  /*ea90*/  @P2 IMAD.MOV R5, RZ, RZ, R4 ;  /* 0x000000ffff052224 */ /* 0x000fca00078e0204 */
[----:B------:R-:W-:-:S07]  /*eaa0*/  @P1 MOV R4, R5 ;  /* 0x0000000500041202 */ /* 0x000fce0000000f00 */
.L_x_276:
[----:B------:R-:W-:Y:S01]  /*eab0*/  ISETP.NE.AND P0, PT, R4, RZ, PT ;  /* 0x000000ff0400720c */ /* 0x000fe20003f05270 */
[----:B------:R-:W-:-:S12]  /*eac0*/  BSSY.RECONVERGENT B3, `(.L_x_272) ;  /* 0x00000e3000037945 */ /* 0x000fd80003800200 */
[----:B------:R-:W-:Y:S05]  /*ead0*/  @!P0 BRA `(.L_x_278) ;  /* 0x0000000c00848947 */ /* 0x000fea0003800000 */
[----:B------:R-:W0:Y:S01]  /*eae0*/  LDCU UR5, c[0x0][0x3b0] ;  /* 0x00007600ff0577ac */ /* 0x000e220008000800 */
[----:B------:R-:W-:Y:S01]  /*eaf0*/  HFMA2 R17, -RZ, RZ, 0, 0 ;  /* 0x00000000ff117431 */ /* 0x000fe200000001ff */
[----:B------:R-:W-:Y:S01]  /*eb00*/  BSSY.RECONVERGENT B1, `(.L_x_279) ;  /* 0x0000047000017945 */ /* 0x000fe20003800200 */
[----:B------:R-:W-:Y:S01]  /*eb10*/  MOV R14, RZ ;  /* 0x000000ff000e7202 */ /* 0x000fe20000000f00 */
[----:B------:R-:W-:Y:S02]  /*eb20*/  IMAD.MOV.U32 R12, RZ, RZ, RZ ;  /* 0x000000ffff0c7224 */ /* 0x000fe400078e00ff */
[----:B0-----:R-:W-:-:S07]  /*eb30*/  IMAD R13, R61, UR5, RZ ;  /* 0x000000053d0d7c24 */ /* 0x001fce000f8e02ff */
.L_x_280:
[----:B------:R-:W0:Y:S01]  /*eb40*/  LDC.64 R18, c[0x0][0x388] ;  /* 0x0000e200ff127b82 */ /* 0x000e220000000a00 */
[----:B------:R-:W1:Y:S01]  /*eb50*/  LDCU UR5, c[0x0][0x3a8] ;  /* 0x00007500ff0577ac */ /* 0x000e620008000800 */
[----:B------:R-:W-:-:S04]  /*eb60*/  IMAD R15, R13, R14, R52 ;  /* 0x0000000e0d0f7224 */ /* 0x000fc800078e0234 */
[----:B-1----:R-:W-:Y:S01]  /*eb70*/  IMAD R15, R15, UR5, R62 ;  /* 0x000000050f0f7c24 */ /* 0x002fe2000f8e023e */
[----:B------:R-:W1:Y:S03]  /*eb80*/  LDCU UR5, c[0x0][0x3b4] ;  /* 0x00007680ff0577ac */ /* 0x000e660008000800 */
[----:B0-----:R-:W-:-:S05]  /*eb90*/  IMAD.WIDE R18, R15, 0x4, R18 ;  /* 0x000000040f127825 */ /* 0x001fca00078e0212 */
[----:B------:R0:W2:Y:S01]  /*eba0*/  LDG.E.CONSTANT R2, desc[UR16][R18.64] ;  /* 0x0000001012027981 */ /* 0x0000a2000c1e9900 */
[----:B------:R-:W-:-:S04]  /*ebb0*/  IMAD.WIDE R4, R22, 0x4, R18 ;  /* 0x0000000416047825 */ /* 0x000fc800078e0212 */
[C---:B------:R-:W-:Y:S02]  /*ebc0*/  IMAD.WIDE R6, R22.reuse, 0x4, R4 ;  /* 0x0000000416067825 */ /* 0x040fe400078e0204 */
[----:B------:R-:W3:Y:S02]  /*ebd0*/  LDG.E.CONSTANT R4, desc[UR16][R4.64] ;  /* 0x0000001004047981 */ /* 0x000ee4000c1e9900 */
[C---:B------:R-:W-:Y:S02]  /*ebe0*/  IMAD.WIDE R8, R22.reuse, 0x4, R6 ;  /* 0x0000000416087825 */ /* 0x040fe400078e0206 */
[----:B------:R-:W4:Y:S02]  /*ebf0*/  LDG.E.CONSTANT R6, desc[UR16][R6.64] ;  /* 0x0000001006067981 */ /* 0x000f24000c1e9900 */
[C---:B------:R-:W-:Y:S02]  /*ec00*/  IMAD.WIDE R10, R22.reuse, 0x4, R8 ;  /* 0x00000004160a7825 */ /* 0x040fe400078e0208 */
[----:B------:R-:W5:Y:S02]  /*ec10*/  LDG.E.CONSTANT R8, desc[UR16][R8.64] ;  /* 0x0000001008087981 */ /* 0x000f64000c1e9900 */
[----:B0-----:R-:W-:-:S02]  /*ec20*/  IMAD.WIDE R18, R22, 0x4, R10 ;  /* 0x0000000416127825 */ /* 0x001fc400078e020a */
[----:B------:R-:W5:Y:S04]  /*ec30*/  LDG.E.CONSTANT R16, desc[UR16][R10.64] ;  /* 0x000000100a107981 */ /* 0x000f68000c1e9900 */
[----:B------:R0:W5:Y:S01]  /*ec40*/  LDG.E.CONSTANT R18, desc[UR16][R18.64] ;  /* 0x0000001012127981 */ /* 0x000162000c1e9900 */
[----:B--2---:R-:W-:-:S04]  /*ec50*/  FSETP.NEU.AND P3, PT, R2, 1, PT ;  /* 0x3f8000000200780b */ /* 0x004fc80003f6d000 */
[----:B------:R-:W-:-:S13]  /*ec60*/  FSETP.NEU.AND P3, PT, R2, RZ, P3 ;  /* 0x000000ff0200720b */ /* 0x000fda0001f6d000 */
[----:B------:R-:W2:Y:S02]  /*ec70*/  @!P3 LDC.64 R2, c[0x0][0x380] ;  /* 0x0000e000ff02bb82 */ /* 0x000ea40000000a00 */
[----:B--2---:R-:W-:-:S06]  /*ec80*/  @!P3 IMAD.WIDE R2, R15, 0x4, R2 ;  /* 0x000000040f02b825 */ /* 0x004fcc00078e0202 */
[----:B------:R-:W2:Y:S01]  /*ec90*/  @!P3 LDG.E.CONSTANT R2, desc[UR16][R2.64] ;  /* 0x000000100202b981 */ /* 0x000ea2000c1e9900 */
[----:B---3--:R-:W-:Y:S02]  /*eca0*/  FSETP.NEU.AND P0, PT, R4, 1, PT ;  /* 0x3f8000000400780b */ /* 0x008fe40003f0d000 */
[----:B----4-:R-:W-:Y:S02]  /*ecb0*/  FSETP.NEU.AND P2, PT, R6, 1, PT ;  /* 0x3f8000000600780b */ /* 0x010fe40003f4d000 */
[----:B------:R-:W-:Y:S02]  /*ecc0*/  FSETP.NEU.AND P0, PT, R4, RZ, P0 ;  /* 0x000000ff0400720b */ /* 0x000fe4000070d000 */
[----:B------:R-:W-:Y:S02]  /*ecd0*/  FSETP.NEU.AND P2, PT, R6, RZ, P2 ;  /* 0x000000ff0600720b */ /* 0x000fe4000174d000 */
[----:B-----5:R-:W-:Y:S02]  /*ece0*/  FSETP.NEU.AND P1, PT, R8, 1, PT ;  /* 0x3f8000000800780b */ /* 0x020fe40003f2d000 */
[----:B------:R-:W-:-:S02]  /*ecf0*/  FSETP.NEU.AND P6, PT, R16, 1, PT ;  /* 0x3f8000001000780b */ /* 0x000fc40003fcd000 */
[----:B------:R-:W-:Y:S02]  /*ed00*/  FSETP.NEU.AND P1, PT, R8, RZ, P1 ;  /* 0x000000ff0800720b */ /* 0x000fe40000f2d000 */
[----:B------:R-:W-:Y:S02]  /*ed10*/  @!P3 IADD3 R12, PT, PT, R12, 0x1, RZ ;  /* 0x000000010c0cb810 */ /* 0x000fe40007ffe0ff */
[----:B------:R-:W-:Y:S01]  /*ed20*/  FSETP.NEU.AND P6, PT, R16, RZ, P6 ;  /* 0x000000ff1000720b */ /* 0x000fe200037cd000 */
[----:B------:R-:W3:Y:S08]  /*ed30*/  @!P0 LDC.64 R10, c[0x0][0x380] ;  /* 0x0000e000ff0a8b82 */ /* 0x000ef00000000a00 */
[----:B------:R-:W4:Y:S01]  /*ed40*/  @!P1 LDC.64 R4, c[0x0][0x380] ;  /* 0x0000e000ff049b82 */ /* 0x000f220000000a00 */
[----:B------:R-:W-:-:S07]  /*ed50*/  IADD3 R15, PT, PT, R22, R15, RZ ;  /* 0x0000000f160f7210 */ /* 0x000fce0007ffe0ff */
[----:B------:R-:W5:Y:S01]  /*ed60*/  @!P6 LDC.64 R6, c[0x0][0x380] ;  /* 0x0000e000ff06eb82 */ /* 0x000f620000000a00 */
[----:B0-----:R-:W-:Y:S01]  /*ed70*/  IADD3 R19, PT, PT, R22, R15, RZ ;  /* 0x0000000f16137210 */ /* 0x001fe20007ffe0ff */
[----:B---3--:R-:W-:-:S04]  /*ed80*/  @!P0 IMAD.WIDE R10, R15, 0x4, R10 ;  /* 0x000000040f0a8825 */ /* 0x008fc800078e020a */
[----:B------:R-:W-:Y:S02]  /*ed90*/  IMAD.IADD R15, R22, 0x1, R19 ;  /* 0x00000001160f7824 */ /* 0x000fe400078e0213 */
[----:B------:R-:W3:Y:S02]  /*eda0*/  @!P0 LDG.E.CONSTANT R10, desc[UR16][R10.64] ;  /* 0x000000100a0a8981 */ /* 0x000ee4000c1e9900 */
[----:B----4-:R-:W-:-:S06]  /*edb0*/  @!P1 IMAD.WIDE R4, R15, 0x4, R4 ;  /* 0x000000040f049825 */ /* 0x010fcc00078e0204 */
[----:B------:R-:W4:Y:S01]  /*edc0*/  @!P1 LDG.E.CONSTANT R4, desc[UR16][R4.64] ;  /* 0x0000001004049981 */ /* 0x000f22000c1e9900 */
[----:B--2---:R-:W-:Y:S01]  /*edd0*/  @!P3 FADD R17, R17, R2 ;  /* 0x000000021111b221 */ /* 0x004fe20000000000 */
[C---:B------:R-:W-:Y:S01]  /*ede0*/  FSETP.NEU.AND P3, PT, R18.reuse, 1, PT ;  /* 0x3f8000001200780b */ /* 0x040fe20003f6d000 */
[----:B------:R-:W0:Y:S03]  /*edf0*/  @!P2 LDC.64 R2, c[0x0][0x380] ;  /* 0x0000e000ff02ab82 */ /* 0x000e260000000a00 */
[----:B------:R-:W-:-:S13]  /*ee00*/  FSETP.NEU.AND P3, PT, R18, RZ, P3 ;  /* 0x000000ff1200720b */ /* 0x000fda0001f6d000 */
[----:B------:R-:W2:Y:S01]  /*ee10*/  @!P3 LDC.64 R8, c[0x0][0x380] ;  /* 0x0000e000ff08bb82 */ /* 0x000ea20000000a00 */
[----:B0-----:R-:W-:Y:S01]  /*ee20*/  @!P2 IMAD.WIDE R2, R19, 0x4, R2 ;  /* 0x000000041302a825 */ /* 0x001fe200078e0202 */
[----:B------:R-:W-:-:S04]  /*ee30*/  IADD3 R19, PT, PT, R22, R15, RZ ;  /* 0x0000000f16137210 */ /* 0x000fc80007ffe0ff */
[----:B------:R-:W-:Y:S01]  /*ee40*/  @!P3 IADD3 R15, PT, PT, R22, R19, RZ ;  /* 0x00000013160fb210 */ /* 0x000fe20007ffe0ff */
[----:B------:R-:W4:Y:S01]  /*ee50*/  @!P2 LDG.E.CONSTANT R2, desc[UR16][R2.64] ;  /* 0x000000100202a981 */ /* 0x000f22000c1e9900 */
[----:B-----5:R-:W-:-:S06]  /*ee60*/  @!P6 IMAD.WIDE R6, R19, 0x4, R6 ;  /* 0x000000041306e825 */ /* 0x020fcc00078e0206 */
[----:B------:R-:W5:Y:S01]  /*ee70*/  @!P6 LDG.E.CONSTANT R6, desc[UR16][R6.64] ;  /* 0x000000100606e981 */ /* 0x000f62000c1e9900 */
[----:B--2---:R-:W-:-:S06]  /*ee80*/  @!P3 IMAD.WIDE R8, R15, 0x4, R8 ;  /* 0x000000040f08b825 */ /* 0x004fcc00078e0208 */
[----:B------:R-:W2:Y:S01]  /*ee90*/  @!P3 LDG.E.CONSTANT R8, desc[UR16][R8.64] ;  /* 0x000000100808b981 */ /* 0x000ea2000c1e9900 */
[----:B------:R-:W-:Y:S02]  /*eea0*/  @!P0 IADD3 R12, PT, PT, R12, 0x1, RZ ;  /* 0x000000010c0c8810 */ /* 0x000fe40007ffe0ff */
[----:B------:R-:W-:Y:S01]  /*eeb0*/  IADD3 R14, PT, PT, R14, 0x1, RZ ;  /* 0x000000010e0e7810 */ /* 0x000fe20007ffe0ff */
[----:B---3--:R-:W-:Y:S02]  /*eec0*/  @!P0 FADD R17, R17, R10 ;  /* 0x0000000a11118221 */ /* 0x008fe40000000000 */
[----:B------:R-:W-:Y:S01]  /*eed0*/  @!P2 VIADD R12, R12, 0x1 ;  /* 0x000000010c0ca836 */ /* 0x000fe20000000000 */
[----:B-1----:R-:W-:-:S04]  /*eee0*/  ISETP.NE.AND P0, PT, R14, UR5, PT ;  /* 0x000000050e007c0c */ /* 0x002fc8000bf05270 */
[----:B------:R-:W-:-:S04]  /*eef0*/  @!P1 IADD3 R12, PT, PT, R12, 0x1, RZ ;  /* 0x000000010c0c9810 */ /* 0x000fc80007ffe0ff */
[----:B------:R-:W-:-:S05]  /*ef00*/  @!P6 IADD3 R12, PT, PT, R12, 0x1, RZ ;  /* 0x000000010c0ce810 */ /* 0x000fca0007ffe0ff */
[----:B------:R-:W-:Y:S02]  /*ef10*/  @!P3 VIADD R12, R12, 0x1 ;  /* 0x000000010c0cb836 */ /* 0x000fe40000000000 */
[----:B----4-:R-:W-:-:S04]  /*ef20*/  @!P2 FADD R17, R17, R2 ;  /* 0x000000021111a221 */ /* 0x010fc80000000000 */
[----:B------:R-:W-:-:S04]  /*ef30*/  @!P1 FADD R17, R17, R4 ;  /* 0x0000000411119221 */ /* 0x000fc80000000000 */
[----:B-----5:R-:W-:-:S04]  /*ef40*/  @!P6 FADD R17, R17, R6 ;  /* 0x000000061111e221 */ /* 0x020fc80000000000 */
[----:B--2---:R-:W-:Y:S01]  /*ef50*/  @!P3 FADD R17, R17, R8 ;  /* 0x000000081111b221 */ /* 0x004fe20000000000 */
[----:B------:R-:W-:Y:S06]  /*ef60*/  @P0 BRA `(.L_x_280) ;  /* 0xfffffff800f40947 */ /* 0x000fec000383ffff */
[----:B------:R-:W-:Y:S05]  /*ef70*/  BSYNC.RECONVERGENT B1 ;  /* 0x0000000000017941 */ /* 0x000fea0003800200 */
.L_x_279:
        /* <DEDUP_REMOVED lines=15> */
.L_x_282:
[----:B------:R-:W-:Y:S05]  /*f070*/  BSYNC.RECONVERGENT B4 ;  /* 0x0000000000047941 */ /* 0x000fea0003800200 */
.L_x_281:
[----:B------:R-:W-:Y:S01]  /*f080*/  HFMA2 R15, -RZ, RZ, 0, 0 ;  /* 0x00000000ff0f7431 */ /* 0x000fe200000001ff */
[----:B------:R-:W-:Y:S06]  /*f090*/  @!P5 BRA `(.L_x_283) ;  /* 0x0000000000dcd947 */ /* 0x000fec0003800000 */
[----:B------:R-:W-:Y:S01]  /*f0a0*/  BSSY.RECONVERGENT B1, `(.L_x_284) ;  /* 0x0000035000017945 */ /* 0x000fe20003800200 */
[----:B------:R-:W-:-:S07]  /*f0b0*/  MOV R15, RZ ;  /* 0x000000ff000f7202 */ /* 0x000fce0000000f00 */
.L_x_285:
        /* <DEDUP_REMOVED lines=50> */
[----:B0-----:R-:W-:Y:S05]  /*f3e0*/  @P0 BRA `(.L_x_285) ;  /* 0xfffffffc00340947 */ /* 0x001fea000383ffff */
[----:B------:R-:W-:Y:S05]  /*f3f0*/  BSYNC.RECONVERGENT B1 ;  /* 0x0000000000017941 */ /* 0x000fea0003800200 */
.L_x_284:
[----:B------:R-:W-:-:S07]  /*f400*/  MOV R15, UR7 ;  /* 0x00000007000f7c02 */ /* 0x000fce0008000f00 */
.L_x_283:
        /* <DEDUP_REMOVED lines=39> */
.L_x_286:
[----:B------:R-:W-:Y:S05]  /*f680*/  BRA.U !UP3, `(.L_x_278) ;  /* 0x000000010b987547 */ /* 0x000fea000b800000 */
[----:B------:R-:W-:Y:S02]  /*f690*/  UISETP.NE.AND UP2, UPT, UR33, URZ, UPT ;  /* 0x000000ff2100728c */ /* 0x000fe4000bf45270 */
[----:B------:R-:W-:-:S07]  /*f6a0*/  UISETP.NE.AND UP3, UPT, UR28, URZ, UPT ;  /* 0x000000ff1c00728c */ /* 0x000fce000bf65270 */
[----:B------:R-:W-:Y:S05]  /*f6b0*/  BRA.U !UP2, `(.L_x_287) ;  /* 0x000000010a547547 */ /* 0x000fea000b800000 */
[----:B0-----:R-:W0:Y:S01]  /*f6c0*/  LDC R4, c[0x0][0x3b0] ;  /* 0x0000ec00ff047b82 */ /* 0x001e220000000800 */
[----:B------:R-:W1:Y:S07]  /*f6d0*/  LDCU UR5, c[0x0][0x3a8] ;  /* 0x00007500ff0577ac */ /* 0x000e6e0008000800 */
[----:B------:R-:W2:Y:S01]  /*f6e0*/  LDC.64 R2, c[0x0][0x388] ;  /* 0x0000e200ff027b82 */ /* 0x000ea20000000a00 */
[----:B0-----:R-:W-:-:S04]  /*f6f0*/  IMAD R4, R4, UR4, R15 ;  /* 0x0000000404047c24 */ /* 0x001fc8000f8e020f */
[----:B------:R-:W-:-:S04]  /*f700*/  IMAD R5, R61, R4, R52 ;  /* 0x000000043d057224 */ /* 0x000fc800078e0234 */
[----:B-1----:R-:W-:-:S04]  /*f710*/  IMAD R5, R5, UR5, R62 ;  /* 0x0000000505057c24 */ /* 0x002fc8000f8e023e */
[----:B--2---:R-:W-:-:S04]  /*f720*/  IMAD.WIDE R12, R5, 0x4, R2 ;  /* 0x00000004050c7825 */ /* 0x004fc800078e0202 */
        /* <DEDUP_REMOVED lines=14> */
.L_x_287:
[----:B------:R-:W-:Y:S05]  /*f810*/  BRA.U !UP3, `(.L_x_278) ;  /* 0x000000010b347547 */ /* 0x000fea000b800000 */
[----:B01----:R-:W0:Y:S01]  /*f820*/  LDC R4, c[0x0][0x3b0] ;  /* 0x0000ec00ff047b82 */ /* 0x003e220000000800 */
[----:B------:R-:W1:Y:S07]  /*f830*/  LDCU UR5, c[0x0][0x3a8] ;  /* 0x00007500ff0577ac */ /* 0x000e6e0008000800 */
[----:B------:R-:W2:Y:S01]  /*f840*/  LDC.64 R2, c[0x0][0x388] ;  /* 0x0000e200ff027b82 */ /* 0x000ea20000000a00 */
[----:B0-----:R-:W-:-:S04]  /*f850*/  IMAD R4, R4, UR4, R15 ;  /* 0x0000000404047c24 */ /* 0x001fc8000f8e020f */
[----:B------:R-:W-:-:S04]  /*f860*/  IMAD R5, R61, R4, R52 ;  /* 0x000000043d057224 */ /* 0x000fc800078e0234 */
[----:B-1----:R-:W-:-:S04]  /*f870*/  IMAD R5, R5, UR5, R62 ;  /* 0x0000000505057c24 */ /* 0x002fc8000f8e023e */
[----:B--2---:R-:W-:-:S06]  /*f880*/  IMAD.WIDE R2, R5, 0x4, R2 ;  /* 0x0000000405027825 */ /* 0x004fcc00078e0202 */
[----:B------:R-:W2:Y:S02]  /*f890*/  LDG.E.CONSTANT R2, desc[UR16][R2.64] ;  /* 0x0000001002027981 */ /* 0x000ea4000c1e9900 */
[----:B--2---:R-:W-:-:S13]  /*f8a0*/  FSETP.NEU.AND P0, PT, R2, 2, PT ;  /* 0x400000000200780b */ /* 0x004fda0003f0d000 */
[----:B------:R-:W-:-:S04]  /*f8b0*/  @!P0 IMAD.WIDE.U32 R4, R15, 0x4, R28 ;  /* 0x000000040f048825 */ /* 0x000fc800078e001c */
[----:B------:R-:W-:Y:S01]  /*f8c0*/  @!P0 IMAD.WIDE.U32 R6, R15, 0x4, R32 ;  /* 0x000000040f068825 */ /* 0x000fe200078e0020 */
[----:B------:R2:W-:Y:S04]  /*f8d0*/  @!P0 STG.E desc[UR16][R4.64], R14 ;  /* 0x0000000e04008986 */ /* 0x0005e8000c101910 */
[----:B------:R2:W-:Y:S02]  /*f8e0*/  @!P0 STG.E desc[UR16][R6.64], R14 ;  /* 0x0000000e06008986 */ /* 0x0005e4000c101910 */
.L_x_278:
[----:B------:R-:W-:Y:S05]  /*f8f0*/  BSYNC.RECONVERGENT B3 ;  /* 0x0000000000037941 */ /* 0x000fea0003800200 */
.L_x_272:
[----:B------:R-:W-:Y:S01]  /*f900*/  IMAD.MOV.U32 R15, RZ, RZ, RZ ;  /* 0x000000ffff0f7224 */ /* 0x000fe200078e00ff */
[----:B------:R-:W-:Y:S06]  /*f910*/  BRA.U !UP1, `(.L_x_288) ;  /* 0x00000005096c7547 */ /* 0x000fec000b800000 */
[----:B------:R-:W-:Y:S01]  /*f920*/  UISETP.GE.U32.AND UP2, UPT, UR19, 0x3, UPT ;  /* 0x000000031300788c */ /* 0x000fe2000bf46070 */
[----:B------:R-:W-:Y:S01]  /*f930*/  HFMA2 R15, -RZ, RZ, 0, 0 ;  /* 0x00000000ff0f7431 */ /* 0x000fe200000001ff */
[----:B012---:R-:W-:-:S07]  /*f940*/  MOV R7, RZ ;  /* 0x000000ff00077202 */ /* 0x007fce0000000f00 */
[----:B------:R-:W-:Y:S05]  /*f950*/  BRA.U !UP2, `(.L_x_289) ;  /* 0x000000010ac47547 */ /* 0x000fea000b800000 */
[----:B------:R-:W-:Y:S01]  /*f960*/  BSSY.RECONVERGENT B1, `(.L_x_290) ;  /* 0x000002f000017945 */ /* 0x000fe20003800200 */
[----:B------:R-:W-:Y:S01]  /*f970*/  MOV R11, RZ ;  /* 0x000000ff000b7202 */ /* 0x000fe20000000f00 */
[----:B------:R-:W-:-:S07]  /*f980*/  IMAD.MOV.U32 R15, RZ, RZ, RZ ;  /* 0x000000ffff0f7224 */ /* 0x000fce00078e00ff */
.L_x_291:
[----:B-1----:R-:W0:Y:S01]  /*f990*/  LDC R4, c[0x0][0x3b0] ;  /* 0x0000ec00ff047b82 */ /* 0x002e220000000800 */
        /* <DEDUP_REMOVED lines=13> */
[----:B--2---:R-:W-:-:S04]  /*fa70*/  FSETP.NEU.AND P0, PT, R13, -1, PT ;  /* 0xbf8000000d00780b */ /* 0x004fc80003f0d000 */
[----:B------:R-:W-:Y:S02]  /*fa80*/  FSETP.GTU.OR P0, PT, R13, 2, !P0 ;  /* 0x400000000d00780b */ /* 0x000fe4000470c400 */
[----:B---3--:R-:W-:-:S04]  /*fa90*/  FSETP.NEU.AND P1, PT, R10, -1, PT ;  /* 0xbf8000000a00780b */ /* 0x008fc80003f2d000 */
[----:B------:R-:W-:Y:S02]  /*faa0*/  FSETP.GTU.OR P1, PT, R10, 2, !P1 ;  /* 0x400000000a00780b */ /* 0x000fe40004f2c400 */
[----:B----4-:R-:W-:-:S04]  /*fab0*/  FSETP.NEU.AND P2, PT, R12, -1, PT ;  /* 0xbf8000000c00780b */ /* 0x010fc80003f4d000 */
[----:B------:R-:W-:Y:S01]  /*fac0*/  FSETP.GTU.OR P2, PT, R12, 2, !P2 ;  /* 0x400000000c00780b */ /* 0x000fe2000574c400 */
[C-C-:B------:R-:W-:Y:S01]  /*fad0*/  @!P0 IMAD.WIDE R8, R15.reuse, 0x4, R38.reuse ;  /* 0x000000040f088825 */ /* 0x140fe200078e0226 */
[----:B------:R-:W-:Y:S02]  /*fae0*/  @!P0 IADD3 R10, PT, PT, R15, 0x1, RZ ;  /* 0x000000010f0a8810 */ /* 0x000fe40007ffe0ff */
[C---:B-----5:R-:W-:Y:S02]  /*faf0*/  FSETP.NEU.AND P3, PT, R4.reuse, -1, PT ;  /* 0xbf8000000400780b */ /* 0x060fe40003f6d000 */
[----:B------:R-:W-:Y:S01]  /*fb00*/  @!P0 MOV R15, R10 ;  /* 0x0000000a000f8202 */ /* 0x000fe20000000f00 */
[----:B------:R0:W-:Y:S01]  /*fb10*/  @!P0 STG.E desc[UR16][R8.64], R11 ;  /* 0x0000000b08008986 */ /* 0x0001e2000c101910 */
[----:B------:R-:W-:Y:S02]  /*fb20*/  FSETP.GTU.OR P3, PT, R4, 2, !P3 ;  /* 0x400000000400780b */ /* 0x000fe40005f6c400 */
[C---:B------:R-:W-:Y:S01]  /*fb30*/  @!P1 IADD3 R5, PT, PT, R15.reuse, 0x1, RZ ;  /* 0x000000010f059810 */ /* 0x040fe20007ffe0ff */
[----:B------:R-:W-:Y:S01]  /*fb40*/  @!P1 IMAD.WIDE R2, R15, 0x4, R38 ;  /* 0x000000040f029825 */ /* 0x000fe200078e0226 */
[----:B------:R-:W-:-:S03]  /*fb50*/  @!P1 IADD3 R13, PT, PT, R11, 0x1, RZ ;  /* 0x000000010b0d9810 */ /* 0x000fc60007ffe0ff */
[----:B------:R-:W-:Y:S02]  /*fb60*/  @!P1 IMAD.MOV.U32 R15, RZ, RZ, R5 ;  /* 0x000000ffff0f9224 */ /* 0x000fe400078e0005 */
[----:B------:R-:W-:Y:S01]  /*fb70*/  @!P2 VIADD R17, R11, 0x2 ;  /* 0x000000020b11a836 */ /* 0x000fe20000000000 */
[----:B------:R1:W-:Y:S01]  /*fb80*/  @!P1 STG.E desc[UR16][R2.64], R13 ;  /* 0x0000000d02009986 */ /* 0x0003e2000c101910 */
[C---:B------:R-:W-:Y:S01]  /*fb90*/  @!P2 IMAD.WIDE R4, R15.reuse, 0x4, R38 ;  /* 0x000000040f04a825 */ /* 0x040fe200078e0226 */
[----:B------:R-:W-:Y:S02]  /*fba0*/  @!P2 IADD3 R6, PT, PT, R15, 0x1, RZ ;  /* 0x000000010f06a810 */ /* 0x000fe40007ffe0ff */
[C---:B------:R-:W-:Y:S02]  /*fbb0*/  @!P3 IADD3 R19, PT, PT, R11.reuse, 0x3, RZ ;  /* 0x000000030b13b810 */ /* 0x040fe40007ffe0ff */
[----:B------:R-:W-:Y:S01]  /*fbc0*/  @!P2 MOV R15, R6 ;  /* 0x00000006000fa202 */ /* 0x000fe20000000f00 */
[----:B------:R1:W-:Y:S01]  /*fbd0*/  @!P2 STG.E desc[UR16][R4.64], R17 ;  /* 0x000000110400a986 */ /* 0x0003e2000c101910 */
[----:B0-----:R-:W-:-:S02]  /*fbe0*/  IADD3 R11, PT, PT, R11, 0x4, RZ ;  /* 0x000000040b0b7810 */ /* 0x001fc40007ffe0ff */
[C---:B------:R-:W-:Y:S01]  /*fbf0*/  @!P3 IADD3 R10, PT, PT, R15.reuse, 0x1, RZ ;  /* 0x000000010f0ab810 */ /* 0x040fe20007ffe0ff */
[----:B------:R-:W-:Y:S01]  /*fc00*/  @!P3 IMAD.WIDE R6, R15, 0x4, R38 ;  /* 0x000000040f06b825 */ /* 0x000fe200078e0226 */
[----:B------:R-:W-:-:S03]  /*fc10*/  ISETP.NE.AND P0, PT, R11, UR29, PT ;  /* 0x0000001d0b007c0c */ /* 0x000fc6000bf05270 */
[----:B------:R-:W-:Y:S01]  /*fc20*/  @!P3 IMAD.MOV.U32 R15, RZ, RZ, R10 ;  /* 0x000000ffff0fb224 */ /* 0x000fe200078e000a */
[----:B------:R1:W-:Y:S09]  /*fc30*/  @!P3 STG.E desc[UR16][R6.64], R19 ;  /* 0x000000130600b986 */ /* 0x0003f2000c101910 */
[----:B------:R-:W-:Y:S05]  /*fc40*/  @P0 BRA `(.L_x_291) ;  /* 0xfffffffc00500947 */ /* 0x000fea000383ffff */
[----:B------:R-:W-:Y:S05]  /*fc50*/  BSYNC.RECONVERGENT B1 ;  /* 0x0000000000017941 */ /* 0x000fea0003800200 */
.L_x_290:
[----:B-1----:R-:W-:-:S07]  /*fc60*/  MOV R7, UR29 ;  /* 0x0000001d00077c02 */ /* 0x002fce0008000f00 */
.L_x_289:
[----:B------:R-:W-:-:S09]  /*fc70*/  UISETP.NE.AND UP2, UPT, UR26, URZ, UPT ;  /* 0x000000ff1a00728c */ /* 0x000fd2000bf45270 */
        /* <DEDUP_REMOVED lines=9> */
[----:B------:R-:W-:Y:S01]  /*fd10*/  UISETP.NE.AND UP2, UPT, UR26, 0x1, UPT ;  /* 0x000000011a00788c */ /* 0x000fe2000bf45270 */
[----:B--2---:R-:W-:-:S04]  /*fd20*/  FSETP.NEU.AND P0, PT, R4, -1, PT ;  /* 0xbf8000000400780b */ /* 0x004fc80003f0d000 */
[----:B------:R-:W-:-:S13]  /*fd30*/  FSETP.GTU.OR P0, PT, R4, 2, !P0 ;  /* 0x400000000400780b */ /* 0x000fda000470c400 */
[C---:B------:R-:W-:Y:S01]  /*fd40*/  @!P0 IMAD.WIDE R4, R15.reuse, 0x4, R38 ;  /* 0x000000040f048825 */ /* 0x040fe200078e0226 */
[----:B------:R-:W-:-:S04]  /*fd50*/  @!P0 IADD3 R6, PT, PT, R15, 0x1, RZ ;  /* 0x000000010f068810 */ /* 0x000fc80007ffe0ff */
[----:B------:R3:W-:Y:S01]  /*fd60*/  @!P0 STG.E desc[UR16][R4.64], R7 ;  /* 0x0000000704008986 */ /* 0x0007e2000c101910 */
[----:B------:R-:W-:Y:S01]  /*fd70*/  @!P0 MOV R15, R6 ;  /* 0x00000006000f8202 */ /* 0x000fe20000000f00 */
[----:B------:R-:W-:Y:S06]  /*fd80*/  BRA.U !UP2, `(.L_x_288) ;  /* 0x000000010a507547 */ /* 0x000fec000b800000 */
[----:B------:R-:W-:-:S05]  /*fd90*/  IMAD.WIDE R2, R22, 0x4, R2 ;  /* 0x0000000416027825 */ /* 0x000fca00078e0202 */
[----:B---3--:R-:W2:Y:S01]  /*fda0*/  LDG.E.CONSTANT R4, desc[UR16][R2.64] ;  /* 0x0000001002047981 */ /* 0x008ea2000c1e9900 */
[----:B------:R-:W-:Y:S01]  /*fdb0*/  UISETP.NE.AND UP2, UPT, UR26, 0x2, UPT ;  /* 0x000000021a00788c */ /* 0x000fe2000bf45270 */
[----:B--2---:R-:W-:-:S04]  /*fdc0*/  FSETP.NEU.AND P0, PT, R4, -1, PT ;  /* 0xbf8000000400780b */ /* 0x004fc80003f0d000 */
[----:B------:R-:W-:-:S13]  /*fdd0*/  FSETP.GTU.OR P0, PT, R4, 2, !P0 ;  /* 0x400000000400780b */ /* 0x000fda000470c400 */
[----:B------:R-:W-:Y:S01]  /*fde0*/  @!P0 VIADD R9, R7, 0x1 ;  /* 0x0000000107098836 */ /* 0x000fe20000000000 */
[C---:B------:R-:W-:Y:S01]  /*fdf0*/  @!P0 IADD3 R6, PT, PT, R15.reuse, 0x1, RZ ;  /* 0x000000010f068810 */ /* 0x040fe20007ffe0ff */
[----:B------:R-:W-:-:S03]  /*fe00*/  @!P0 IMAD.WIDE R4, R15, 0x4, R38 ;  /* 0x000000040f048825 */ /* 0x000fc600078e0226 */
[----:B------:R-:W-:Y:S02]  /*fe10*/  @!P0 MOV R15, R6 ;  /* 0x00000006000f8202 */ /* 0x000fe40000000f00 */
[----:B------:R4:W-:Y:S01]  /*fe20*/  @!P0 STG.E desc[UR16][R4.64], R9 ;  /* 0x0000000904008986 */ /* 0x0009e2000c101910 */
[----:B------:R-:W-:Y:S05]  /*fe30*/  BRA.U !UP2, `(.L_x_288) ;  /* 0x000000010a247547 */ /* 0x000fea000b800000 */
[----:B------:R-:W-:-:S06]  /*fe40*/  IMAD.WIDE R2, R22, 0x4, R2 ;  /* 0x0000000416027825 */ /* 0x000fcc00078e0202 */
[----:B------:R-:W2:Y:S02]  /*fe50*/  LDG.E.CONSTANT R2, desc[UR16][R2.64] ;  /* 0x0000001002027981 */ /* 0x000ea4000c1e9900 */
[----:B--2---:R-:W-:-:S04]  /*fe60*/  FSETP.NEU.AND P0, PT, R2, -1, PT ;  /* 0xbf8000000200780b */ /* 0x004fc80003f0d000 */
[----:B------:R-:W-:-:S13]  /*fe70*/  FSETP.GTU.OR P0, PT, R2, 2, !P0 ;  /* 0x400000000200780b */ /* 0x000fda000470c400 */
[----:B------:R-:W-:Y:S01]  /*fe80*/  @!P0 IADD3 R7, PT, PT, R7, 0x2, RZ ;  /* 0x0000000207078810 */ /* 0x000fe20007ffe0ff */
[----:B----4-:R-:W-:-:S04]  /*fe90*/  @!P0 IMAD.WIDE R4, R15, 0x4, R38 ;  /* 0x000000040f048825 */ /* 0x010fc800078e0226 */
[----:B------:R-:W-:Y:S01]  /*fea0*/  @!P0 VIADD R6, R15, 0x1 ;  /* 0x000000010f068836 */ /* 0x000fe20000000000 */
[----:B------:R0:W-:Y:S04]  /*feb0*/  @!P0 STG.E desc[UR16][R4.64], R7 ;  /* 0x0000000704008986 */ /* 0x0001e8000c101910 */
[----:B------:R-:W-:-:S07]  /*fec0*/  @!P0 MOV R15, R6 ;  /* 0x00000006000f8202 */ /* 0x000fce0000000f00 */
.L_x_288:
[----:B------:R-:W0:Y:S01]  /*fed0*/  LDCU UR5, c[0x0][0x3b0] ;  /* 0x00007600ff0577ac */ /* 0x000e220008000800 */
[----:B------:R-:W-:Y:S01]  /*fee0*/  ISETP.GE.AND P0, PT, R15, 0x2, PT ;  /* 0x000000020f00780c */ /* 0x000fe20003f06270 */
[----:B------:R-:W-:Y:S01]  /*fef0*/  BSSY.RECONVERGENT B3, `(.L_x_292) ;  /* 0x0000158000037945 */ /* 0x000fe20003800200 */
[----:B01----:R-:W-:-:S04]  /*ff00*/  MOV R10, UR5 ;  /* 0x00000005000a7c02 */ /* 0x003fc80008000f00 */
[----:B------:R-:W-:-:S13]  /*ff10*/  ISETP.GE.OR P0, PT, R15, R10, !P0 ;  /* 0x0000000a0f00720c */ /* 0x000fda0004706670 */
[----:B------:R-:W-:Y:S05]  /*ff20*/  @P0 BRA `(.L_x_293) ;  /* 0x0000001400500947 */ /* 0x000fea0003800000 */
[----:B------:R-:W-:-:S05]  /*ff30*/  IADD3 R3, PT, PT, R15, -0x1, RZ ;  /* 0xffffffff0f037810 */ /* 0x000fca0007ffe0ff */
[----:B------:R-:W-:-:S06]  /*ff40*/  IMAD.WIDE.U32 R2, R3, 0x4, R38 ;  /* 0x0000000403027825 */ /* 0x000fcc00078e0026 */
[----:B------:R-:W5:Y:S01]  /*ff50*/  LDG.E R3, desc[UR16][R2.64] ;  /* 0x0000001002037981 */ /* 0x000f62000c1e1900 */
[----:B------:R-:W-:Y:S01]  /*ff60*/  BSSY.RECONVERGENT B4, `(.L_x_294) ;  /* 0x0000028000047945 */ /* 0x000fe20003800200 */
[----:B-----5:R-:W-:-:S13]  /*ff70*/  ISETP.NE.AND P0, PT, R3, UR19, PT ;  /* 0x0000001303007c0c */ /* 0x020fda000bf05270 */
[----:B------:R-:W-:Y:S05]  /*ff80*/  @!P0 BRA `(.L_x_295) ;  /* 0x0000000000948947 */ /* 0x000fea0003800000 */
[----:B----4-:R-:W-:-:S04]  /*ff90*/  VIADD R9, R15, 0xfffffffe ;  /* 0xfffffffe0f097836 */ /* 0x010fc80000000000 */
[----:B------:R-:W-:-:S06]  /*ffa0*/  IMAD.WIDE.U32 R8, R9, 0x4, R38 ;  /* 0x0000000409087825 */ /* 0x000fcc00078e0026 */
[----:B------:R-:W4:Y:S01]  /*ffb0*/  LDG.E R8, desc[UR16][R8.64] ;  /* 0x0000001008087981 */ /* 0x000f22000c1e1900 */
[----:B--23--:R-:W-:-:S05]  /*ffc0*/  IMAD.WIDE R6, R3, 0x4, R28 ;  /* 0x0000000403067825 */ /* 0x00cfca00078e021c */
[----:B------:R-:W2:Y:S01]  /*ffd0*/  LDG.E R2, desc[UR16][R6.64] ;  /* 0x0000001006027981 */ /* 0x000ea2000c1e1900 */
[----:B----4-:R-:W-:-:S06]  /*ffe0*/  IMAD.WIDE R4, R8, 0x4, R28 ;  /* 0x0000000408047825 */ /* 0x010fcc00078e021c */
[----:B------:R-:W2:Y:S01]  /*fff0*/  LDG.E R5, desc[UR16][R4.64] ;  /* 0x0000001004057981 */ /* 0x000ea2000c1e1900 */
[----:B------:R-:W-:-:S04]  /*10000*/  IADD3 R10, PT, PT, R3, -R8, RZ ;  /* 0x80000008030a7210 */ /* 0x000fc80007ffe0ff */
[----:B------:R-:W-:-:S04]  /*10010*/  I2FP.F32.S32 R12, R10 ;  /* 0x0000000a000c7245 */ /* 0x000fc80000201400 */
[----:B------:R-:W0:Y:S01]  /*10020*/  MUFU.RCP R10, R12 ;  /* 0x0000000c000a7308 */ /* 0x000e220000001000 */
[----:B------:R-:W-:Y:S01]  /*10030*/  BSSY.RECONVERGENT B5, `(.L_x_296) ;  /* 0x000000c000057945 */ /* 0x000fe20003800200 */
        /* <DEDUP_REMOVED lines=11> */
.L_x_297:
[----:B------:R-:W-:Y:S05]  /*100f0*/  BSYNC.RECONVERGENT B5 ;  /* 0x0000000000057941 */ /* 0x000fea0003800200 */
.L_x_296:
[----:B------:R-:W0:Y:S01]  /*10100*/  LDCU UR5, c[0x0][0x3b0] ;  /* 0x00007600ff0577ac */ /* 0x000e220008000800 */
[----:B------:R-:W-:Y:S01]  /*10110*/  LOP3.LUT R6, RZ, R3, RZ, 0x33, !PT ;  /* 0x00000003ff067212 */ /* 0x000fe200078e33ff */
[----:B------:R-:W-:Y:S08]  /*10120*/  F2F.F64.F32 R4, R14 ;  /* 0x0000000e00047310 */ /* 0x000ff00000201800 */
[----:B------:R-:W-:Y:S01]  /*10130*/  F2F.F64.F32 R2, R2 ;  /* 0x0000000200027310 */ /* 0x000fe20000201800 */
[----:B0-----:R-:W-:-:S05]  /*10140*/  MOV R10, UR5 ;  /* 0x00000005000a7c02 */ /* 0x001fca0008000f00 */
[----:B------:R-:W-:-:S04]  /*10150*/  IMAD.IADD R8, R6, 0x1, R10 ;  /* 0x0000000106087824 */ /* 0x000fc800078e020a */
[----:B------:R-:W0:Y:S02]  /*10160*/  I2F.F64 R6, R8 ;  /* 0x0000000800067312 */ /* 0x000e240000201c00 */
[----:B0-----:R-:W-:Y:S01]  /*10170*/  DFMA R6, R4, R6, R2 ;  /* 0x000000060406722b */ /* 0x001fe20000000002 */
[----:B------:R-:W-:Y:S01]  /*10180*/  MOV R3, UR19 ;  /* 0x0000001300037c02 */ /* 0x000fe20008000f00 */
[C---:B------:R-:W-:Y:S01]  /*10190*/  IMAD.WIDE.U32 R4, R15.reuse, 0x4, R38 ;  /* 0x000000040f047825 */ /* 0x040fe200078e0026 */
[----:B------:R-:W-:-:S07]  /*101a0*/  IADD3 R15, PT, PT, R15, 0x1, RZ ;  /* 0x000000010f0f7810 */ /* 0x000fce0007ffe0ff */
[----:B------:R-:W0:Y:S02]  /*101b0*/  F2F.F32.F64 R7, R6 ;  /* 0x0000000600077310 */ /* 0x000e240000301000 */
[----:B0-----:R0:W-:Y:S04]  /*101c0*/  STG.E desc[UR16][R34.64], R7 ;  /* 0x0000000722007986 */ /* 0x0011e8000c101910 */
[----:B------:R0:W-:Y:S02]  /*101d0*/  STG.E desc[UR16][R4.64], R3 ;  /* 0x0000000304007986 */ /* 0x0001e4000c101910 */
.L_x_295:
[----:B------:R-:W-:Y:S05]  /*101e0*/  BSYNC.RECONVERGENT B4 ;  /* 0x0000000000047941 */ /* 0x000fea0003800200 */
.L_x_294:
[----:B------:R1:W5:Y:S01]  /*101f0*/  LDG.E R13, desc[UR16][R38.64] ;  /* 0x00000010260d7981 */ /* 0x000362000c1e1900 */
[----:B------:R-:W-:Y:S01]  /*10200*/  ISETP.GE.AND P0, PT, R15, R10, PT ;  /* 0x0000000a0f00720c */ /* 0x000fe20003f06270 */
[----:B------:R-:W-:-:S12]  /*10210*/  BSSY.RECONVERGENT B5, `(.L_x_298) ;  /* 0x00000c7000057945 */ /* 0x000fd80003800200 */
[----:B-1----:R-:W-:Y:S05]  /*10220*/  @P0 BRA `(.L_x_299) ;  /* 0x0000000c00140947 */ /* 0x002fea0003800000 */
[----:B------:R-:W-:Y:S01]  /*10230*/  IADD3 R2, PT, PT, R15, -0x1, RZ ;  /* 0xffffffff0f027810 */ /* 0x000fe20007ffe0ff */
[----:B------:R-:W-:Y:S01]  /*10240*/  IMAD.MOV.U32 R11, RZ, RZ, RZ ;  /* 0x000000ffff0b7224 */ /* 0x000fe200078e00ff */
[----:B----45:R-:W-:-:S07]  /*10250*/  MOV R9, R13 ;  /* 0x0000000d00097202 */ /* 0x030fce0000000f00 */
.L_x_319:
[----:B-123--:R-:W-:-:S05]  /*10260*/  IMAD.WIDE.U32 R16, R11, 0x4, R38 ;  /* 0x000000040b107825 */ /* 0x00efca00078e0026 */
[----:B0-23--:R-:W2:Y:S01]  /*10270*/  LDG.E R4, desc[UR16][R16.64+0x4] ;  /* 0x0000041010047981 */ /* 0x00dea2000c1e1900 */
[----:B------:R-:W-:Y:S01]  /*10280*/  BSSY.RECONVERGENT B4, `(.L_x_300) ;  /* 0x00000bb000047945 */ /* 0x000fe20003800200 */
[----:B------:R-:W-:Y:S01]  /*10290*/  IMAD.MOV.U32 R6, RZ, RZ, R9 ;  /* 0x000000ffff067224 */ /* 0x000fe200078e0009 */
[----:B------:R-:W-:Y:S02]  /*102a0*/  IADD3 R11, PT, PT, R11, 0x1, RZ ;  /* 0x000000010b0b7810 */ /* 0x000fe40007ffe0ff */
[----:B--2---:R-:W-:Y:S02]  /*102b0*/  IADD3 R3, PT, PT, R4, -R9, RZ ;  /* 0x8000000904037210 */ /* 0x004fe40007ffe0ff */
[----:B------:R-:W-:Y:S02]  /*102c0*/  MOV R9, R4 ;  /* 0x0000000400097202 */ /* 0x000fe40000000f00 */
[----:B------:R-:W-:-:S13]  /*102d0*/  ISETP.GE.AND P0, PT, R3, 0x2, PT ;  /* 0x000000020300780c */ /* 0x000fda0003f06270 */
[----:B----4-:R-:W-:Y:S05]  /*102e0*/  @!P0 BRA `(.L_x_301) ;  /* 0x0000000800d08947 */ /* 0x010fea0003800000 */
[----:B------:R-:W2:Y:S01]  /*102f0*/  LDG.E R16, desc[UR16][R16.64] ;  /* 0x0000001010107981 */ /* 0x000ea2000c1e1900 */
[----:B------:R-:W-:Y:S01]  /*10300*/  IADD3 R3, PT, PT, R9, -0x2, -R6 ;  /* 0xfffffffe09037810 */ /* 0x000fe20007ffe806 */
[----:B------:R-:W-:Y:S01]  /*10310*/  BSSY.RECONVERGENT B6, `(.L_x_302) ;  /* 0x000006a000067945 */ /* 0x000fe20003800200 */
[----:B------:R-:W-:Y:S01]  /*10320*/  LOP3.LUT R4, RZ, R6, RZ, 0x33, !PT ;  /* 0x00000006ff047212 */ /* 0x000fe200078e33ff */
[----:B------:R-:W-:Y:S01]  /*10330*/  HFMA2 R7, -RZ, RZ, 0, 5.9604644775390625e-08 ;  /* 0x00000001ff077431 */ /* 0x000fe200000001ff */
[----:B------:R-:W-:Y:S01]  /*10340*/  ISETP.GE.U32.AND P0, PT, R3, 0x3, PT ;  /* 0x000000030300780c */ /* 0x000fe20003f06070 */
[C---:B------:R-:W-:Y:S01]  /*10350*/  IMAD.WIDE R18, R9.reuse, 0x4, R28 ;  /* 0x0000000409127825 */ /* 0x040fe200078e021c */
[----:B------:R-:W-:-:S04]  /*10360*/  IADD3 R6, PT, PT, R9, R4, RZ ;  /* 0x0000000409067210 */ /* 0x000fc80007ffe0ff */
[----:B------:R-:W-:Y:S02]  /*10370*/  IADD3 R15, PT, PT, R15, R6, RZ ;  /* 0x000000060f0f7210 */ /* 0x000fe40007ffe0ff */
[----:B------:R-:W-:Y:S01]  /*10380*/  LOP3.LUT R5, R6, 0x3, RZ, 0xc0, !PT ;  /* 0x0000000306057812 */ /* 0x000fe200078ec0ff */
[----:B--2---:R-:W-:Y:S02]  /*10390*/  IMAD.IADD R8, R9, 0x1, -R16 ;  /* 0x0000000109087824 */ /* 0x004fe400078e0a10 */
[----:B------:R-:W-:-:S03]  /*103a0*/  IMAD.WIDE R66, R16, 0x4, R28 ;  /* 0x0000000410427825 */ /* 0x000fc600078e021c */
[----:B------:R-:W-:Y:S01]  /*103b0*/  I2FP.F32.S32 R8, R8 ;  /* 0x0000000800087245 */ /* 0x000fe20000201400 */
[----:B------:R-:W-:Y:S06]  /*103c0*/  @!P0 BRA `(.L_x_303) ;  /* 0x0000000400788947 */ /* 0x000fec0003800000 */
[----:B------:R-:W2:Y:S01]  /*103d0*/  LDG.E R4, desc[UR16][R66.64] ;  /* 0x0000001042047981 */ /* 0x000ea2000c1e1900 */
[----:B------:R-:W-:Y:S02]  /*103e0*/  LOP3.LUT R6, R6, 0xfffffffc, RZ, 0xc0, !PT ;  /* 0xfffffffc06067812 */ /* 0x000fe400078ec0ff */
[----:B------:R-:W-:Y:S01]  /*103f0*/  MOV R7, 0x1 ;  /* 0x0000000100077802 */ /* 0x000fe20000000f00 */
[----:B--2---:R0:W1:Y:S06]  /*10400*/  F2F.F64.F32 R80, R4 ;  /* 0x0000000400507310 */ /* 0x00406c0000201800 */
.L_x_312:
[----:B--2---:R-:W2:Y:S01]  /*10410*/  LDG.E R17, desc[UR16][R18.64] ;  /* 0x0000001012117981 */ /* 0x004ea2000c1e1900 */
[----:B------:R-:W3:Y:S01]  /*10420*/  MUFU.RCP R3, R8 ;  /* 0x0000000800037308 */ /* 0x000ee20000001000 */
[----:B------:R-:W-:Y:S01]  /*10430*/  BSSY.RECONVERGENT B7, `(.L_x_304) ;  /* 0x000000c000077945 */ /* 0x000fe20003800200 */
[----:B---3--:R-:W-:-:S04]  /*10440*/  FFMA R10, -R8, R3, 1 ;  /* 0x3f800000080a7423 */ /* 0x008fc80000000103 */
[----:B------:R-:W-:Y:S01]  /*10450*/  FFMA R10, R3, R10, R3 ;  /* 0x0000000a030a7223 */ /* 0x000fe20000000003 */
[----:B--2---:R-:W-:-:S04]  /*10460*/  FADD R17, -R4, R17 ;  /* 0x0000001104117221 */ /* 0x004fc80000000100 */
[----:B------:R-:W2:Y:S01]  /*10470*/  FCHK P0, R17, R8 ;  /* 0x0000000811007302 */ /* 0x000ea20000000000 */
[----:B------:R-:W-:-:S04]  /*10480*/  FFMA R3, R17, R10, RZ ;  /* 0x0000000a11037223 */ /* 0x000fc800000000ff */
[----:B------:R-:W-:-:S04]  /*10490*/  FFMA R12, -R8, R3, R17 ;  /* 0x00000003080c7223 */ /* 0x000fc80000000111 */
[----:B------:R-:W-:Y:S01]  /*104a0*/  FFMA R14, R10, R12, R3 ;  /* 0x0000000c0a0e7223 */ /* 0x000fe20000000003 */
[----:B--2---:R-:W-:Y:S06]  /*104b0*/  @!P0 BRA `(.L_x_305) ;  /* 0x00000000000c8947 */ /* 0x004fec0003800000 */
[----:B------:R-:W-:Y:S02]  /*104c0*/  MOV R14, R8 ;  /* 0x00000008000e7202 */ /* 0x000fe40000000f00 */
[----:B------:R-:W-:-:S07]  /*104d0*/  MOV R64, 0x104f0 ;  /* 0x000104f000407802 */ /* 0x000fce0000000f00 */
[----:B01----:R-:W-:Y:S05]  /*104e0*/  CALL.REL.NOINC `($__internal_0_$__cuda_sm3x_div_rn_noftz_f32_slowpath) ;  /* 0x0000005c00447944 */ /* 0x003fea0003c00000 */
.L_x_305:
[----:B------:R-:W-:Y:S05]  /*104f0*/  BSYNC.RECONVERGENT B7 ;  /* 0x0000000000077941 */ /* 0x000fea0003800200 */
.L_x_304:
[----:B------:R-:W-:Y:S01]  /*10500*/  F2F.F64.F32 R64, R14 ;  /* 0x0000000e00407310 */ /* 0x000fe20000201800 */
[----:B------:R-:W-:-:S07]  /*10510*/  IMAD.WIDE R78, R7, 0x4, R66 ;  /* 0x00000004074e7825 */ /* 0x000fce00078e0242 */
[----:B------:R-:W1:Y:S02]  /*10520*/  I2F.F64.U32 R16, R7 ;  /* 0x0000000700107312 */ /* 0x000e640000201800 */
[----:B-1----:R-:W-:-:S10]  /*10530*/  DFMA R16, R64, R16, R80 ;  /* 0x000000104010722b */ /* 0x002fd40000000050 */
[----:B------:R-:W1:Y:S02]  /*10540*/  F2F.F32.F64 R17, R16 ;  /* 0x0000001000117310 */ /* 0x000e640000301000 */
[----:B-1----:R1:W-:Y:S04]  /*10550*/  STG.E desc[UR16][R78.64], R17 ;  /* 0x000000114e007986 */ /* 0x0023e8000c101910 */
[----:B------:R-:W2:Y:S02]  /*10560*/  LDG.E R63, desc[UR16][R18.64] ;  /* 0x00000010123f7981 */ /* 0x000ea4000c1e1900 */
        /* <DEDUP_REMOVED lines=9> */
[----:B------:R-:W-:Y:S01]  /*10600*/  VIADD R3, R7, 0x1 ;  /* 0x0000000107037836 */ /* 0x000fe20000000000 */
[----:B-12---:R-:W-:Y:S06]  /*10610*/  @!P0 BRA `(.L_x_307) ;  /* 0x0000000000108947 */ /* 0x006fec0003800000 */
[----:B------:R-:W-:Y:S02]  /*10620*/  MOV R17, R65 ;  /* 0x0000004100117202 */ /* 0x000fe40000000f00 */
[----:B------:R-:W-:Y:S02]  /*10630*/  MOV R14, R8 ;  /* 0x00000008000e7202 */ /* 0x000fe40000000f00 */
[----:B------:R-:W-:-:S07]  /*10640*/  MOV R64, 0x10660 ;  /* 0x0001066000407802 */ /* 0x000fce0000000f00 */
[----:B0-----:R-:W-:Y:S05]  /*10650*/  CALL.REL.NOINC `($__internal_0_$__cuda_sm3x_div_rn_noftz_f32_slowpath) ;  /* 0x0000005800e87944 */ /* 0x001fea0003c00000 */
.L_x_307:
[----:B------:R-:W-:Y:S05]  /*10660*/  BSYNC.RECONVERGENT B7 ;  /* 0x0000000000077941 */ /* 0x000fea0003800200 */
.L_x_306:
[----:B------:R-:W-:Y:S08]  /*10670*/  F2F.F64.F32 R16, R14 ;  /* 0x0000000e00107310 */ /* 0x000ff00000201800 */
[----:B------:R-:W1:Y:S02]  /*10680*/  I2F.F64.U32 R64, R3 ;  /* 0x0000000300407312 */ /* 0x000e640000201800 */
[----:B-1----:R-:W-:-:S10]  /*10690*/  DFMA R16, R16, R64, R80 ;  /* 0x000000401010722b */ /* 0x002fd40000000050 */
[----:B------:R-:W1:Y:S02]  /*106a0*/  F2F.F32.F64 R17, R16 ;  /* 0x0000001000117310 */ /* 0x000e640000301000 */
[----:B-1----:R1:W-:Y:S04]  /*106b0*/  STG.E desc[UR16][R78.64+0x4], R17 ;  /* 0x000004114e007986 */ /* 0x0023e8000c101910 */
[----:B------:R-:W2:Y:S02]  /*106c0*/  LDG.E R63, desc[UR16][R18.64] ;  /* 0x00000010123f7981 */ /* 0x000ea4000c1e1900 */
[----:B------:R-:W3:Y:S01]  /*106d0*/  MUFU.RCP R65, R8 ;  /* 0x0000000800417308 */ /* 0x000ee20000001000 */
[----:B------:R-:W-:Y:S01]  /*106e0*/  BSSY.RECONVERGENT B7, `(.L_x_308) ;  /* 0x000000e000077945 */ /* 0x000fe20003800200 */
[----:B------:R-:W-:Y:S01]  /*106f0*/  IADD3 R3, PT, PT, R7, 0x2, RZ ;  /* 0x0000000207037810 */ /* 0x000fe20007ffe0ff */
[----:B---3--:R-:W-:-:S04]  /*10700*/  FFMA R10, -R8, R65, 1 ;  /* 0x3f800000080a7423 */ /* 0x008fc80000000141 */
[----:B------:R-:W-:Y:S01]  /*10710*/  FFMA R10, R65, R10, R65 ;  /* 0x0000000a410a7223 */ /* 0x000fe20000000041 */
[----:B--2---:R-:W-:-:S04]  /*10720*/  FADD R65, -R4, R63 ;  /* 0x0000003f04417221 */ /* 0x004fc80000000100 */
[----:B------:R-:W2:Y:S01]  /*10730*/  FCHK P0, R65, R8 ;  /* 0x0000000841007302 */ /* 0x000ea20000000000 */
[----:B------:R-:W-:-:S04]  /*10740*/  FFMA R63, R10, R65, RZ ;  /* 0x000000410a3f7223 */ /* 0x000fc800000000ff */
[----:B------:R-:W-:-:S04]  /*10750*/  FFMA R12, -R8, R63, R65 ;  /* 0x0000003f080c7223 */ /* 0x000fc80000000141 */
[----:B------:R-:W-:Y:S01]  /*10760*/  FFMA R14, R10, R12, R63 ;  /* 0x0000000c0a0e7223 */ /* 0x000fe2000000003f */
[----:B-12---:R-:W-:Y:S06]  /*10770*/  @!P0 BRA `(.L_x_309) ;  /* 0x0000000000108947 */ /* 0x006fec0003800000 */
[----:B------:R-:W-:Y:S01]  /*10780*/  IMAD.MOV.U32 R17, RZ, RZ, R65 ;  /* 0x000000ffff117224 */ /* 0x000fe200078e0041 */
[----:B------:R-:W-:Y:S02]  /*10790*/  MOV R14, R8 ;  /* 0x00000008000e7202 */ /* 0x000fe40000000f00 */
[----:B------:R-:W-:-:S07]  /*107a0*/  MOV R64, 0x107c0 ;  /* 0x000107c000407802 */ /* 0x000fce0000000f00 */
[----:B0-----:R-:W-:Y:S05]  /*107b0*/  CALL.REL.NOINC `($__internal_0_$__cuda_sm3x_div_rn_noftz_f32_slowpath) ;  /* 0x0000005800907944 */ /* 0x001fea0003c00000 */
.L_x_309:
[----:B------:R-:W-:Y:S05]  /*107c0*/  BSYNC.RECONVERGENT B7 ;  /* 0x0000000000077941 */ /* 0x000fea0003800200 */
.L_x_308:
        /* <DEDUP_REMOVED lines=17> */
[----:B------:R-:W-:Y:S01]  /*108e0*/  MOV R17, R65 ;  /* 0x0000004100117202 */ /* 0x000fe20000000f00 */
[----:B------:R-:W-:Y:S01]  /*108f0*/  IMAD.MOV.U32 R14, RZ, RZ, R8 ;  /* 0x000000ffff0e7224 */ /* 0x000fe200078e0008 */
[----:B------:R-:W-:-:S07]  /*10900*/  MOV R64, 0x10920 ;  /* 0x0001092000407802 */ /* 0x000fce0000000f00 */
[----:B0-----:R-:W-:Y:S05]  /*10910*/  CALL.REL.NOINC `($__internal_0_$__cuda_sm3x_div_rn_noftz_f32_slowpath) ;  /* 0x0000005800387944 */ /* 0x001fea0003c00000 */
.L_x_311:
[----:B------:R-:W-:Y:S05]  /*10920*/  BSYNC.RECONVERGENT B7 ;  /* 0x0000000000077941 */ /* 0x000fea0003800200 */
.L_x_310:
[----:B------:R-:W-:Y:S01]  /*10930*/  F2F.F64.F32 R64, R14 ;  /* 0x0000000e00407310 */ /* 0x000fe20000201800 */
[----:B------:R-:W-:Y:S02]  /*10940*/  ISETP.NE.AND P0, PT, R3, R6, PT ;  /* 0x000000060300720c */ /* 0x000fe40003f05270 */
[----:B------:R-:W-:-:S05]  /*10950*/  IADD3 R7, PT, PT, R7, 0x4, RZ ;  /* 0x0000000407077810 */ /* 0x000fca0007ffe0ff */
[----:B------:R-:W1:Y:S02]  /*10960*/  I2F.F64.U32 R16, R3 ;  /* 0x0000000300107312 */ /* 0x000e640000201800 */
[----:B-1----:R-:W-:-:S10]  /*10970*/  DFMA R16, R64, R16, R80 ;  /* 0x000000104010722b */ /* 0x002fd40000000050 */
[----:B------:R-:W1:Y:S02]  /*10980*/  F2F.F32.F64 R17, R16 ;  /* 0x0000001000117310 */ /* 0x000e640000301000 */
[----:B-1----:R2:W-:Y:S01]  /*10990*/  STG.E desc[UR16][R78.64+0xc], R17 ;  /* 0x00000c114e007986 */ /* 0x0025e2000c101910 */
[----:B------:R-:W-:Y:S05]  /*109a0*/  @P0 BRA `(.L_x_312) ;  /* 0xfffffff800980947 */ /* 0x000fea000383ffff */
.L_x_303:
[----:B------:R-:W-:Y:S05]  /*109b0*/  BSYNC.RECONVERGENT B6 ;  /* 0x0000000000067941 */ /* 0x000fea0003800200 */
.L_x_302:
[----:B------:R-:W-:-:S13]  /*109c0*/  ISETP.NE.AND P0, PT, R5, RZ, PT ;  /* 0x000000ff0500720c */ /* 0x000fda0003f05270 */
[----:B------:R-:W-:Y:S05]  /*109d0*/  @!P0 BRA `(.L_x_301) ;  /* 0x0000000400148947 */ /* 0x000fea0003800000 */
[----:B--2---:R-:W2:Y:S04]  /*109e0*/  LDG.E R17, desc[UR16][R18.64] ;  /* 0x0000001012117981 */ /* 0x004ea8000c1e1900 */
[----:B0-----:R-:W2:Y:S01]  /*109f0*/  LDG.E R4, desc[UR16][R66.64] ;  /* 0x0000001042047981 */ /* 0x001ea2000c1e1900 */
[----:B------:R-:W0:Y:S01]  /*10a00*/  MUFU.RCP R3, R8 ;  /* 0x0000000800037308 */ /* 0x000e220000001000 */
[----:B------:R-:W-:Y:S01]  /*10a10*/  BSSY.RECONVERGENT B6, `(.L_x_313) ;  /* 0x000000c000067945 */ /* 0x000fe20003800200 */
[----:B0-----:R-:W-:-:S04]  /*10a20*/  FFMA R6, -R8, R3, 1 ;  /* 0x3f80000008067423 */ /* 0x001fc80000000103 */
[----:B------:R-:W-:Y:S01]  /*10a30*/  FFMA R14, R3, R6, R3 ;  /* 0x00000006030e7223 */ /* 0x000fe20000000003 */
[----:B--2---:R-:W-:-:S04]  /*10a40*/  FADD R17, R17, -R4 ;  /* 0x8000000411117221 */ /* 0x004fc80000000000 */
[----:B------:R-:W0:Y:S01]  /*10a50*/  FCHK P0, R17, R8 ;  /* 0x0000000811007302 */ /* 0x000e220000000000 */
[----:B------:R-:W-:-:S04]  /*10a60*/  FFMA R6, R17, R14, RZ ;  /* 0x0000000e11067223 */ /* 0x000fc800000000ff */
[----:B------:R-:W-:-:S04]  /*10a70*/  FFMA R3, R6, -R8, R17 ;  /* 0x8000000806037223 */ /* 0x000fc80000000011 */
[----:B------:R-:W-:Y:S01]  /*10a80*/  FFMA R14, R3, R14, R6 ;  /* 0x0000000e030e7223 */ /* 0x000fe20000000006 */
[----:B0-----:R-:W-:Y:S06]  /*10a90*/  @!P0 BRA `(.L_x_314) ;  /* 0x00000000000c8947 */ /* 0x001fec0003800000 */
[----:B------:R-:W-:Y:S02]  /*10aa0*/  MOV R14, R8 ;  /* 0x00000008000e7202 */ /* 0x000fe40000000f00 */
[----:B------:R-:W-:-:S07]  /*10ab0*/  MOV R64, 0x10ad0 ;  /* 0x00010ad000407802 */ /* 0x000fce0000000f00 */
[----:B------:R-:W-:Y:S05]  /*10ac0*/  CALL.REL.NOINC `($__internal_0_$__cuda_sm3x_div_rn_noftz_f32_slowpath) ;  /* 0x0000005400cc7944 */ /* 0x000fea0003c00000 */
.L_x_314:
[----:B------:R-:W-:Y:S05]  /*10ad0*/  BSYNC.RECONVERGENT B6 ;  /* 0x0000000000067941 */ /* 0x000fea0003800200 */
.L_x_313:
[----:B------:R-:W-:Y:S01]  /*10ae0*/  F2F.F64.F32 R64, R14 ;  /* 0x0000000e00407310 */ /* 0x000fe20000201800 */
[----:B------:R-:W-:Y:S01]  /*10af0*/  IMAD.WIDE R66, R7, 0x4, R66 ;  /* 0x0000000407427825 */ /* 0x000fe200078e0242 */
[----:B------:R-:W-:-:S06]  /*10b00*/  ISETP.NE.AND P0, PT, R5, 0x1, PT ;  /* 0x000000010500780c */ /* 0x000fcc0003f05270 */
[----:B------:R-:W-:Y:S08]  /*10b10*/  F2F.F64.F32 R78, R4 ;  /* 0x00000004004e7310 */ /* 0x000ff00000201800 */
[----:B------:R-:W0:Y:S02]  /*10b20*/  I2F.F64.U32 R16, R7 ;  /* 0x0000000700107312 */ /* 0x000e240000201800 */
[----:B0-----:R-:W-:-:S10]  /*10b30*/  DFMA R16, R64, R16, R78 ;  /* 0x000000104010722b */ /* 0x001fd4000000004e */
[----:B------:R-:W0:Y:S02]  /*10b40*/  F2F.F32.F64 R17, R16 ;  /* 0x0000001000117310 */ /* 0x000e240000301000 */
[----:B0-----:R1:W-:Y:S01]  /*10b50*/  STG.E desc[UR16][R66.64], R17 ;  /* 0x0000001142007986 */ /* 0x0013e2000c101910 */
[----:B------:R-:W-:Y:S05]  /*10b60*/  @!P0 BRA `(.L_x_301) ;  /* 0x0000000000b08947 */ /* 0x000fea0003800000 */
[----:B-1----:R-:W2:Y:S01]  /*10b70*/  LDG.E R17, desc[UR16][R18.64] ;  /* 0x0000001012117981 */ /* 0x002ea2000c1e1900 */
[----:B------:R-:W0:Y:S01]  /*10b80*/  MUFU.RCP R3, R8 ;  /* 0x0000000800037308 */ /* 0x000e220000001000 */
[----:B------:R-:W-:Y:S01]  /*10b90*/  BSSY.RECONVERGENT B6, `(.L_x_315) ;  /* 0x000000d000067945 */ /* 0x000fe20003800200 */
[----:B0-----:R-:W-:-:S04]  /*10ba0*/  FFMA R6, -R8, R3, 1 ;  /* 0x3f80000008067423 */ /* 0x001fc80000000103 */
[----:B------:R-:W-:Y:S01]  /*10bb0*/  FFMA R14, R3, R6, R3 ;  /* 0x00000006030e7223 */ /* 0x000fe20000000003 */
[----:B------:R-:W-:Y:S01]  /*10bc0*/  IADD3 R3, PT, PT, R7, 0x1, RZ ;  /* 0x0000000107037810 */ /* 0x000fe20007ffe0ff */
[----:B--2---:R-:W-:-:S04]  /*10bd0*/  FADD R17, -R4, R17 ;  /* 0x0000001104117221 */ /* 0x004fc80000000100 */
[----:B------:R-:W0:Y:S01]  /*10be0*/  FCHK P0, R17, R8 ;  /* 0x0000000811007302 */ /* 0x000e220000000000 */
[----:B------:R-:W-:-:S04]  /*10bf0*/  FFMA R6, R17, R14, RZ ;  /* 0x0000000e11067223 */ /* 0x000fc800000000ff */
[----:B------:R-:W-:-:S04]  /*10c00*/  FFMA R63, R6, -R8, R17 ;  /* 0x80000008063f7223 */ /* 0x000fc80000000011 */
[----:B------:R-:W-:Y:S01]  /*10c10*/  FFMA R14, R63, R14, R6 ;  /* 0x0000000e3f0e7223 */ /* 0x000fe20000000006 */
[----:B0-----:R-:W-:Y:S06]  /*10c20*/  @!P0 BRA `(.L_x_316) ;  /* 0x00000000000c8947 */ /* 0x001fec0003800000 */
[----:B------:R-:W-:Y:S01]  /*10c30*/  IMAD.MOV.U32 R14, RZ, RZ, R8 ;  /* 0x000000ffff0e7224 */ /* 0x000fe200078e0008 */
[----:B------:R-:W-:-:S07]  /*10c40*/  MOV R64, 0x10c60 ;  /* 0x00010c6000407802 */ /* 0x000fce0000000f00 */
[----:B------:R-:W-:Y:S05]  /*10c50*/  CALL.REL.NOINC `($__internal_0_$__cuda_sm3x_div_rn_noftz_f32_slowpath) ;  /* 0x0000005400687944 */ /* 0x000fea0003c00000 */
.L_x_316:
[----:B------:R-:W-:Y:S05]  /*10c60*/  BSYNC.RECONVERGENT B6 ;  /* 0x0000000000067941 */ /* 0x000fea0003800200 */
.L_x_315:
[----:B------:R-:W-:Y:S01]  /*10c70*/  F2F.F64.F32 R16, R14 ;  /* 0x0000000e00107310 */ /* 0x000fe20000201800 */
[----:B------:R-:W-:-:S07]  /*10c80*/  ISETP.NE.AND P0, PT, R5, 0x2, PT ;  /* 0x000000020500780c */ /* 0x000fce0003f05270 */
[----:B------:R-:W0:Y:S02]  /*10c90*/  I2F.F64.U32 R64, R3 ;  /* 0x0000000300407312 */ /* 0x000e240000201800 */
[----:B0-----:R-:W-:-:S10]  /*10ca0*/  DFMA R16, R16, R64, R78 ;  /* 0x000000401010722b */ /* 0x001fd4000000004e */
[----:B------:R-:W0:Y:S02]  /*10cb0*/  F2F.F32.F64 R17, R16 ;  /* 0x0000001000117310 */ /* 0x000e240000301000 */
[----:B0-----:R3:W-:Y:S01]  /*10cc0*/  STG.E desc[UR16][R66.64+0x4], R17 ;  /* 0x0000041142007986 */ /* 0x0017e2000c101910 */
[----:B------:R-:W-:Y:S05]  /*10cd0*/  @!P0 BRA `(.L_x_301) ;  /* 0x0000000000548947 */ /* 0x000fea0003800000 */
[----:B---3--:R-:W2:Y:S01]  /*10ce0*/  LDG.E R17, desc[UR16][R18.64] ;  /* 0x0000001012117981 */ /* 0x008ea2000c1e1900 */
[----:B------:R-:W0:Y:S01]  /*10cf0*/  MUFU.RCP R3, R8 ;  /* 0x0000000800037308 */ /* 0x000e220000001000 */
[----:B------:R-:W-:Y:S01]  /*10d00*/  BSSY.RECONVERGENT B6, `(.L_x_317) ;  /* 0x000000d000067945 */ /* 0x000fe20003800200 */
[----:B------:R-:W-:Y:S01]  /*10d10*/  IADD3 R7, PT, PT, R7, 0x2, RZ ;  /* 0x0000000207077810 */ /* 0x000fe20007ffe0ff */
[----:B0-----:R-:W-:-:S04]  /*10d20*/  FFMA R6, -R8, R3, 1 ;  /* 0x3f80000008067423 */ /* 0x001fc80000000103 */
[----:B------:R-:W-:Y:S01]  /*10d30*/  FFMA R6, R3, R6, R3 ;  /* 0x0000000603067223 */ /* 0x000fe20000000003 */
[----:B--2---:R-:W-:-:S04]  /*10d40*/  FADD R17, -R4, R17 ;  /* 0x0000001104117221 */ /* 0x004fc80000000100 */
        /* <DEDUP_REMOVED lines=8> */
.L_x_318:
[----:B------:R-:W-:Y:S05]  /*10dd0*/  BSYNC.RECONVERGENT B6 ;  /* 0x0000000000067941 */ /* 0x000fea0003800200 */
.L_x_317:
[----:B------:R-:W-:Y:S08]  /*10de0*/  F2F.F64.F32 R4, R14 ;  /* 0x0000000e00047310 */ /* 0x000ff00000201800 */
[----:B------:R-:W0:Y:S02]  /*10df0*/  I2F.F64.U32 R6, R7 ;  /* 0x0000000700067312 */ /* 0x000e240000201800 */
[----:B0-----:R-:W-:-:S10]  /*10e00*/  DFMA R4, R4, R6, R78 ;  /* 0x000000060404722b */ /* 0x001fd4000000004e */
[----:B------:R-:W0:Y:S02]  /*10e10*/  F2F.F32.F64 R5, R4 ;  /* 0x0000000400057310 */ /* 0x000e240000301000 */
[----:B0-----:R4:W-:Y:S02]  /*10e20*/  STG.E desc[UR16][R66.64+0x8], R5 ;  /* 0x0000080542007986 */ /* 0x0019e4000c101910 */
.L_x_301:
[----:B------:R-:W-:Y:S05]  /*10e30*/  BSYNC.RECONVERGENT B4 ;  /* 0x0000000000047941 */ /* 0x000fea0003800200 */
.L_x_300:
[----:B------:R-:W5:Y:S01]  /*10e40*/  LDCU UR5, c[0x0][0x3b0] ;  /* 0x00007600ff0577ac */ /* 0x000f620008000800 */
[----:B------:R-:W-:-:S04]  /*10e50*/  ISETP.GE.AND P0, PT, R11, R2, PT ;  /* 0x000000020b00720c */ /* 0x000fc80003f06270 */
[----:B-----5:R-:W-:-:S13]  /*10e60*/  ISETP.GE.OR P0, PT, R15, UR5, P0 ;  /* 0x000000050f007c0c */ /* 0x020fda0008706670 */
[----:B------:R-:W-:Y:S05]  /*10e70*/  @!P0 BRA `(.L_x_319) ;  /* 0xfffffff000f88947 */ /* 0x000fea000383ffff */
.L_x_299:
[----:B------:R-:W-:Y:S05]  /*10e80*/  BSYNC.RECONVERGENT B5 ;  /* 0x0000000000057941 */ /* 0x000fea0003800200 */
.L_x_298:
[----:B-----5:R-:W-:-:S13]  /*10e90*/  ISETP.NE.AND P0, PT, R13, RZ, PT ;  /* 0x000000ff0d00720c */ /* 0x020fda0003f05270 */
[----:B------:R-:W-:Y:S05]  /*10ea0*/  @!P0 BRA `(.L_x_293) ;  /* 0x0000000400708947 */ /* 0x000fea0003800000 */
[----:B--2---:R-:W4:Y:S01]  /*10eb0*/  LDG.E R6, desc[UR16][R38.64+0x4] ;  /* 0x0000041026067981 */ /* 0x004f22000c1e1900 */
[----:B0-----:R-:W-:-:S05]  /*10ec0*/  IMAD.WIDE R2, R13, 0x4, R28 ;  /* 0x000000040d027825 */ /* 0x001fca00078e021c */
[----:B-1-3--:R-:W2:Y:S01]  /*10ed0*/  LDG.E R17, desc[UR16][R2.64] ;  /* 0x0000001002117981 */ /* 0x00aea2000c1e1900 */
[----:B----4-:R-:W-:-:S06]  /*10ee0*/  IMAD.WIDE R4, R6, 0x4, R28 ;  /* 0x0000000406047825 */ /* 0x010fcc00078e021c */
[----:B------:R-:W2:Y:S01]  /*10ef0*/  LDG.E R4, desc[UR16][R4.64] ;  /* 0x0000001004047981 */ /* 0x000ea2000c1e1900 */
[----:B------:R-:W-:-:S04]  /*10f00*/  IADD3 R6, PT, PT, -R13, R6, RZ ;  /* 0x000000060d067210 */ /* 0x000fc80007ffe1ff */
        /* <DEDUP_REMOVED lines=11> */
[----:B------:R-:W-:Y:S01]  /*10fc0*/  IMAD.MOV.U32 R14, RZ, RZ, R10 ;  /* 0x000000ffff0e7224 */ /* 0x000fe200078e000a */
[----:B------:R-:W-:-:S07]  /*10fd0*/  MOV R64, 0x10ff0 ;  /* 0x00010ff000407802 */ /* 0x000fce0000000f00 */
[----:B------:R-:W-:Y:S05]  /*10fe0*/  CALL.REL.NOINC `($__internal_0_$__cuda_sm3x_div_rn_noftz_f32_slowpath) ;  /* 0x0000005000847944 */ /* 0x000fea0003c00000 */
.L_x_321:
[----:B------:R-:W-:Y:S05]  /*10ff0*/  BSYNC.RECONVERGENT B4 ;  /* 0x0000000000047941 */ /* 0x000fea0003800200 */
.L_x_320:
[C---:B------:R-:W-:Y:S01]  /*11000*/  VIMNMX R4, PT, PT, R13.reuse, 0x1, PT ;  /* 0x000000010d047848 */ /* 0x040fe20003fe0100 */
[----:B------:R-:W-:Y:S01]  /*11010*/  BSSY.RECONVERGENT B1, `(.L_x_322) ;  /* 0x000002b000017945 */ /* 0x000fe20003800200 */
[C---:B------:R-:W-:Y:S02]  /*11020*/  VIMNMX R6, PT, PT, R13.reuse, 0x1, !PT ;  /* 0x000000010d067848 */ /* 0x040fe40007fe0100 */
[----:B------:R-:W-:Y:S02]  /*11030*/  IADD3 R4, PT, PT, R13, -R4, RZ ;  /* 0x800000040d047210 */ /* 0x000fe40007ffe0ff */
[----:B------:R-:W-:Y:S02]  /*11040*/  LOP3.LUT R12, R6, 0x3, RZ, 0xc0, !PT ;  /* 0x00000003060c7812 */ /* 0x000fe400078ec0ff */
[----:B------:R-:W-:Y:S02]  /*11050*/  ISETP.GE.U32.AND P0, PT, R4, 0x3, PT ;  /* 0x000000030400780c */ /* 0x000fe40003f06070 */
[----:B------:R0:W1:Y:S01]  /*11060*/  F2F.F64.F32 R4, R14 ;  /* 0x0000000e00047310 */ /* 0x0000620000201800 */
[----:B------:R-:W-:-:S02]  /*11070*/  ISETP.NE.AND P1, PT, R12, RZ, PT ;  /* 0x000000ff0c00720c */ /* 0x000fc40003f25270 */
[----:B------:R-:W-:-:S08]  /*11080*/  MOV R19, RZ ;  /* 0x000000ff00137202 */ /* 0x000fd00000000f00 */
[----:B0-----:R-:W-:Y:S05]  /*11090*/  @!P0 BRA `(.L_x_323) ;  /* 0x0000000000888947 */ /* 0x001fea0003800000 */
[----:B------:R-:W-:Y:S01]  /*110a0*/  HFMA2 R18, -RZ, RZ, 0, 0 ;  /* 0x00000000ff127431 */ /* 0x000fe200000001ff */
[----:B------:R-:W-:-:S07]  /*110b0*/  LOP3.LUT R19, R6, 0x7ffffffc, RZ, 0xc0, !PT ;  /* 0x7ffffffc06137812 */ /* 0x000fce00078ec0ff */
.L_x_324:
[----:B--2---:R-:W2:Y:S01]  /*110c0*/  LDG.E R63, desc[UR16][R2.64] ;  /* 0x00000010023f7981 */ /* 0x004ea2000c1e1900 */
[----:B------:R-:W-:Y:S01]  /*110d0*/  I2F.F64 R6, R13 ;  /* 0x0000000d00067312 */ /* 0x000fe20000201c00 */
[----:B------:R-:W-:-:S07]  /*110e0*/  IMAD.WIDE.U32 R10, R18, 0x4, R28 ;  /* 0x00000004120a7825 */ /* 0x000fce00078e001c */
[----:B--2---:R-:W1:Y:S02]  /*110f0*/  F2F.F64.F32 R8, R63 ;  /* 0x0000003f00087310 */ /* 0x004e640000201800 */
[----:B-1----:R-:W-:-:S10]  /*11100*/  DFMA R14, -R4, R6, R8 ;  /* 0x00000006040e722b */ /* 0x002fd40000000108 */
[----:B------:R-:W0:Y:S02]  /*11110*/  F2F.F32.F64 R15, R14 ;  /* 0x0000000e000f7310 */ /* 0x000e240000301000 */
[----:B0-----:R0:W-:Y:S04]  /*11120*/  STG.E desc[UR16][R10.64], R15 ;  /* 0x0000000f0a007986 */ /* 0x0011e8000c101910 */
[----:B------:R-:W2:Y:S01]  /*11130*/  LDG.E R65, desc[UR16][R2.64] ;  /* 0x0000001002417981 */ /* 0x000ea2000c1e1900 */
[----:B------:R-:W-:-:S04]  /*11140*/  VIADD R64, R13, 0xffffffff ;  /* 0xffffffff0d407836 */ /* 0x000fc80000000000 */
[----:B------:R-:W-:Y:S08]  /*11150*/  I2F.F64 R6, R64 ;  /* 0x0000004000067312 */ /* 0x000ff00000201c00 */
[----:B--2---:R-:W1:Y:S02]  /*11160*/  F2F.F64.F32 R8, R65 ;  /* 0x0000004100087310 */ /* 0x004e640000201800 */
[----:B-1----:R-:W-:-:S10]  /*11170*/  DFMA R16, -R4, R6, R8 ;  /* 0x000000060410722b */ /* 0x002fd40000000108 */
[----:B------:R-:W1:Y:S02]  /*11180*/  F2F.F32.F64 R17, R16 ;  /* 0x0000001000117310 */ /* 0x000e640000301000 */
[----:B-1----:R2:W-:Y:S04]  /*11190*/  STG.E desc[UR16][R10.64+0x4], R17 ;  /* 0x000004110a007986 */ /* 0x0025e8000c101910 */
[----:B------:R-:W3:Y:S01]  /*111a0*/  LDG.E R66, desc[UR16][R2.64] ;  /* 0x0000001002427981 */ /* 0x000ee2000c1e1900 */
[----:B------:R-:W-:-:S04]  /*111b0*/  IADD3 R63, PT, PT, R13, -0x2, RZ ;  /* 0xfffffffe0d3f7810 */ /* 0x000fc80007ffe0ff */
[----:B------:R-:W-:Y:S08]  /*111c0*/  I2F.F64 R6, R63 ;  /* 0x0000003f00067312 */ /* 0x000ff00000201c00 */
[----:B---3--:R-:W0:Y:S02]  /*111d0*/  F2F.F64.F32 R8, R66 ;  /* 0x0000004200087310 */ /* 0x008e240000201800 */
[----:B0-----:R-:W-:-:S10]  /*111e0*/  DFMA R14, -R4, R6, R8 ;  /* 0x00000006040e722b */ /* 0x001fd40000000108 */
[----:B------:R-:W0:Y:S02]  /*111f0*/  F2F.F32.F64 R15, R14 ;  /* 0x0000000e000f7310 */ /* 0x000e240000301000 */
[----:B0-----:R2:W-:Y:S04]  /*11200*/  STG.E desc[UR16][R10.64+0x8], R15 ;  /* 0x0000080f0a007986 */ /* 0x0015e8000c101910 */
[----:B------:R-:W3:Y:S01]  /*11210*/  LDG.E R8, desc[UR16][R2.64] ;  /* 0x0000001002087981 */ /* 0x000ee2000c1e1900 */
[C---:B------:R-:W-:Y:S01]  /*11220*/  IADD3 R64, PT, PT, R13.reuse, -0x3, RZ ;  /* 0xfffffffd0d407810 */ /* 0x040fe20007ffe0ff */
[----:B------:R-:W-:Y:S01]  /*11230*/  VIADD R13, R13, 0xfffffffc ;  /* 0xfffffffc0d0d7836 */ /* 0x000fe20000000000 */
[----:B------:R-:W-:Y:S02]  /*11240*/  IADD3 R18, PT, PT, R18, 0x4, RZ ;  /* 0x0000000412127810 */ /* 0x000fe40007ffe0ff */
[----:B------:R-:W-:Y:S02]  /*11250*/  I2F.F64 R6, R64 ;  /* 0x0000004000067312 */ /* 0x000fe40000201c00 */
[----:B------:R-:W-:-:S06]  /*11260*/  ISETP.NE.AND P0, PT, R18, R19, PT ;  /* 0x000000131200720c */ /* 0x000fcc0003f05270 */
[----:B---3--:R-:W0:Y:S02]  /*11270*/  F2F.F64.F32 R8, R8 ;  /* 0x0000000800087310 */ /* 0x008e240000201800 */
[----:B0-----:R-:W-:-:S10]  /*11280*/  DFMA R6, -R4, R6, R8 ;  /* 0x000000060406722b */ /* 0x001fd40000000108 */
[----:B------:R-:W0:Y:S02]  /*11290*/  F2F.F32.F64 R7, R6 ;  /* 0x0000000600077310 */ /* 0x000e240000301000 */
[----:B0-----:R2:W-:Y:S01]  /*112a0*/  STG.E desc[UR16][R10.64+0xc], R7 ;  /* 0x00000c070a007986 */ /* 0x0015e2000c101910 */
[----:B------:R-:W-:Y:S05]  /*112b0*/  @P0 BRA `(.L_x_324) ;  /* 0xfffffffc00800947 */ /* 0x000fea000383ffff */
.L_x_323:
[----:B------:R-:W-:Y:S05]  /*112c0*/  BSYNC.RECONVERGENT B1 ;  /* 0x0000000000017941 */ /* 0x000fea0003800200 */
.L_x_322:
[----:B------:R-:W-:Y:S05]  /*112d0*/  @!P1 BRA `(.L_x_293) ;  /* 0x0000000000649947 */ /* 0x000fea0003800000 */
[----:B--2---:R-:W2:Y:S01]  /*112e0*/  LDG.E R10, desc[UR16][R2.64] ;  /* 0x00000010020a7981 */ /* 0x004ea2000c1e1900 */
[----:B------:R-:W-:Y:S01]  /*112f0*/  I2F.F64 R6, R13 ;  /* 0x0000000d00067312 */ /* 0x000fe20000201c00 */
[----:B------:R-:W-:-:S07]  /*11300*/  ISETP.NE.AND P0, PT, R12, 0x1, PT ;  /* 0x000000010c00780c */ /* 0x000fce0003f05270 */
[----:B--2---:R-:W1:Y:S02]  /*11310*/  F2F.F64.F32 R8, R10 ;  /* 0x0000000a00087310 */ /* 0x004e640000201800 */
[----:B-1----:R-:W-:Y:S01]  /*11320*/  DFMA R8, -R4, R6, R8 ;  /* 0x000000060408722b */ /* 0x002fe20000000108 */
[----:B------:R-:W-:-:S09]  /*11330*/  IMAD.WIDE.U32 R6, R19, 0x4, R28 ;  /* 0x0000000413067825 */ /* 0x000fd200078e001c */
[----:B------:R-:W0:Y:S02]  /*11340*/  F2F.F32.F64 R9, R8 ;  /* 0x0000000800097310 */ /* 0x000e240000301000 */
[----:B0-----:R0:W-:Y:S01]  /*11350*/  STG.E desc[UR16][R6.64], R9 ;  /* 0x0000000906007986 */ /* 0x0011e2000c101910 */
[----:B------:R-:W-:Y:S05]  /*11360*/  @!P0 BRA `(.L_x_293) ;  /* 0x0000000000408947 */ /* 0x000fea0003800000 */
[----:B------:R-:W2:Y:S01]  /*11370*/  LDG.E R10, desc[UR16][R2.64] ;  /* 0x00000010020a7981 */ /* 0x000ea2000c1e1900 */
[----:B------:R-:W-:Y:S02]  /*11380*/  IADD3 R14, PT, PT, R13, -0x1, RZ ;  /* 0xffffffff0d0e7810 */ /* 0x000fe40007ffe0ff */
[----:B------:R-:W-:Y:S02]  /*11390*/  ISETP.NE.AND P0, PT, R12, 0x2, PT ;  /* 0x000000020c00780c */ /* 0x000fe40003f05270 */
[----:B0-----:R-:W-:Y:S08]  /*113a0*/  I2F.F64 R8, R14 ;  /* 0x0000000e00087312 */ /* 0x001ff00000201c00 */
[----:B--2---:R-:W0:Y:S02]  /*113b0*/  F2F.F64.F32 R10, R10 ;  /* 0x0000000a000a7310 */ /* 0x004e240000201800 */
[----:B0-----:R-:W-:-:S10]  /*113c0*/  DFMA R8, -R4, R8, R10 ;  /* 0x000000080408722b */ /* 0x001fd4000000010a */
[----:B------:R-:W0:Y:S02]  /*113d0*/  F2F.F32.F64 R9, R8 ;  /* 0x0000000800097310 */ /* 0x000e240000301000 */
[----:B0-----:R0:W-:Y:S01]  /*113e0*/  STG.E desc[UR16][R6.64+0x4], R9 ;  /* 0x0000040906007986 */ /* 0x0011e2000c101910 */
[----:B------:R-:W-:Y:S05]  /*113f0*/  @!P0 BRA `(.L_x_293) ;  /* 0x00000000001c8947 */ /* 0x000fea0003800000 */
[----:B------:R-:W2:Y:S01]  /*11400*/  LDG.E R10, desc[UR16][R2.64] ;  /* 0x00000010020a7981 */ /* 0x000ea2000c1e1900 */
[----:B------:R-:W-:-:S04]  /*11410*/  IADD3 R13, PT, PT, R13, -0x2, RZ ;  /* 0xfffffffe0d0d7810 */ /* 0x000fc80007ffe0ff */
[----:B0-----:R-:W-:Y:S08]  /*11420*/  I2F.F64 R8, R13 ;  /* 0x0000000d00087312 */ /* 0x001ff00000201c00 */
[----:B--2---:R-:W0:Y:S02]  /*11430*/  F2F.F64.F32 R10, R10 ;  /* 0x0000000a000a7310 */ /* 0x004e240000201800 */
[----:B0-----:R-:W-:-:S10]  /*11440*/  DFMA R8, -R4, R8, R10 ;  /* 0x000000080408722b */ /* 0x001fd4000000010a */
[----:B------:R-:W0:Y:S02]  /*11450*/  F2F.F32.F64 R9, R8 ;  /* 0x0000000800097310 */ /* 0x000e240000301000 */
[----:B0-----:R0:W-:Y:S02]  /*11460*/  STG.E desc[UR16][R6.64+0x8], R9 ;  /* 0x0000080906007986 */ /* 0x0011e4000c101910 */
.L_x_293:
[----:B------:R-:W-:Y:S05]  /*11470*/  BSYNC.RECONVERGENT B3 ;  /* 0x0000000000037941 */ /* 0x000fea0003800200 */
.L_x_292:
[----:B------:R-:W5:Y:S02]  /*11480*/  LDC R2, c[0x0][0x3b0] ;  /* 0x0000ec00ff027b82 */ /* 0x000f640000000800 */
[----:B-----5:R-:W-:-:S13]  /*11490*/  ISETP.GE.AND P4, PT, R2, -0x7, PT ;  /* 0xfffffff90200780c */ /* 0x020fda0003f86270 */
[----:B------:R-:W-:Y:S05]  /*114a0*/  @!P4 BRA `(.L_x_325) ;  /* 0x0000000400a4c947 */ /* 0x000fea0003800000 */
[----:B------:R-:W-:Y:S01]  /*114b0*/  UISETP.GE.AND UP2, UPT, UR20, 0x4, UPT ;  /* 0x000000041400788c */ /* 0x000fe2000bf46270 */
[----:B0-23--:R-:W-:-:S08]  /*114c0*/  MOV R7, RZ ;  /* 0x000000ff00077202 */ /* 0x00dfd00000000f00 */
[----:B------:R-:W-:Y:S05]  /*114d0*/  BRA.U !UP2, `(.L_x_326) ;  /* 0x000000010ae47547 */ /* 0x000fea000b800000 */
[----:B------:R-:W-:Y:S01]  /*114e0*/  BSSY.RECONVERGENT B1, `(.L_x_327) ;  /* 0x0000037000017945 */ /* 0x000fe20003800200 */
[----:B------:R-:W-:-:S07]  /*114f0*/  IMAD.MOV.U32 R7, RZ, RZ, RZ ;  /* 0x000000ffff077224 */ /* 0x000fce00078e00ff */
.L_x_340:
[C---:B------:R-:W-:Y:S01]  /*11500*/  ISETP.NE.AND P0, PT, R7.reuse, RZ, PT ;  /* 0x000000ff0700720c */ /* 0x040fe20003f05270 */
[----:B------:R-:W-:Y:S01]  /*11510*/  BSSY.RECONVERGENT B2, `(.L_x_328) ;  /* 0x000000c000027945 */ /* 0x000fe20003800200 */
[----:B0123--:R-:W-:-:S04]  /*11520*/  IMAD.WIDE.U32 R2, R7, 0x4, R48 ;  /* 0x0000000407027825 */ /* 0x00ffc800078e0030 */
[----:B-1--4-:R-:W-:-:S07]  /*11530*/  IMAD.WIDE R4, R7, 0x4, R28 ;  /* 0x0000000407047825 */ /* 0x012fce00078e021c */
[----:B------:R-:W-:Y:S05]  /*11540*/  @P0 BRA `(.L_x_329) ;  /* 0x00000000000c0947 */ /* 0x000fea0003800000 */
[----:B------:R-:W2:Y:S04]  /*11550*/  LDG.E R9, desc[UR16][R28.64] ;  /* 0x000000101c097981 */ /* 0x000ea8000c1e1900 */
[----:B--2---:R1:W-:Y:S01]  /*11560*/  STG.E desc[UR16][R48.64], R9 ;  /* 0x0000000930007986 */ /* 0x0043e2000c101910 */
[----:B------:R-:W-:Y:S05]  /*11570*/  BRA `(.L_x_330) ;  /* 0x0000000000147947 */ /* 0x000fea0003800000 */
.L_x_329:
[----:B------:R-:W-:-:S13]  /*11580*/  ISETP.GT.AND P0, PT, R7, UR21, PT ;  /* 0x0000001507007c0c */ /* 0x000fda000bf04270 */
[----:B------:R-:W2:Y:S04]  /*11590*/  @P0 LDG.E R9, desc[UR16][R34.64] ;  /* 0x0000001022090981 */ /* 0x000ea8000c1e1900 */
[----:B--2---:R0:W-:Y:S04]  /*115a0*/  @P0 STG.E desc[UR16][R2.64], R9 ;  /* 0x0000000902000986 */ /* 0x0041e8000c101910 */
[----:B------:R-:W2:Y:S04]  /*115b0*/  @!P0 LDG.E R11, desc[UR16][R4.64+-0x10] ;  /* 0xfffff010040b8981 */ /* 0x000ea8000c1e1900 */
[----:B--2---:R0:W-:Y:S02]  /*115c0*/  @!P0 STG.E desc[UR16][R2.64], R11 ;  /* 0x0000000b02008986 */ /* 0x0041e4000c101910 */
.L_x_330:
[----:B------:R-:W-:Y:S05]  /*115d0*/  BSYNC.RECONVERGENT B2 ;  /* 0x0000000000027941 */ /* 0x000fea0003800200 */
.L_x_328:
[----:B------:R-:W-:Y:S01]  /*115e0*/  ISETP.NE.AND P1, PT, R7, RZ, PT ;  /* 0x000000ff0700720c */ /* 0x000fe20003f25270 */
[----:B------:R-:W-:-:S12]  /*115f0*/  BSSY.RECONVERGENT B2, `(.L_x_331) ;  /* 0x000000a000027945 */ /* 0x000fd80003800200 */
[----:B------:R-:W-:Y:S05]  /*11600*/  @!P1 BRA `(.L_x_332) ;  /* 0x0000000000189947 */ /* 0x000fea0003800000 */
[----:B------:R-:W-:-:S13]  /*11610*/  ISETP.GE.AND P0, PT, R7, UR21, PT ;  /* 0x0000001507007c0c */ /* 0x000fda000bf06270 */
[----:B01----:R-:W2:Y:S04]  /*11620*/  @!P0 LDG.E R9, desc[UR16][R4.64+-0xc] ;  /* 0xfffff41004098981 */ /* 0x003ea8000c1e1900 */
[----:B--2---:R0:W-:Y:S04]  /*11630*/  @!P0 STG.E desc[UR16][R2.64+0x4], R9 ;  /* 0x0000040902008986 */ /* 0x0041e8000c101910 */
[----:B------:R-:W2:Y:S04]  /*11640*/  @P0 LDG.E R11, desc[UR16][R34.64] ;  /* 0x00000010220b0981 */ /* 0x000ea8000c1e1900 */
[----:B--2---:R0:W-:Y:S01]  /*11650*/  @P0 STG.E desc[UR16][R2.64+0x4], R11 ;  /* 0x0000040b02000986 */ /* 0x0041e2000c101910 */
[----:B------:R-:W-:Y:S05]  /*11660*/  BRA `(.L_x_333) ;  /* 0x0000000000087947 */ /* 0x000fea0003800000 */
.L_x_332:
[----:B01----:R-:W2:Y:S04]  /*11670*/  LDG.E R9, desc[UR16][R28.64] ;  /* 0x000000101c097981 */ /* 0x003ea8000c1e1900 */
[----:B--2---:R1:W-:Y:S02]  /*11680*/  STG.E desc[UR16][R2.64+0x4], R9 ;  /* 0x0000040902007986 */ /* 0x0043e4000c101910 */
.L_x_333:
[----:B------:R-:W-:Y:S05]  /*11690*/  BSYNC.RECONVERGENT B2 ;  /* 0x0000000000027941 */ /* 0x000fea0003800200 */
.L_x_331:
[----:B------:R-:W-:Y:S04]  /*116a0*/  BSSY.RECONVERGENT B2, `(.L_x_334) ;  /* 0x000000b000027945 */ /* 0x000fe80003800200 */
[----:B------:R-:W-:Y:S05]  /*116b0*/  @!P1 BRA `(.L_x_335) ;  /* 0x00000000001c9947 */ /* 0x000fea0003800000 */
[----:B------:R-:W-:-:S04]  /*116c0*/  IADD3 R6, PT, PT, R7, 0x2, RZ ;  /* 0x0000000207067810 */ /* 0x000fc80007ffe0ff */
[----:B------:R-:W-:-:S13]  /*116d0*/  ISETP.GT.AND P0, PT, R6, UR21, PT ;  /* 0x0000001506007c0c */ /* 0x000fda000bf04270 */
[----:B01----:R-:W2:Y:S04]  /*116e0*/  @!P0 LDG.E R9, desc[UR16][R4.64+-0x8] ;  /* 0xfffff81004098981 */ /* 0x003ea8000c1e1900 */
[----:B--2---:R1:W-:Y:S04]  /*116f0*/  @!P0 STG.E desc[UR16][R2.64+0x8], R9 ;  /* 0x0000080902008986 */ /* 0x0043e8000c101910 */
[----:B------:R-:W2:Y:S04]  /*11700*/  @P0 LDG.E R11, desc[UR16][R34.64] ;  /* 0x00000010220b0981 */ /* 0x000ea8000c1e1900 */
[----:B--2---:R1:W-:Y:S01]  /*11710*/  @P0 STG.E desc[UR16][R2.64+0x8], R11 ;  /* 0x0000080b02000986 */ /* 0x0043e2000c101910 */
[----:B------:R-:W-:Y:S05]  /*11720*/  BRA `(.L_x_336) ;  /* 0x0000000000087947 */ /* 0x000fea0003800000 */
.L_x_335:
[----:B01----:R-:W2:Y:S04]  /*11730*/  LDG.E R9, desc[UR16][R28.64] ;  /* 0x000000101c097981 */ /* 0x003ea8000c1e1900 */
[----:B--2---:R0:W-:Y:S02]  /*11740*/  STG.E desc[UR16][R2.64+0x8], R9 ;  /* 0x0000080902007986 */ /* 0x0041e4000c101910 */
.L_x_336:
[----:B------:R-:W-:Y:S05]  /*11750*/  BSYNC.RECONVERGENT B2 ;  /* 0x0000000000027941 */ /* 0x000fea0003800200 */
.L_x_334:
[----:B------:R-:W-:Y:S04]  /*11760*/  BSSY.RECONVERGENT B2, `(.L_x_337) ;  /* 0x000000b000027945 */ /* 0x000fe80003800200 */
[----:B------:R-:W-:Y:S05]  /*11770*/  @!P1 BRA `(.L_x_338) ;  /* 0x00000000001c9947 */ /* 0x000fea0003800000 */
[----:B------:R-:W2:Y:S02]  /*11780*/  LDCU UR5, c[0x0][0x3b0] ;  /* 0x00007600ff0577ac */ /* 0x000ea40008000800 */
[----:B--2---:R-:W-:-:S13]  /*11790*/  ISETP.GT.AND P0, PT, R7, UR5, PT ;  /* 0x0000000507007c0c */ /* 0x004fda000bf04270 */
[----:B------:R-:W2:Y:S04]  /*117a0*/  @!P0 LDG.E R5, desc[UR16][R4.64+-0x4] ;  /* 0xfffffc1004058981 */ /* 0x000ea8000c1e1900 */
[----:B--2---:R2:W-:Y:S04]  /*117b0*/  @!P0 STG.E desc[UR16][R2.64+0xc], R5 ;  /* 0x00000c0502008986 */ /* 0x0045e8000c101910 */
[----:B01----:R-:W3:Y:S04]  /*117c0*/  @P0 LDG.E R9, desc[UR16][R34.64] ;  /* 0x0000001022090981 */ /* 0x003ee8000c1e1900 */
[----:B---3--:R2:W-:Y:S01]  /*117d0*/  @P0 STG.E desc[UR16][R2.64+0xc], R9 ;  /* 0x00000c0902000986 */ /* 0x0085e2000c101910 */
[----:B------:R-:W-:Y:S05]  /*117e0*/  BRA `(.L_x_339) ;  /* 0x0000000000087947 */ /* 0x000fea0003800000 */
.L_x_338:
[----:B------:R-:W2:Y:S04]  /*117f0*/  LDG.E R5, desc[UR16][R28.64] ;  /* 0x000000101c057981 */ /* 0x000ea8000c1e1900 */
[----:B--2---:R3:W-:Y:S02]  /*11800*/  STG.E desc[UR16][R2.64+0xc], R5 ;  /* 0x00000c0502007986 */ /* 0x0047e4000c101910 */
.L_x_339:
[----:B------:R-:W-:Y:S05]  /*11810*/  BSYNC.RECONVERGENT B2 ;  /* 0x0000000000027941 */ /* 0x000fea0003800200 */
.L_x_337:
[----:B------:R-:W-:-:S04]  /*11820*/  IADD3 R7, PT, PT, R7, 0x4, RZ ;  /* 0x0000000407077810 */ /* 0x000fc80007ffe0ff */
[----:B------:R-:W-:-:S13]  /*11830*/  ISETP.NE.AND P0, PT, R7, UR13, PT ;  /* 0x0000000d07007c0c */ /* 0x000fda000bf05270 */
[----:B------:R-:W-:Y:S05]  /*11840*/  @P0 BRA `(.L_x_340) ;  /* 0xfffffffc002c0947 */ /* 0x000fea000383ffff */
[----:B------:R-:W-:Y:S05]  /*11850*/  BSYNC.RECONVERGENT B1 ;  /* 0x0000000000017941 */ /* 0x000fea0003800200 */
.L_x_327:
[----:B------:R-:W-:-:S07]  /*11860*/  MOV R7, UR13 ;  /* 0x0000000d00077c02 */ /* 0x000fce0008000f00 */
.L_x_326:
[----:B------:R-:W-:Y:S01]  /*11870*/  UISETP.NE.AND UP2, UPT, UR35, URZ, UPT ;  /* 0x000000ff2300728c */ /* 0x000fe2000bf45270 */
[----:B------:R-:W-:Y:S08]  /*11880*/  BSSY.RECONVERGENT B1, `(.L_x_325) ;  /* 0x000002b000017945 */ /* 0x000ff00003800200 */
[----:B------:R-:W-:Y:S05]  /*11890*/  BRA.U !UP2, `(.L_x_341) ;  /* 0x000000010aa47547 */ /* 0x000fea000b800000 */
[C---:B------:R-:W-:Y:S01]  /*118a0*/  ISETP.GE.U32.AND P0, PT, R7.reuse, 0x4, PT ;  /* 0x000000040700780c */ /* 0x040fe20003f06070 */
[----:B------:R-:W-:Y:S01]  /*118b0*/  BSSY.RECONVERGENT B2, `(.L_x_342) ;  /* 0x000000c000027945 */ /* 0x000fe20003800200 */
[----:B0123--:R-:W-:-:S04]  /*118c0*/  IMAD.WIDE.U32 R2, R7, 0x4, R28 ;  /* 0x0000000407027825 */ /* 0x00ffc800078e001c */
[----:B----4-:R-:W-:-:S07]  /*118d0*/  IMAD.WIDE.U32 R4, R7, 0x4, R48 ;  /* 0x0000000407047825 */ /* 0x010fce00078e0030 */
[----:B------:R-:W-:Y:S05]  /*118e0*/  @!P0 BRA `(.L_x_343) ;  /* 0x0000000000188947 */ /* 0x000fea0003800000 */
[----:B------:R-:W-:-:S13]  /*118f0*/  ISETP.GT.AND P0, PT, R7, UR21, PT ;  /* 0x0000001507007c0c */ /* 0x000fda000bf04270 */
[----:B------:R-:W2:Y:S04]  /*11900*/  @!P0 LDG.E R9, desc[UR16][R2.64+-0x10] ;  /* 0xfffff01002098981 */ /* 0x000ea8000c1e1900 */
[----:B--2---:R0:W-:Y:S04]  /*11910*/  @!P0 STG.E desc[UR16][R4.64], R9 ;  /* 0x0000000904008986 */ /* 0x0041e8000c101910 */
[----:B------:R-:W2:Y:S04]  /*11920*/  @P0 LDG.E R11, desc[UR16][R34.64] ;  /* 0x00000010220b0981 */ /* 0x000ea8000c1e1900 */
[----:B--2---:R0:W-:Y:S01]  /*11930*/  @P0 STG.E desc[UR16][R4.64], R11 ;  /* 0x0000000b04000986 */ /* 0x0041e2000c101910 */
[----:B------:R-:W-:Y:S05]  /*11940*/  BRA `(.L_x_344) ;  /* 0x0000000000087947 */ /* 0x000fea0003800000 */
.L_x_343:
[----:B------:R-:W2:Y:S04]  /*11950*/  LDG.E R9, desc[UR16][R28.64] ;  /* 0x000000101c097981 */ /* 0x000ea8000c1e1900 */
[----:B--2---:R1:W-:Y:S02]  /*11960*/  STG.E desc[UR16][R4.64], R9 ;  /* 0x0000000904007986 */ /* 0x0043e4000c101910 */
.L_x_344:
[----:B------:R-:W-:Y:S05]  /*11970*/  BSYNC.RECONVERGENT B2 ;  /* 0x0000000000027941 */ /* 0x000fea0003800200 */
.L_x_342:
[----:B------:R-:W-:-:S09]  /*11980*/  UISETP.NE.AND UP2, UPT, UR35, 0x1, UPT ;  /* 0x000000012300788c */ /* 0x000fd2000bf45270 */
[----:B------:R-:W-:Y:S05]  /*11990*/  BRA.U !UP2, `(.L_x_341) ;  /* 0x000000010a647547 */ /* 0x000fea000b800000 */
[----:B------:R-:W-:Y:S01]  /*119a0*/  ISETP.GE.U32.AND P0, PT, R7, 0x3, PT ;  /* 0x000000030700780c */ /* 0x000fe20003f06070 */
        /* <DEDUP_REMOVED lines=8> */
.L_x_346:
[----:B01----:R-:W2:Y:S04]  /*11a30*/  LDG.E R9, desc[UR16][R28.64] ;  /* 0x000000101c097981 */ /* 0x003ea8000c1e1900 */
[----:B--2---:R1:W-:Y:S02]  /*11a40*/  STG.E desc[UR16][R4.64+0x4], R9 ;  /* 0x0000040904007986 */ /* 0x0043e4000c101910 */
.L_x_347:
[----:B------:R-:W-:Y:S05]  /*11a50*/  BSYNC.RECONVERGENT B2 ;  /* 0x0000000000027941 */ /* 0x000fea0003800200 */
.L_x_345:
[----:B------:R-:W-:-:S09]  /*11a60*/  UISETP.NE.AND UP2, UPT, UR35, 0x2, UPT ;  /* 0x000000022300788c */ /* 0x000fd2000bf45270 */
[----:B------:R-:W-:Y:S05]  /*11a70*/  BRA.U !UP2, `(.L_x_341) ;  /* 0x000000010a2c7547 */ /* 0x000fea000b800000 */
[----:B------:R-:W-:-:S13]  /*11a80*/  ISETP.GE.U32.AND P0, PT, R7, 0x2, PT ;  /* 0x000000020700780c */ /* 0x000fda0003f06070 */
[----:B------:R-:W-:Y:S05]  /*11a90*/  @!P0 BRA `(.L_x_348) ;  /* 0x00000000001c8947 */ /* 0x000fea0003800000 */
[----:B------:R-:W-:-:S05]  /*11aa0*/  VIADD R7, R7, 0x2 ;  /* 0x0000000207077836 */ /* 0x000fca0000000000 */
[----:B------:R-:W-:-:S13]  /*11ab0*/  ISETP.GT.AND P0, PT, R7, UR21, PT ;  /* 0x0000001507007c0c */ /* 0x000fda000bf04270 */
[----:B------:R-:W2:Y:S04]  /*11ac0*/  @!P0 LDG.E R3, desc[UR16][R2.64+-0x8] ;  /* 0xfffff81002038981 */ /* 0x000ea8000c1e1900 */
[----:B--2---:R2:W-:Y:S04]  /*11ad0*/  @!P0 STG.E desc[UR16][R4.64+0x8], R3 ;  /* 0x0000080304008986 */ /* 0x0045e8000c101910 */
[----:B------:R-:W3:Y:S04]  /*11ae0*/  @P0 LDG.E R7, desc[UR16][R34.64] ;  /* 0x0000001022070981 */ /* 0x000ee8000c1e1900 */
[----:B---3--:R2:W-:Y:S01]  /*11af0*/  @P0 STG.E desc[UR16][R4.64+0x8], R7 ;  /* 0x0000080704000986 */ /* 0x0085e2000c101910 */
[----:B------:R-:W-:Y:S05]  /*11b00*/  BRA `(.L_x_341) ;  /* 0x0000000000087947 */ /* 0x000fea0003800000 */
.L_x_348:
[----:B------:R-:W2:Y:S04]  /*11b10*/  LDG.E R3, desc[UR16][R28.64] ;  /* 0x000000101c037981 */ /* 0x000ea8000c1e1900 */
[----:B--2---:R2:W-:Y:S02]  /*11b20*/  STG.E desc[UR16][R4.64+0x8], R3 ;  /* 0x0000080304007986 */ /* 0x0045e4000c101910 */
.L_x_341:
[----:B------:R-:W-:Y:S05]  /*11b30*/  BSYNC.RECONVERGENT B1 ;  /* 0x0000000000017941 */ /* 0x000fea0003800200 */
.L_x_325:
[----:B01234-:R-:W-:Y:S01]  /*11b40*/  HFMA2 R5, -RZ, RZ, 0, 0 ;  /* 0x00000000ff057431 */ /* 0x01ffe200000001ff */
[----:B------:R-:W-:Y:S06]  /*11b50*/  BRA.U !UP1, `(.L_x_349) ;  /* 0x0000001109587547 */ /* 0x000fec000b800000 */
[----:B------:R-:W-:Y:S01]  /*11b60*/  UISETP.NE.AND UP2, UPT, UR19, URZ, UPT ;  /* 0x000000ff1300728c */ /* 0x000fe2000bf45270 */
[----:B------:R-:W-:-:S08]  /*11b70*/  MOV R3, RZ ;  /* 0x000000ff00037202 */ /* 0x000fd00000000f00 */
[----:B------:R-:W-:Y:S05]  /*11b80*/  BRA.U !UP2, `(.L_x_350) ;  /* 0x000000050ab47547 */ /* 0x000fea000b800000 */
[----:B------:R-:W-:Y:S01]  /*11b90*/  BSSY.RECONVERGENT B1, `(.L_x_351) ;  /* 0x000006b000017945 */ /* 0x000fe20003800200 */
[----:B------:R-:W-:-:S07]  /*11ba0*/  MOV R3, RZ ;  /* 0x000000ff00037202 */ /* 0x000fce0000000f00 */
.L_x_352:
        /* <DEDUP_REMOVED lines=65> */
[----:B------:R1:W5:Y:S01]  /*11fc0*/  LDG.E R2, desc[UR16][R64.64+0x24] ;  /* 0x0000241040027981 */ /* 0x000362000c1e1900 */
[----:B------:R-:W-:-:S05]  /*11fd0*/  VIADD R3, R3, 0x2 ;  /* 0x0000000203037836 */ /* 0x000fca0000000000 */
[----:B------:R-:W-:Y:S01]  /*11fe0*/  ISETP.NE.AND P0, PT, R3, UR30, PT ;  /* 0x0000001e03007c0c */ /* 0x000fe2000bf05270 */
[----:B--2---:R-:W2:Y:S08]  /*11ff0*/  F2F.F64.F32 R14, R66 ;  /* 0x00000042000e7310 */ /* 0x004eb00000201800 */
[----:B---3--:R-:W-:Y:S01]  /*12000*/  F2F.F64.F32 R6, R68 ;  /* 0x0000004400067310 */ /* 0x008fe20000201800 */
[----:B--2---:R-:W-:-:S07]  /*12010*/  DFMA R14, R14, -UR38, RZ ;  /* 0x800000260e0e7c2b */ /* 0x004fce00080000ff */
        /* <DEDUP_REMOVED lines=8> */
[----:B-1----:R-:W0:Y:S08]  /*120a0*/  F2F.F32.F64 R64, R12 ;  /* 0x0000000c00407310 */ /* 0x002e300000301000 */
        /* <DEDUP_REMOVED lines=25> */
[----:B------:R-:W-:Y:S05]  /*12240*/  BSYNC.RECONVERGENT B1 ;  /* 0x0000000000017941 */ /* 0x000fea0003800200 */
.L_x_351:
[----:B------:R-:W-:-:S07]  /*12250*/  MOV R3, UR30 ;  /* 0x0000001e00037c02 */ /* 0x000fce0008000f00 */
.L_x_350:
[----:B------:R-:W-:Y:S02]  /*12260*/  UISETP.NE.AND UP2, UPT, UR28, URZ, UPT ;  /* 0x000000ff1c00728c */ /* 0x000fe4000bf45270 */
[----:B------:R-:W-:-:S07]  /*12270*/  UISETP.GE.U32.AND UP3, UPT, UR19, 0x3, UPT ;  /* 0x000000031300788c */ /* 0x000fce000bf66070 */
[----:B------:R-:W-:Y:S05]  /*12280*/  BRA.U !UP2, `(.L_x_353) ;  /* 0x000000010ae47547 */ /* 0x000fea000b800000 */
[----:B------:R-:W-:-:S05]  /*12290*/  IMAD.WIDE.U32 R14, R3, 0x4, R48 ;  /* 0x00000004030e7825 */ /* 0x000fca00078e0030 */
[----:B------:R-:W2:Y:S04]  /*122a0*/  LDG.E R19, desc[UR16][R14.64] ;  /* 0x000000100e137981 */ /* 0x000ea8000c1e1900 */
[----:B------:R-:W0:Y:S04]  /*122b0*/  LDG.E R63, desc[UR16][R14.64+0x4] ;  /* 0x000004100e3f7981 */ /* 0x000e28000c1e1900 */
[----:B------:R-:W3:Y:S04]  /*122c0*/  LDG.E R64, desc[UR16][R14.64+0x8] ;  /* 0x000008100e407981 */ /* 0x000ee8000c1e1900 */
[----:B------:R-:W4:Y:S04]  /*122d0*/  LDG.E R18, desc[UR16][R14.64+0xc] ;  /* 0x00000c100e127981 */ /* 0x000f28000c1e1900 */
        /* <DEDUP_REMOVED lines=15> */
[----:B--2---:R-:W2:Y:S08]  /*123d0*/  F2F.F64.F32 R10, R19 ;  /* 0x00000013000a7310 */ /* 0x004eb00000201800 */
[----:B0-----:R-:W-:Y:S01]  /*123e0*/  F2F.F64.F32 R4, R63 ;  /* 0x0000003f00047310 */ /* 0x001fe20000201800 */
[----:B--2---:R-:W-:-:S10]  /*123f0*/  DFMA R10, R10, -UR38, RZ ;  /* 0x800000260a0a7c2b */ /* 0x004fd400080000ff */
[----:B------:R-:W0:Y:S08]  /*12400*/  F2F.F32.F64 R10, R10 ;  /* 0x0000000a000a7310 */ /* 0x000e300000301000 */
[----:B0-----:R-:W0:Y:S02]  /*12410*/  F2F.F64.F32 R6, R10 ;  /* 0x0000000a00067310 */ /* 0x001e240000201800 */
[----:B0-----:R-:W-:-:S06]  /*12420*/  DFMA R12, R4, UR40, R6 ;  /* 0x00000028040c7c2b */ /* 0x001fcc0008000006 */
[----:B---3--:R-:W-:Y:S08]  /*12430*/  F2F.F64.F32 R4, R64 ;  /* 0x0000004000047310 */ /* 0x008ff00000201800 */
[----:B------:R-:W0:Y:S08]  /*12440*/  F2F.F32.F64 R12, R12 ;  /* 0x0000000c000c7310 */ /* 0x000e300000301000 */
[----:B0-----:R-:W1:Y:S02]  /*12450*/  F2F.F64.F32 R6, R12 ;  /* 0x0000000c00067310 */ /* 0x001e640000201800 */
[----:B-1----:R-:W-:-:S06]  /*12460*/  DFMA R14, R4, UR42, R6 ;  /* 0x0000002a040e7c2b */ /* 0x002fcc0008000006 */
        /* <DEDUP_REMOVED lines=27> */
.L_x_353:
[----:B------:R-:W-:Y:S02]  /*12620*/  MOV R8, RZ ;  /* 0x000000ff00087202 */ /* 0x000fe40000000f00 */
[----:B-1----:R-:W-:Y:S01]  /*12630*/  MOV R11, RZ ;  /* 0x000000ff000b7202 */ /* 0x002fe20000000f00 */
[----:B------:R-:W-:Y:S06]  /*12640*/  BRA.U !UP3, `(.L_x_354) ;  /* 0x000000010be07547 */ /* 0x000fec000b800000 */
[----:B------:R-:W-:Y:S01]  /*12650*/  BSSY.RECONVERGENT B1, `(.L_x_355) ;  /* 0x0000036000017945 */ /* 0x000fe20003800200 */
[----:B------:R-:W-:-:S07]  /*12660*/  CS2R R8, SRZ ;  /* 0x0000000000087805 */ /* 0x000fce000001ff00 */
.L_x_359:
[----:B------:R-:W-:-:S04]  /*12670*/  IMAD.WIDE.U32 R2, R9, 0x4, R28 ;  /* 0x0000000409027825 */ /* 0x000fc800078e001c */
[----:B0-----:R-:W-:Y:S01]  /*12680*/  IMAD.WIDE.U32 R4, R9, 0x4, R30 ;  /* 0x0000000409047825 */ /* 0x001fe200078e001e */
[----:B------:R-:W2:Y:S04]  /*12690*/  LDG.E R6, desc[UR16][R2.64] ;  /* 0x0000001002067981 */ /* 0x000ea8000c1e1900 */
[----:B------:R-:W2:Y:S01]  /*126a0*/  LDG.E R7, desc[UR16][R4.64] ;  /* 0x0000001004077981 */ /* 0x000ea2000c1e1900 */
[----:B------:R-:W-:Y:S01]  /*126b0*/  BSSY.RECONVERGENT B2, `(.L_x_356) ;  /* 0x000000e000027945 */ /* 0x000fe20003800200 */
[----:B--2---:R-:W-:-:S05]  /*126c0*/  FADD R10, R6, -R7 ;  /* 0x80000007060a7221 */ /* 0x004fca0000000000 */
[----:B------:R-:W-:-:S04]  /*126d0*/  FSETP.GE.AND P0, PT, R10, RZ, PT ;  /* 0x000000ff0a00720b */ /* 0x000fc80003f06000 */
[----:B------:R-:W-:Y:S02]  /*126e0*/  FSEL R10, R6, R7, !P0 ;  /* 0x00000007060a7208 */ /* 0x000fe40004000000 */
[----:B------:R-:W-:Y:S01]  /*126f0*/  FSEL R11, R7, R6, !P0 ;  /* 0x00000006070b7208 */ /* 0x000fe20004000000 */
[C---:B------:R-:W-:Y:S01]  /*12700*/  IMAD.WIDE.U32 R6, R9.reuse, 0x4, R44 ;  /* 0x0000000409067825 */ /* 0x040fe200078e002c */
[----:B------:R-:W-:-:S03]  /*12710*/  ISETP.NE.AND P0, PT, R9, RZ, PT ;  /* 0x000000ff0900720c */ /* 0x000fc60003f05270 */
[----:B------:R-:W-:-:S05]  /*12720*/  FADD R11, -R10, R11 ;  /* 0x0000000b0a0b7221 */ /* 0x000fca0000000100 */
[----:B------:R0:W-:Y:S05]  /*12730*/  STG.E desc[UR16][R6.64], R11 ;  /* 0x0000000b06007986 */ /* 0x0001ea000c101910 */
[----:B-1----:R-:W-:Y:S05]  /*12740*/  @P0 BRA `(.L_x_357) ;  /* 0x0000000000080947 */ /* 0x002fea0003800000 */
[----:B------:R1:W5:Y:S01]  /*12750*/  LDG.E R8, desc[UR16][R44.64] ;  /* 0x000000102c087981 */ /* 0x000362000c1e1900 */
[----:B------:R-:W-:Y:S05]  /*12760*/  BRA `(.L_x_358) ;  /* 0x0000000000087947 */ /* 0x000fea0003800000 */
.L_x_357:
[----:B------:R-:W-:-:S13]  /*12770*/  FSETP.GEU.AND P0, PT, R8, R11, PT ;  /* 0x0000000b0800720b */ /* 0x000fda0003f0e000 */
[----:B------:R-:W-:-:S07]  /*12780*/  @!P0 IMAD.MOV.U32 R8, RZ, RZ, R11 ;  /* 0x000000ffff088224 */ /* 0x000fce00078e000b */
.L_x_358:
[----:B------:R-:W-:Y:S05]  /*12790*/  BSYNC.RECONVERGENT B2 ;  /* 0x0000000000027941 */ /* 0x000fea0003800200 */
.L_x_356:
[----:B------:R-:W2:Y:S04]  /*127a0*/  LDG.E R10, desc[UR16][R2.64+0x4] ;  /* 0x00000410020a7981 */ /* 0x000ea8000c1e1900 */
[----:B0-----:R-:W2:Y:S02]  /*127b0*/  LDG.E R11, desc[UR16][R4.64+0x4] ;  /* 0x00000410040b7981 */ /* 0x001ea4000c1e1900 */
[----:B--2---:R-:W-:-:S05]  /*127c0*/  FADD R12, R10, -R11 ;  /* 0x8000000b0a0c7221 */ /* 0x004fca0000000000 */
[----:B------:R-:W-:-:S04]  /*127d0*/  FSETP.GE.AND P0, PT, R12, RZ, PT ;  /* 0x000000ff0c00720b */ /* 0x000fc80003f06000 */
[----:B------:R-:W-:Y:S02]  /*127e0*/  FSEL R12, R10, R11, !P0 ;  /* 0x0000000b0a0c7208 */ /* 0x000fe40004000000 */
[----:B------:R-:W-:-:S05]  /*127f0*/  FSEL R11, R11, R10, !P0 ;  /* 0x0000000a0b0b7208 */ /* 0x000fca0004000000 */
[----:B------:R-:W-:-:S05]  /*12800*/  FADD R11, -R12, R11 ;  /* 0x0000000b0c0b7221 */ /* 0x000fca0000000100 */
[----:B------:R2:W-:Y:S04]  /*12810*/  STG.E desc[UR16][R6.64+0x4], R11 ;  /* 0x0000040b06007986 */ /* 0x0005e8000c101910 */
[----:B------:R-:W3:Y:S04]  /*12820*/  LDG.E R10, desc[UR16][R2.64+0x8] ;  /* 0x00000810020a7981 */ /* 0x000ee8000c1e1900 */
[----:B------:R-:W3:Y:S02]  /*12830*/  LDG.E R13, desc[UR16][R4.64+0x8] ;  /* 0x00000810040d7981 */ /* 0x000ee4000c1e1900 */
[----:B---3--:R-:W-:-:S05]  /*12840*/  FADD R12, R10, -R13 ;  /* 0x8000000d0a0c7221 */ /* 0x008fca0000000000 */
[----:B------:R-:W-:-:S04]  /*12850*/  FSETP.GE.AND P0, PT, R12, RZ, PT ;  /* 0x000000ff0c00720b */ /* 0x000fc80003f06000 */
[----:B------:R-:W-:Y:S02]  /*12860*/  FSEL R12, R10, R13, !P0 ;  /* 0x0000000d0a0c7208 */ /* 0x000fe40004000000 */
[----:B------:R-:W-:-:S05]  /*12870*/  FSEL R13, R13, R10, !P0 ;  /* 0x0000000a0d0d7208 */ /* 0x000fca0004000000 */
[----:B------:R-:W-:-:S05]  /*12880*/  FADD R13, -R12, R13 ;  /* 0x0000000d0c0d7221 */ /* 0x000fca0000000100 */
[----:B------:R2:W-:Y:S04]  /*12890*/  STG.E desc[UR16][R6.64+0x8], R13 ;  /* 0x0000080d06007986 */ /* 0x0005e8000c101910 */
[----:B------:R-:W3:Y:S04]  /*128a0*/  LDG.E R10, desc[UR16][R2.64+0xc] ;  /* 0x00000c10020a7981 */ /* 0x000ee8000c1e1900 */
[----:B------:R-:W3:Y:S01]  /*128b0*/  LDG.E R15, desc[UR16][R4.64+0xc] ;  /* 0x00000c10040f7981 */ /* 0x000ee2000c1e1900 */
[----:B------:R-:W-:-:S04]  /*128c0*/  IADD3 R9, PT, PT, R9, 0x4, RZ ;  /* 0x0000000409097810 */ /* 0x000fc80007ffe0ff */
[----:B------:R-:W-:Y:S01]  /*128d0*/  ISETP.NE.AND P1, PT, R9, UR29, PT ;  /* 0x0000001d09007c0c */ /* 0x000fe2000bf25270 */
[----:B---3--:R-:W-:-:S05]  /*128e0*/  FADD R12, R10, -R15 ;  /* 0x8000000f0a0c7221 */ /* 0x008fca0000000000 */
[----:B------:R-:W-:-:S04]  /*128f0*/  FSETP.GE.AND P0, PT, R12, RZ, PT ;  /* 0x000000ff0c00720b */ /* 0x000fc80003f06000 */
[----:B------:R-:W-:Y:S02]  /*12900*/  FSEL R12, R10, R15, !P0 ;  /* 0x0000000f0a0c7208 */ /* 0x000fe40004000000 */
[----:B------:R-:W-:Y:S02]  /*12910*/  FSEL R15, R15, R10, !P0 ;  /* 0x0000000a0f0f7208 */ /* 0x000fe40004000000 */
[----:B-----5:R-:W-:-:S03]  /*12920*/  FSETP.GEU.AND P0, PT, R8, R11, PT ;  /* 0x0000000b0800720b */ /* 0x020fc60003f0e000 */
[----:B------:R-:W-:Y:S01]  /*12930*/  FADD R15, -R12, R15 ;  /* 0x0000000f0c0f7221 */ /* 0x000fe20000000100 */
[----:B------:R-:W-:-:S04]  /*12940*/  FSEL R8, R11, R8, !P0 ;  /* 0x000000080b087208 */ /* 0x000fc80004000000 */
[----:B------:R2:W-:Y:S01]  /*12950*/  STG.E desc[UR16][R6.64+0xc], R15 ;  /* 0x00000c0f06007986 */ /* 0x0005e2000c101910 */
[----:B------:R-:W-:-:S04]  /*12960*/  FSETP.GEU.AND P0, PT, R8, R13, PT ;  /* 0x0000000d0800720b */ /* 0x000fc80003f0e000 */
[----:B------:R-:W-:-:S04]  /*12970*/  FSEL R8, R13, R8, !P0 ;  /* 0x000000080d087208 */ /* 0x000fc80004000000 */
[----:B------:R-:W-:-:S04]  /*12980*/  FSETP.GEU.AND P0, PT, R8, R15, PT ;  /* 0x0000000f0800720b */ /* 0x000fc80003f0e000 */
[----:B------:R-:W-:Y:S01]  /*12990*/  FSEL R8, R15, R8, !P0 ;  /* 0x000000080f087208 */ /* 0x000fe20004000000 */
[----:B--2---:R-:W-:Y:S08]  /*129a0*/  @P1 BRA `(.L_x_359) ;  /* 0xfffffffc00301947 */ /* 0x004ff0000383ffff */
[----:B------:R-:W-:Y:S05]  /*129b0*/  BSYNC.RECONVERGENT B1 ;  /* 0x0000000000017941 */ /* 0x000fea0003800200 */
.L_x_355:
[----:B------:R-:W-:-:S07]  /*129c0*/  MOV R11, UR29 ;  /* 0x0000001d000b7c02 */ /* 0x000fce0008000f00 */
.L_x_354:
[----:B------:R-:W-:Y:S01]  /*129d0*/  UISETP.NE.AND UP2, UPT, UR26, URZ, UPT ;  /* 0x000000ff1a00728c */ /* 0x000fe2000bf45270 */
[----:B0-----:R-:W-:-:S08]  /*129e0*/  MOV R5, R8 ;  /* 0x0000000800057202 */ /* 0x001fd00000000f00 */
[----:B------:R-:W-:Y:S05]  /*129f0*/  BRA.U !UP2, `(.L_x_349) ;  /* 0x000000010ab07547 */ /* 0x000fea000b800000 */
[----:B------:R-:W-:-:S04]  /*12a00*/  IMAD.WIDE.U32 R2, R11, 0x4, R28 ;  /* 0x000000040b027825 */ /* 0x000fc800078e001c */
[----:B------:R-:W-:Y:S01]  /*12a10*/  IMAD.WIDE.U32 R6, R11, 0x4, R30 ;  /* 0x000000040b067825 */ /* 0x000fe200078e001e */
        /* <DEDUP_REMOVED lines=11> */
[----:B------:R-:W-:Y:S05]  /*12ad0*/  @!P0 BRA `(.L_x_361) ;  /* 0x0000000000108947 */ /* 0x000fea0003800000 */
[----:B------:R-:W-:-:S13]  /*12ae0*/  FSETP.GEU.AND P0, PT, R5, R10, PT ;  /* 0x0000000a0500720b */ /* 0x000fda0003f0e000 */
[----:B------:R-:W-:Y:S05]  /*12af0*/  @P0 BRA `(.L_x_362) ;  /* 0x00000000000c0947 */ /* 0x000fea0003800000 */
[----:B------:R-:W-:Y:S01]  /*12b00*/  IMAD.MOV.U32 R5, RZ, RZ, R10 ;  /* 0x000000ffff057224 */ /* 0x000fe200078e000a */
[----:B------:R-:W-:Y:S06]  /*12b10*/  BRA `(.L_x_362) ;  /* 0x0000000000047947 */ /* 0x000fec0003800000 */
.L_x_361:
[----:B------:R2:W5:Y:S02]  /*12b20*/  LDG.E R5, desc[UR16][R44.64] ;  /* 0x000000102c057981 */ /* 0x000564000c1e1900 */
.L_x_362:
[----:B------:R-:W-:Y:S05]  /*12b30*/  BSYNC.RECONVERGENT B1 ;  /* 0x0000000000017941 */ /* 0x000fea0003800200 */
.L_x_360:
[----:B------:R-:W-:-:S09]  /*12b40*/  UISETP.NE.AND UP2, UPT, UR26, 0x1, UPT ;  /* 0x000000011a00788c */ /* 0x000fd2000bf45270 */
[----:B------:R-:W-:Y:S05]  /*12b50*/  BRA.U !UP2, `(.L_x_349) ;  /* 0x000000010a587547 */ /* 0x000fea000b800000 */
[----:B------:R-:W0:Y:S04]  /*12b60*/  LDG.E R4, desc[UR16][R2.64+0x4] ;  /* 0x0000041002047981 */ /* 0x000e28000c1e1900 */
[----:B------:R-:W0:Y:S01]  /*12b70*/  LDG.E R11, desc[UR16][R6.64+0x4] ;  /* 0x00000410060b7981 */ /* 0x000e22000c1e1900 */
[----:B------:R-:W-:Y:S01]  /*12b80*/  UISETP.NE.AND UP2, UPT, UR26, 0x2, UPT ;  /* 0x000000021a00788c */ /* 0x000fe2000bf45270 */
[----:B0-----:R-:W-:-:S05]  /*12b90*/  FADD R10, R4, -R11 ;  /* 0x8000000b040a7221 */ /* 0x001fca0000000000 */
[----:B------:R-:W-:-:S04]  /*12ba0*/  FSETP.GE.AND P0, PT, R10, RZ, PT ;  /* 0x000000ff0a00720b */ /* 0x000fc80003f06000 */
[----:B------:R-:W-:Y:S02]  /*12bb0*/  FSEL R10, R4, R11, !P0 ;  /* 0x0000000b040a7208 */ /* 0x000fe40004000000 */
[----:B------:R-:W-:-:S05]  /*12bc0*/  FSEL R11, R11, R4, !P0 ;  /* 0x000000040b0b7208 */ /* 0x000fca0004000000 */
[----:B------:R-:W-:-:S05]  /*12bd0*/  FADD R10, -R10, R11 ;  /* 0x0000000b0a0a7221 */ /* 0x000fca0000000100 */
[----:B------:R3:W-:Y:S01]  /*12be0*/  STG.E desc[UR16][R8.64+0x4], R10 ;  /* 0x0000040a08007986 */ /* 0x0007e2000c101910 */
[----:B-----5:R-:W-:-:S04]  /*12bf0*/  FSETP.GEU.AND P0, PT, R5, R10, PT ;  /* 0x0000000a0500720b */ /* 0x020fc80003f0e000 */
[----:B------:R-:W-:Y:S01]  /*12c00*/  FSEL R5, R10, R5, !P0 ;  /* 0x000000050a057208 */ /* 0x000fe20004000000 */
[----:B------:R-:W-:Y:S08]  /*12c10*/  BRA.U !UP2, `(.L_x_349) ;  /* 0x000000010a287547 */ /* 0x000ff0000b800000 */
[----:B------:R-:W4:Y:S04]  /*12c20*/  LDG.E R2, desc[UR16][R2.64+0x8] ;  /* 0x0000081002027981 */ /* 0x000f28000c1e1900 */
[----:B------:R-:W4:Y:S02]  /*12c30*/  LDG.E R7, desc[UR16][R6.64+0x8] ;  /* 0x0000081006077981 */ /* 0x000f24000c1e1900 */
[----:B----4-:R-:W-:-:S05]  /*12c40*/  FADD R4, R2, -R7 ;  /* 0x8000000702047221 */ /* 0x010fca0000000000 */
[----:B------:R-:W-:-:S04]  /*12c50*/  FSETP.GE.AND P0, PT, R4, RZ, PT ;  /* 0x000000ff0400720b */ /* 0x000fc80003f06000 */
[----:B------:R-:W-:Y:S02]  /*12c60*/  FSEL R4, R2, R7, !P0 ;  /* 0x0000000702047208 */ /* 0x000fe40004000000 */
[----:B------:R-:W-:-:S05]  /*12c70*/  FSEL R11, R7, R2, !P0 ;  /* 0x00000002070b7208 */ /* 0x000fca0004000000 */
[----:B------:R-:W-:-:S05]  /*12c80*/  FADD R4, -R4, R11 ;  /* 0x0000000b04047221 */ /* 0x000fca0000000100 */
[----:B------:R4:W-:Y:S01]  /*12c90*/  STG.E desc[UR16][R8.64+0x8], R4 ;  /* 0x0000080408007986 */ /* 0x0009e2000c101910 */
[----:B------:R-:W-:-:S13]  /*12ca0*/  FSETP.GEU.AND P0, PT, R5, R4, PT ;  /* 0x000000040500720b */ /* 0x000fda0003f0e000 */
[----:B----4-:R-:W-:-:S07]  /*12cb0*/  @!P0 MOV R5, R4 ;  /* 0x0000000400058202 */ /* 0x010fce0000000f00 */
.L_x_349:
[----:B------:R-:W-:Y:S01]  /*12cc0*/  MOV R2, RZ ;  /* 0x000000ff00027202 */ /* 0x000fe20000000f00 */
[----:B------:R-:W-:Y:S06]  /*12cd0*/  BRA.U !UP1, `(.L_x_363) ;  /* 0x0000000d097c7547 */ /* 0x000fec000b800000 */
[----:B------:R-:W-:Y:S01]  /*12ce0*/  UISETP.GE.U32.AND UP2, UPT, UR19, 0x3, UPT ;  /* 0x000000031300788c */ /* 0x000fe2000bf46070 */
[----:B------:R-:W-:-:S08]  /*12cf0*/  CS2R R2, SRZ ;  /* 0x0000000000027805 */ /* 0x000fd0000001ff00 */
[----:B------:R-:W-:Y:S05]  /*12d00*/  BRA.U !UP2, `(.L_x_364) ;  /* 0x000000050ae87547 */ /* 0x000fea000b800000 */
[----:B------:R-:W-:Y:S01]  /*12d10*/  BSSY.RECONVERGENT B3, `(.L_x_365) ;  /* 0x0000078000037945 */ /* 0x000fe20003800200 */
[----:B------:R-:W-:-:S07]  /*12d20*/  CS2R R2, SRZ ;  /* 0x0000000000027805 */ /* 0x000fce000001ff00 */
.L_x_382:
[----:B0--3--:R-:W-:-:S04]  /*12d30*/  IMAD.WIDE.U32 R10, R3, 0x4, R28 ;  /* 0x00000004030a7825 */ /* 0x009fc800078e001c */
[C---:B----4-:R-:W-:Y:S01]  /*12d40*/  IMAD.WIDE.U32 R8, R3.reuse, 0x4, R30 ;  /* 0x0000000403087825 */ /* 0x050fe200078e001e */
[----:B------:R-:W3:Y:S04]  /*12d50*/  LDG.E R4, desc[UR16][R10.64] ;  /* 0x000000100a047981 */ /* 0x000ee8000c1e1900 */
[----:B------:R-:W3:Y:S01]  /*12d60*/  LDG.E R17, desc[UR16][R8.64] ;  /* 0x0000001008117981 */ /* 0x000ee2000c1e1900 */
[C---:B------:R-:W-:Y:S01]  /*12d70*/  IMAD.WIDE.U32 R6, R3.reuse, 0x4, R44 ;  /* 0x0000000403067825 */ /* 0x040fe200078e002c */
[----:B------:R-:W-:Y:S03]  /*12d80*/  BSSY.RECONVERGENT B4, `(.L_x_366) ;  /* 0x000001a000047945 */ /* 0x000fe60003800200 */
[----:B------:R-:W-:-:S05]  /*12d90*/  VIADD R3, R3, 0x4 ;  /* 0x0000000403037836 */ /* 0x000fca0000000000 */
[----:B------:R-:W-:Y:S02]  /*12da0*/  ISETP.NE.AND P5, PT, R3, UR29, PT ;  /* 0x0000001d03007c0c */ /* 0x000fe4000bfa5270 */
[----:B---3--:R-:W-:-:S13]  /*12db0*/  FSETP.GE.AND P0, PT, R4, R17, PT ;  /* 0x000000110400720b */ /* 0x008fda0003f06000 */
[----:B------:R-:W-:Y:S01]  /*12dc0*/  @P0 MOV R15, 0x3f800000 ;  /* 0x3f800000000f0802 */ /* 0x000fe20000000f00 */
[----:B------:R-:W-:-:S04]  /*12dd0*/  @P0 FADD R13, R4, -R17 ;  /* 0x80000011040d0221 */ /* 0x000fc80000000000 */
[----:B------:R0:W-:Y:S01]  /*12de0*/  @P0 STG.E desc[UR16][R6.64], R15 ;  /* 0x0000000f06000986 */ /* 0x0001e2000c101910 */
[----:B------:R-:W-:Y:S05]  /*12df0*/  @P0 BRA `(.L_x_367) ;  /* 0x0000000000480947 */ /* 0x000fea0003800000 */
[----:B-----5:R-:W3:Y:S01]  /*12e00*/  MUFU.RCP R12, R5 ;  /* 0x00000005000c7308 */ /* 0x020ee20000001000 */
[----:B------:R-:W-:Y:S01]  /*12e10*/  FADD R4, -R4, R17 ;  /* 0x0000001104047221 */ /* 0x000fe20000000100 */
[----:B------:R-:W-:Y:S06]  /*12e20*/  BSSY.RECONVERGENT B5, `(.L_x_368) ;  /* 0x000000c000057945 */ /* 0x000fec0003800200 */
[----:B------:R-:W4:Y:S01]  /*12e30*/  FCHK P0, R4, R5 ;  /* 0x0000000504007302 */ /* 0x000f220000000000 */
[----:B---3--:R-:W-:-:S04]  /*12e40*/  FFMA R13, R12, -R5, 1 ;  /* 0x3f8000000c0d7423 */ /* 0x008fc80000000805 */
[----:B------:R-:W-:-:S04]  /*12e50*/  FFMA R13, R12, R13, R12 ;  /* 0x0000000d0c0d7223 */ /* 0x000fc8000000000c */
[----:B------:R-:W-:-:S04]  /*12e60*/  FFMA R12, R4, R13, RZ ;  /* 0x0000000d040c7223 */ /* 0x000fc800000000ff */
[----:B------:R-:W-:-:S04]  /*12e70*/  FFMA R14, R12, -R5, R4 ;  /* 0x800000050c0e7223 */ /* 0x000fc80000000004 */
[----:B------:R-:W-:Y:S01]  /*12e80*/  FFMA R14, R13, R14, R12 ;  /* 0x0000000e0d0e7223 */ /* 0x000fe2000000000c */
[----:B----4-:R-:W-:Y:S06]  /*12e90*/  @!P0 BRA `(.L_x_369) ;  /* 0x0000000000108947 */ /* 0x010fec0003800000 */
[----:B------:R-:W-:Y:S02]  /*12ea0*/  MOV R17, R4 ;  /* 0x0000000400117202 */ /* 0x000fe40000000f00 */
[----:B------:R-:W-:Y:S02]  /*12eb0*/  MOV R14, R5 ;  /* 0x00000005000e7202 */ /* 0x000fe40000000f00 */
[----:B------:R-:W-:-:S07]  /*12ec0*/  MOV R64, 0x12ee0 ;  /* 0x00012ee000407802 */ /* 0x000fce0000000f00 */
[----:B012---:R-:W-:Y:S05]  /*12ed0*/  CALL.REL.NOINC `($__internal_0_$__cuda_sm3x_div_rn_noftz_f32_slowpath) ;  /* 0x0000003000c87944 */ /* 0x007fea0003c00000 */
.L_x_369:
[----:B------:R-:W-:Y:S05]  /*12ee0*/  BSYNC.RECONVERGENT B5 ;  /* 0x0000000000057941 */ /* 0x000fea0003800200 */
.L_x_368:
[----:B0-----:R-:W-:-:S04]  /*12ef0*/  FADD R15, -R14, 1 ;  /* 0x3f8000000e0f7421 */ /* 0x001fc80000000100 */
[----:B------:R-:W-:Y:S01]  /*12f00*/  FMUL R13, R4, R15 ;  /* 0x0000000f040d7220 */ /* 0x000fe20000400000 */
[----:B------:R3:W-:Y:S06]  /*12f10*/  STG.E desc[UR16][R6.64], R15 ;  /* 0x0000000f06007986 */ /* 0x0007ec000c101910 */
.L_x_367:
[----:B------:R-:W-:Y:S05]  /*12f20*/  BSYNC.RECONVERGENT B4 ;  /* 0x0000000000047941 */ /* 0x000fea0003800200 */
.L_x_366:
[----:B------:R-:W4:Y:S04]  /*12f30*/  LDG.E R4, desc[UR16][R10.64+0x4] ;  /* 0x000004100a047981 */ /* 0x000f28000c1e1900 */
[----:B0--3--:R-:W4:Y:S01]  /*12f40*/  LDG.E R15, desc[UR16][R8.64+0x4] ;  /* 0x00000410080f7981 */ /* 0x009f22000c1e1900 */
[----:B------:R-:W-:Y:S01]  /*12f50*/  BSSY.RECONVERGENT B4, `(.L_x_370) ;  /* 0x0000019000047945 */ /* 0x000fe20003800200 */
[----:B------:R-:W-:Y:S01]  /*12f60*/  FADD R2, R13, R2 ;  /* 0x000000020d027221 */ /* 0x000fe20000000000 */
[----:B----4-:R-:W-:-:S13]  /*12f70*/  FSETP.GE.AND P0, PT, R4, R15, PT ;  /* 0x0000000f0400720b */ /* 0x010fda0003f06000 */
        /* <DEDUP_REMOVED lines=14> */
[----:B0-----:R-:W-:Y:S01]  /*13060*/  IMAD.MOV.U32 R17, RZ, RZ, R4 ;  /* 0x000000ffff117224 */ /* 0x001fe200078e0004 */
[----:B------:R-:W-:Y:S02]  /*13070*/  MOV R14, R5 ;  /* 0x00000005000e7202 */ /* 0x000fe40000000f00 */
[----:B------:R-:W-:-:S07]  /*13080*/  MOV R64, 0x130a0 ;  /* 0x000130a000407802 */ /* 0x000fce0000000f00 */
[----:B-12---:R-:W-:Y:S05]  /*13090*/  CALL.REL.NOINC `($__internal_0_$__cuda_sm3x_div_rn_noftz_f32_slowpath) ;  /* 0x0000003000587944 */ /* 0x006fea0003c00000 */
.L_x_373:
[----:B------:R-:W-:Y:S05]  /*130a0*/  BSYNC.RECONVERGENT B5 ;  /* 0x0000000000057941 */ /* 0x000fea0003800200 */
.L_x_372:
[----:B------:R-:W-:-:S04]  /*130b0*/  FADD R15, -R14, 1 ;  /* 0x3f8000000e0f7421 */ /* 0x000fc80000000100 */
[----:B------:R-:W-:Y:S01]  /*130c0*/  FMUL R13, R4, R15 ;  /* 0x0000000f040d7220 */ /* 0x000fe20000400000 */
[----:B------:R3:W-:Y:S06]  /*130d0*/  STG.E desc[UR16][R6.64+0x4], R15 ;  /* 0x0000040f06007986 */ /* 0x0007ec000c101910 */
.L_x_371:
[----:B------:R-:W-:Y:S05]  /*130e0*/  BSYNC.RECONVERGENT B4 ;  /* 0x0000000000047941 */ /* 0x000fea0003800200 */
.L_x_370:
[----:B------:R-:W4:Y:S04]  /*130f0*/  LDG.E R4, desc[UR16][R10.64+0x8] ;  /* 0x000008100a047981 */ /* 0x000f28000c1e1900 */
[----:B---3--:R-:W4:Y:S01]  /*13100*/  LDG.E R15, desc[UR16][R8.64+0x8] ;  /* 0x00000810080f7981 */ /* 0x008f22000c1e1900 */
[----:B------:R-:W-:Y:S01]  /*13110*/  BSSY.RECONVERGENT B4, `(.L_x_374) ;  /* 0x0000019000047945 */ /* 0x000fe20003800200 */
[----:B------:R-:W-:Y:S01]  /*13120*/  FADD R2, R2, R13 ;  /* 0x0000000d02027221 */ /* 0x000fe20000000000 */
[----:B----4-:R-:W-:-:S13]  /*13130*/  FSETP.GE.AND P0, PT, R4, R15, PT ;  /* 0x0000000f0400720b */ /* 0x010fda0003f06000 */
[----:B0-----:R-:W-:Y:S01]  /*13140*/  @P0 MOV R17, 0x3f800000 ;  /* 0x3f80000000110802 */ /* 0x001fe20000000f00 */
        /* <DEDUP_REMOVED lines=13> */
[----:B0-----:R-:W-:Y:S01]  /*13220*/  MOV R17, R4 ;  /* 0x0000000400117202 */ /* 0x001fe20000000f00 */
[----:B------:R-:W-:Y:S01]  /*13230*/  IMAD.MOV.U32 R14, RZ, RZ, R5 ;  /* 0x000000ffff0e7224 */ /* 0x000fe200078e0005 */
[----:B------:R-:W-:-:S07]  /*13240*/  MOV R64, 0x13260 ;  /* 0x0001326000407802 */ /* 0x000fce0000000f00 */
[----:B-12---:R-:W-:Y:S05]  /*13250*/  CALL.REL.NOINC `($__internal_0_$__cuda_sm3x_div_rn_noftz_f32_slowpath) ;  /* 0x0000002c00e87944 */ /* 0x006fea0003c00000 */
.L_x_377:
[----:B------:R-:W-:Y:S05]  /*13260*/  BSYNC.RECONVERGENT B5 ;  /* 0x0000000000057941 */ /* 0x000fea0003800200 */
.L_x_376:
[----:B------:R-:W-:-:S04]  /*13270*/  FADD R15, -R14, 1 ;  /* 0x3f8000000e0f7421 */ /* 0x000fc80000000100 */
[----:B------:R-:W-:Y:S01]  /*13280*/  FMUL R13, R4, R15 ;  /* 0x0000000f040d7220 */ /* 0x000fe20000400000 */
[----:B------:R3:W-:Y:S06]  /*13290*/  STG.E desc[UR16][R6.64+0x8], R15 ;  /* 0x0000080f06007986 */ /* 0x0007ec000c101910 */
.L_x_375:
[----:B------:R-:W-:Y:S05]  /*132a0*/  BSYNC.RECONVERGENT B4 ;  /* 0x0000000000047941 */ /* 0x000fea0003800200 */
.L_x_374:
[----:B------:R-:W4:Y:S04]  /*132b0*/  LDG.E R4, desc[UR16][R10.64+0xc] ;  /* 0x00000c100a047981 */ /* 0x000f28000c1e1900 */
[----:B------:R-:W4:Y:S01]  /*132c0*/  LDG.E R9, desc[UR16][R8.64+0xc] ;  /* 0x00000c1008097981 */ /* 0x000f22000c1e1900 */
[----:B------:R-:W-:Y:S01]  /*132d0*/  BSSY.RECONVERGENT B4, `(.L_x_378) ;  /* 0x0000019000047945 */ /* 0x000fe20003800200 */
[----:B------:R-:W-:Y:S01]  /*132e0*/  FADD R2, R2, R13 ;  /* 0x0000000d02027221 */ /* 0x000fe20000000000 */
[----:B----4-:R-:W-:-:S13]  /*132f0*/  FSETP.GE.AND P0, PT, R4, R9, PT ;  /* 0x000000090400720b */ /* 0x010fda0003f06000 */
[----:B---3--:R-:W-:Y:S01]  /*13300*/  @P0 MOV R15, 0x3f800000 ;  /* 0x3f800000000f0802 */ /* 0x008fe20000000f00 */
[----:B------:R-:W-:-:S04]  /*13310*/  @P0 FADD R13, R4, -R9 ;  /* 0x80000009040d0221 */ /* 0x000fc80000000000 */
[----:B------:R3:W-:Y:S01]  /*13320*/  @P0 STG.E desc[UR16][R6.64+0xc], R15 ;  /* 0x00000c0f06000986 */ /* 0x0007e2000c101910 */
[----:B------:R-:W-:Y:S05]  /*13330*/  @P0 BRA `(.L_x_379) ;  /* 0x0000000000480947 */ /* 0x000fea0003800000 */
[----:B-----5:R-:W4:Y:S01]  /*13340*/  MUFU.RCP R8, R5 ;  /* 0x0000000500087308 */ /* 0x020f220000001000 */
[----:B------:R-:W-:Y:S01]  /*13350*/  FADD R4, -R4, R9 ;  /* 0x0000000904047221 */ /* 0x000fe20000000100 */
[----:B------:R-:W-:Y:S06]  /*13360*/  BSSY.RECONVERGENT B5, `(.L_x_380) ;  /* 0x000000c000057945 */ /* 0x000fec0003800200 */
[----:B------:R-:W0:Y:S01]  /*13370*/  FCHK P0, R4, R5 ;  /* 0x0000000504007302 */ /* 0x000e220000000000 */
[----:B----4-:R-:W-:-:S04]  /*13380*/  FFMA R11, R8, -R5, 1 ;  /* 0x3f800000080b7423 */ /* 0x010fc80000000805 */
[----:B------:R-:W-:-:S04]  /*13390*/  FFMA R9, R8, R11, R8 ;  /* 0x0000000b08097223 */ /* 0x000fc80000000008 */
[----:B------:R-:W-:-:S04]  /*133a0*/  FFMA R11, R9, R4, RZ ;  /* 0x00000004090b7223 */ /* 0x000fc800000000ff */
[----:B------:R-:W-:-:S04]  /*133b0*/  FFMA R8, R11, -R5, R4 ;  /* 0x800000050b087223 */ /* 0x000fc80000000004 */
[----:B------:R-:W-:Y:S01]  /*133c0*/  FFMA R14, R9, R8, R11 ;  /* 0x00000008090e7223 */ /* 0x000fe2000000000b */
[----:B0-----:R-:W-:Y:S06]  /*133d0*/  @!P0 BRA `(.L_x_381) ;  /* 0x0000000000108947 */ /* 0x001fec0003800000 */
[----:B------:R-:W-:Y:S02]  /*133e0*/  MOV R17, R4 ;  /* 0x0000000400117202 */ /* 0x000fe40000000f00 */
[----:B------:R-:W-:Y:S02]  /*133f0*/  MOV R14, R5 ;  /* 0x00000005000e7202 */ /* 0x000fe40000000f00 */
[----:B------:R-:W-:-:S07]  /*13400*/  MOV R64, 0x13420 ;  /* 0x0001342000407802 */ /* 0x000fce0000000f00 */
[----:B-123--:R-:W-:Y:S05]  /*13410*/  CALL.REL.NOINC `($__internal_0_$__cuda_sm3x_div_rn_noftz_f32_slowpath) ;  /* 0x0000002c00787944 */ /* 0x00efea0003c00000 */
.L_x_381:
[----:B------:R-:W-:Y:S05]  /*13420*/  BSYNC.RECONVERGENT B5 ;  /* 0x0000000000057941 */ /* 0x000fea0003800200 */
.L_x_380:
[----:B------:R-:W-:-:S04]  /*13430*/  FADD R9, -R14, 1 ;  /* 0x3f8000000e097421 */ /* 0x000fc80000000100 */
[----:B------:R-:W-:Y:S01]  /*13440*/  FMUL R13, R4, R9 ;  /* 0x00000009040d7220 */ /* 0x000fe20000400000 */
[----:B------:R4:W-:Y:S06]  /*13450*/  STG.E desc[UR16][R6.64+0xc], R9 ;  /* 0x00000c0906007986 */ /* 0x0009ec000c101910 */
.L_x_379:
[----:B------:R-:W-:Y:S05]  /*13460*/  BSYNC.RECONVERGENT B4 ;  /* 0x0000000000047941 */ /* 0x000fea0003800200 */
.L_x_378:
[----:B------:R-:W-:Y:S01]  /*13470*/  FADD R2, R2, R13 ;  /* 0x0000000d02027221 */ /* 0x000fe20000000000 */
[----:B------:R-:W-:Y:S06]  /*13480*/  @P5 BRA `(.L_x_382) ;  /* 0xfffffff800285947 */ /* 0x000fec000383ffff */
[----:B------:R-:W-:Y:S05]  /*13490*/  BSYNC.RECONVERGENT B3 ;  /* 0x0000000000037941 */ /* 0x000fea0003800200 */
.L_x_365:
[----:B------:R-:W-:-:S07]  /*134a0*/  IMAD.U32 R3, RZ, RZ, UR29 ;  /* 0x0000001dff037e24 */ /* 0x000fce000f8e00ff */
.L_x_364:
[----:B------:R-:W-:-:S09]  /*134b0*/  UISETP.NE.AND UP2, UPT, UR26, URZ, UPT ;  /* 0x000000ff1a00728c */ /* 0x000fd2000bf45270 */
[----:B------:R-:W-:Y:S05]  /*134c0*/  BRA.U !UP2, `(.L_x_363) ;  /* 0x000000050a807547 */ /* 0x000fea000b800000 */
[----:B------:R-:W-:-:S09]  /*134d0*/  UISETP.NE.AND UP2, UPT, UR33, URZ, UPT ;  /* 0x000000ff2100728c */ /* 0x000fd2000bf45270 */
[----:B------:R-:W-:Y:S05]  /*134e0*/  BRA.U !UP2, `(.L_x_383) ;  /* 0x000000010af07547 */ /* 0x000fea000b800000 */
[----:B0--3--:R-:W-:-:S04]  /*134f0*/  IMAD.WIDE.U32 R10, R3, 0x4, R28 ;  /* 0x00000004030a7825 */ /* 0x009fc800078e001c */
[C---:B----4-:R-:W-:Y:S01]  /*13500*/  IMAD.WIDE.U32 R8, R3.reuse, 0x4, R30 ;  /* 0x0000000403087825 */ /* 0x050fe200078e001e */
[----:B------:R-:W3:Y:S04]  /*13510*/  LDG.E R4, desc[UR16][R10.64] ;  /* 0x000000100a047981 */ /* 0x000ee8000c1e1900 */
[----:B------:R-:W3:Y:S01]  /*13520*/  LDG.E R15, desc[UR16][R8.64] ;  /* 0x00000010080f7981 */ /* 0x000ee2000c1e1900 */
[----:B------:R-:W-:Y:S01]  /*13530*/  IMAD.WIDE.U32 R6, R3, 0x4, R44 ;  /* 0x0000000403067825 */ /* 0x000fe200078e002c */
[----:B------:R-:W-:Y:S01]  /*13540*/  BSSY.RECONVERGENT B3, `(.L_x_384) ;  /* 0x0000018000037945 */ /* 0x000fe20003800200 */
        /* <DEDUP_REMOVED lines=15> */
[----:B0-----:R-:W-:Y:S02]  /*13640*/  MOV R17, R4 ;  /* 0x0000000400117202 */ /* 0x001fe40000000f00 */
[----:B------:R-:W-:Y:S02]  /*13650*/  MOV R14, R5 ;  /* 0x00000005000e7202 */ /* 0x000fe40000000f00 */
[----:B------:R-:W-:-:S07]  /*13660*/  MOV R64, 0x13680 ;  /* 0x0001368000407802 */ /* 0x000fce0000000f00 */
[----:B-12---:R-:W-:Y:S05]  /*13670*/  CALL.REL.NOINC `($__internal_0_$__cuda_sm3x_div_rn_noftz_f32_slowpath) ;  /* 0x0000002800e07944 */ /* 0x006fea0003c00000 */
.L_x_387:
[----:B------:R-:W-:Y:S05]  /*13680*/  BSYNC.RECONVERGENT B4 ;  /* 0x0000000000047941 */ /* 0x000fea0003800200 */
.L_x_386:
[----:B------:R-:W-:-:S04]  /*13690*/  FADD R15, -R14, 1 ;  /* 0x3f8000000e0f7421 */ /* 0x000fc80000000100 */
[----:B------:R-:W-:Y:S01]  /*136a0*/  FMUL R13, R4, R15 ;  /* 0x0000000f040d7220 */ /* 0x000fe20000400000 */
[----:B------:R3:W-:Y:S06]  /*136b0*/  STG.E desc[UR16][R6.64], R15 ;  /* 0x0000000f06007986 */ /* 0x0007ec000c101910 */
.L_x_385:
[----:B------:R-:W-:Y:S05]  /*136c0*/  BSYNC.RECONVERGENT B3 ;  /* 0x0000000000037941 */ /* 0x000fea0003800200 */
.L_x_384:
[----:B------:R-:W4:Y:S04]  /*136d0*/  LDG.E R4, desc[UR16][R10.64+0x4] ;  /* 0x000004100a047981 */ /* 0x000f28000c1e1900 */
[----:B------:R-:W4:Y:S01]  /*136e0*/  LDG.E R9, desc[UR16][R8.64+0x4] ;  /* 0x0000041008097981 */ /* 0x000f22000c1e1900 */
[----:B------:R-:W-:Y:S01]  /*136f0*/  BSSY.RECONVERGENT B3, `(.L_x_388) ;  /* 0x0000019000037945 */ /* 0x000fe20003800200 */
[----:B------:R-:W-:Y:S01]  /*13700*/  FADD R2, R2, R13 ;  /* 0x0000000d02027221 */ /* 0x000fe20000000000 */
[----:B----4-:R-:W-:-:S13]  /*13710*/  FSETP.GE.AND P0, PT, R4, R9, PT ;  /* 0x000000090400720b */ /* 0x010fda0003f06000 */
[----:B---3--:R-:W-:Y:S02]  /*13720*/  @P0 IMAD.MOV.U32 R15, RZ, RZ, 0x3f800000 ;  /* 0x3f800000ff0f0424 */ /* 0x008fe400078e00ff */
[----:B------:R-:W-:-:S03]  /*13730*/  @P0 FADD R13, R4, -R9 ;  /* 0x80000009040d0221 */ /* 0x000fc60000000000 */
        /* <DEDUP_REMOVED lines=16> */
.L_x_391:
[----:B------:R-:W-:Y:S05]  /*13840*/  BSYNC.RECONVERGENT B4 ;  /* 0x0000000000047941 */ /* 0x000fea0003800200 */
.L_x_390:
[----:B------:R-:W-:-:S04]  /*13850*/  FADD R9, -R14, 1 ;  /* 0x3f8000000e097421 */ /* 0x000fc80000000100 */
[----:B------:R-:W-:Y:S01]  /*13860*/  FMUL R13, R4, R9 ;  /* 0x00000009040d7220 */ /* 0x000fe20000400000 */
[----:B------:R4:W-:Y:S06]  /*13870*/  STG.E desc[UR16][R6.64+0x4], R9 ;  /* 0x0000040906007986 */ /* 0x0009ec000c101910 */
.L_x_389:
[----:B------:R-:W-:Y:S05]  /*13880*/  BSYNC.RECONVERGENT B3 ;  /* 0x0000000000037941 */ /* 0x000fea0003800200 */
.L_x_388:
[----:B------:R-:W-:Y:S01]  /*13890*/  FADD R2, R2, R13 ;  /* 0x0000000d02027221 */ /* 0x000fe20000000000 */
[----:B------:R-:W-:-:S07]  /*138a0*/  IADD3 R3, PT, PT, R3, 0x2, RZ ;  /* 0x0000000203037810 */ /* 0x000fce0007ffe0ff */
.L_x_383:
[----:B------:R-:W-:-:S09]  /*138b0*/  UISETP.NE.AND UP2, UPT, UR28, URZ, UPT ;  /* 0x000000ff1c00728c */ /* 0x000fd2000bf45270 */
[----:B------:R-:W-:Y:S05]  /*138c0*/  BRA.U !UP2, `(.L_x_363) ;  /* 0x000000010a807547 */ /* 0x000fea000b800000 */
[----:B0--34-:R-:W-:-:S04]  /*138d0*/  IMAD.WIDE.U32 R8, R3, 0x4, R28 ;  /* 0x0000000403087825 */ /* 0x019fc800078e001c */
[----:B------:R-:W-:Y:S02]  /*138e0*/  IMAD.WIDE.U32 R6, R3, 0x4, R30 ;  /* 0x0000000403067825 */ /* 0x000fe400078e001e */
[----:B------:R-:W3:Y:S04]  /*138f0*/  LDG.E R8, desc[UR16][R8.64] ;  /* 0x0000001008087981 */ /* 0x000ee8000c1e1900 */
[----:B------:R-:W3:Y:S01]  /*13900*/  LDG.E R7, desc[UR16][R6.64] ;  /* 0x0000001006077981 */ /* 0x000ee2000c1e1900 */
[----:B------:R-:W-:Y:S01]  /*13910*/  BSSY.RECONVERGENT B3, `(.L_x_392) ;  /* 0x000001a000037945 */ /* 0x000fe20003800200 */
[----:B---3--:R-:W-:-:S13]  /*13920*/  FSETP.GE.AND P0, PT, R8, R7, PT ;  /* 0x000000070800720b */ /* 0x008fda0003f06000 */
[----:B------:R-:W-:Y:S02]  /*13930*/  @P0 IMAD.MOV.U32 R15, RZ, RZ, 0x3f800000 ;  /* 0x3f800000ff0f0424 */ /* 0x000fe400078e00ff */
[----:B------:R-:W-:Y:S01]  /*13940*/  @P0 FADD R13, R8, -R7 ;  /* 0x80000007080d0221 */ /* 0x000fe20000000000 */
[----:B------:R-:W-:-:S05]  /*13950*/  @P0 IMAD.WIDE.U32 R10, R3, 0x4, R44 ;  /* 0x00000004030a0825 */ /* 0x000fca00078e002c */
        /* <DEDUP_REMOVED lines=16> */
.L_x_395:
[----:B------:R-:W-:Y:S05]  /*13a60*/  BSYNC.RECONVERGENT B4 ;  /* 0x0000000000047941 */ /* 0x000fea0003800200 */
.L_x_394:
[----:B------:R-:W-:Y:S01]  /*13a70*/  FADD R5, -R14, 1 ;  /* 0x3f8000000e057421 */ /* 0x000fe20000000100 */
[----:B------:R-:W-:-:S04]  /*13a80*/  IMAD.WIDE.U32 R6, R3, 0x4, R44 ;  /* 0x0000000403067825 */ /* 0x000fc800078e002c */
[----:B------:R-:W-:Y:S01]  /*13a90*/  FMUL R13, R4, R5 ;  /* 0x00000005040d7220 */ /* 0x000fe20000400000 */
[----:B------:R3:W-:Y:S06]  /*13aa0*/  STG.E desc[UR16][R6.64], R5 ;  /* 0x0000000506007986 */ /* 0x0007ec000c101910 */
.L_x_393:
[----:B------:R-:W-:Y:S05]  /*13ab0*/  BSYNC.RECONVERGENT B3 ;  /* 0x0000000000037941 */ /* 0x000fea0003800200 */
.L_x_392:
[----:B------:R-:W-:-:S07]  /*13ac0*/  FADD R2, R2, R13 ;  /* 0x0000000d02027221 */ /* 0x000fce0000000000 */
.L_x_363:
[----:B------:R-:W-:-:S13]  /*13ad0*/  FSETP.NAN.AND P0, PT, R2, R2, PT ;  /* 0x000000020200720b */ /* 0x000fda0003f08000 */
[----:B------:R-:W-:Y:S05]  /*13ae0*/  @P0 BRA `(.L_x_23) ;  /* 0x0000002400a80947 */ /* 0x000fea0003800000 */
[----:B------:R-:W-:-:S07]  /*13af0*/  HFMA2 R3, -RZ, RZ, 0, 5.9604644775390625e-08 ;  /* 0x00000001ff037431 */ /* 0x000fce00000001ff */
.L_x_435:
[----:B0-----:R-:W-:Y:S01]  /*13b00*/  IMAD.MOV.U32 R11, RZ, RZ, R2 ;  /* 0x000000ffff0b7224 */ /* 0x001fe200078e0002 */
[----:B---34-:R-:W-:Y:S06]  /*13b10*/  BRA.U !UP1, `(.L_x_396) ;  /* 0x0000000509847547 */ /* 0x018fec000b800000 */
[----:B------:R-:W-:Y:S01]  /*13b20*/  UISETP.GE.U32.AND UP2, UPT, UR19, 0x7, UPT ;  /* 0x000000071300788c */ /* 0x000fe2000bf46070 */
[----:B---3--:R-:W-:-:S08]  /*13b30*/  MOV R15, RZ ;  /* 0x000000ff000f7202 */ /* 0x008fd00000000f00 */
[----:B------:R-:W-:Y:S05]  /*13b40*/  BRA.U !UP2, `(.L_x_397) ;  /* 0x000000010a9c7547 */ /* 0x000fea000b800000 */
[----:B------:R-:W-:Y:S01]  /*13b50*/  HFMA2 R17, -RZ, RZ, 0, 0 ;  /* 0x00000000ff117431 */ /* 0x000fe200000001ff */
[----:B------:R-:W-:Y:S06]  /*13b60*/  BSSY.RECONVERGENT B1, `(.L_x_398) ;  /* 0x0000024000017945 */ /* 0x000fec0003800200 */
.L_x_399:
[----:B-----5:R-:W-:Y:S01]  /*13b70*/  IMAD.WIDE.U32 R4, R17, 0x4, R30 ;  /* 0x0000000411047825 */ /* 0x020fe200078e001e */
[----:B0-----:R-:W0:Y:S01]  /*13b80*/  LDC R2, c[0x0][0x3b0] ;  /* 0x0000ec00ff027b82 */ /* 0x001e220000000800 */
[----:B------:R-:W3:Y:S03]  /*13b90*/  LDCU UR5, c[0x0][0x39c] ;  /* 0x00007380ff0577ac */ /* 0x000ee60008000800 */
[----:B------:R-:W2:Y:S01]  /*13ba0*/  LDG.E R19, desc[UR16][R4.64] ;  /* 0x0000001004137981 */ /* 0x000ea2000c1e1900 */
[----:B------:R-:W1:Y:S03]  /*13bb0*/  LDCU UR37, c[0x0][0x3a8] ;  /* 0x00007500ff2577ac */ /* 0x000e660008000800 */
[----:B----4-:R-:W4:Y:S01]  /*13bc0*/  LDC.64 R6, c[0x0][0x3c8] ;  /* 0x0000f200ff067b82 */ /* 0x010f220000000a00 */
[----:B0-----:R-:W-:-:S04]  /*13bd0*/  IMAD R2, R2, UR4, R17 ;  /* 0x0000000402027c24 */ /* 0x001fc8000f8e0211 */
[----:B---3--:R-:W-:-:S04]  /*13be0*/  IMAD R9, R2, UR5, R27 ;  /* 0x0000000502097c24 */ /* 0x008fc8000f8e021b */
[----:B-1----:R-:W-:-:S04]  /*13bf0*/  IMAD R9, R9, UR37, R62 ;  /* 0x0000002509097c24 */ /* 0x002fc8000f8e023e */
        /* <DEDUP_REMOVED lines=14> */
[----:B------:R-:W4:Y:S01]  /*13ce0*/  LDG.E R19, desc[UR16][R4.64+0x14] ;  /* 0x0000141004137981 */ /* 0x000f22000c1e1900 */
[----:B-1----:R-:W-:-:S05]  /*13cf0*/  IMAD.WIDE R8, R26, 0x4, R6 ;  /* 0x000000041a087825 */ /* 0x002fca00078e0206 */
[----:B----4-:R0:W-:Y:S04]  /*13d00*/  STG.E desc[UR16][R8.64], R19 ;  /* 0x0000001308007986 */ /* 0x0101e8000c101910 */
[----:B------:R-:W4:Y:S01]  /*13d10*/  LDG.E R63, desc[UR16][R4.64+0x18] ;  /* 0x00001810043f7981 */ /* 0x000f22000c1e1900 */
[----:B--2---:R-:W-:-:S05]  /*13d20*/  IMAD.WIDE R12, R26, 0x4, R8 ;  /* 0x000000041a0c7825 */ /* 0x004fca00078e0208 */
[----:B----4-:R0:W-:Y:S04]  /*13d30*/  STG.E desc[UR16][R12.64], R63 ;  /* 0x0000003f0c007986 */ /* 0x0101e8000c101910 */
[----:B------:R-:W2:Y:S01]  /*13d40*/  LDG.E R65, desc[UR16][R4.64+0x1c] ;  /* 0x00001c1004417981 */ /* 0x000ea2000c1e1900 */
[----:B---3--:R-:W-:Y:S01]  /*13d50*/  IMAD.WIDE R14, R26, 0x4, R12 ;  /* 0x000000041a0e7825 */ /* 0x008fe200078e020c */
[----:B------:R-:W-:-:S04]  /*13d60*/  IADD3 R17, PT, PT, R17, 0x8, RZ ;  /* 0x0000000811117810 */ /* 0x000fc80007ffe0ff */
[----:B------:R-:W-:Y:S01]  /*13d70*/  ISETP.NE.AND P0, PT, R17, UR7, PT ;  /* 0x0000000711007c0c */ /* 0x000fe2000bf05270 */
[----:B--2---:R0:W-:-:S12]  /*13d80*/  STG.E desc[UR16][R14.64], R65 ;  /* 0x000000410e007986 */ /* 0x0041d8000c101910 */
[----:B------:R-:W-:Y:S05]  /*13d90*/  @P0 BRA `(.L_x_399) ;  /* 0xfffffffc00740947 */ /* 0x000fea000383ffff */
[----:B------:R-:W-:Y:S05]  /*13da0*/  BSYNC.RECONVERGENT B1 ;  /* 0x0000000000017941 */ /* 0x000fea0003800200 */
.L_x_398:
[----:B0-----:R-:W-:-:S07]  /*13db0*/  IMAD.U32 R15, RZ, RZ, UR7 ;  /* 0x00000007ff0f7e24 */ /* 0x001fce000f8e00ff */
.L_x_397:
[----:B------:R-:W-:-:S09]  /*13dc0*/  UISETP.NE.AND UP2, UPT, UR24, URZ, UPT ;  /* 0x000000ff1800728c */ /* 0x000fd2000bf45270 */
[----:B------:R-:W-:Y:S05]  /*13dd0*/  BRA.U !UP2, `(.L_x_396) ;  /* 0x000000010ad47547 */ /* 0x000fea000b800000 */
[----:B------:R-:W-:Y:S02]  /*13de0*/  UISETP.GE.U32.AND UP2, UPT, UR32, 0x3, UPT ;  /* 0x000000032000788c */ /* 0x000fe4000bf46070 */
[----:B------:R-:W-:-:S07]  /*13df0*/  UISETP.NE.AND UP3, UPT, UR26, URZ, UPT ;  /* 0x000000ff1a00728c */ /* 0x000fce000bf65270 */
[----:B------:R-:W-:Y:S05]  /*13e00*/  BRA.U !UP2, `(.L_x_400) ;  /* 0x000000010a547547 */ /* 0x000fea000b800000 */
[----:B-----5:R-:W-:Y:S01]  /*13e10*/  IMAD.WIDE.U32 R4, R15, 0x4, R30 ;  /* 0x000000040f047825 */ /* 0x020fe200078e001e */
[----:B------:R-:W0:Y:S01]  /*13e20*/  LDC R2, c[0x0][0x3b0] ;  /* 0x0000ec00ff027b82 */ /* 0x000e220000000800 */
        /* <DEDUP_REMOVED lines=16> */
[----:B------:R-:W-:Y:S01]  /*13f30*/  IMAD.WIDE R16, R26, 0x4, R12 ;  /* 0x000000041a107825 */ /* 0x000fe200078e020c */
[----:B------:R-:W-:-:S04]  /*13f40*/  IADD3 R15, PT, PT, R15, 0x4, RZ ;  /* 0x000000040f0f7810 */ /* 0x000fc80007ffe0ff */
[----:B--2---:R0:W-:Y:S03]  /*13f50*/  STG.E desc[UR16][R16.64], R67 ;  /* 0x0000004310007986 */ /* 0x0041e6000c101910 */
.L_x_400:
[----:B------:R-:W-:Y:S05]  /*13f60*/  BRA.U !UP3, `(.L_x_396) ;  /* 0x000000010b707547 */ /* 0x000fea000b800000 */
[----:B------:R-:W-:-:S13]  /*13f70*/  ISETP.NE.AND P0, PT, RZ, UR33, PT ;  /* 0x00000021ff007c0c */ /* 0x000fda000bf05270 */
[----:B-----5:R-:W-:Y:S01]  /*13f80*/  @P0 IMAD.WIDE.U32 R4, R15, 0x4, R30 ;  /* 0x000000040f040825 */ /* 0x020fe200078e001e */
[----:B------:R-:W3:Y:S04]  /*13f90*/  @P0 LDC R2, c[0x0][0x3b0] ;  /* 0x0000ec00ff020b82 */ /* 0x000ee80000000800 */
[----:B0-----:R-:W2:Y:S04]  /*13fa0*/  @P0 LDG.E R17, desc[UR16][R4.64] ;  /* 0x0000001004110981 */ /* 0x001ea8000c1e1900 */
[----:B------:R-:W0:Y:S08]  /*13fb0*/  @P0 LDC R8, c[0x0][0x39c] ;  /* 0x0000e700ff080b82 */ /* 0x000e300000000800 */
[----:B------:R-:W1:Y:S08]  /*13fc0*/  @P0 LDC R10, c[0x0][0x3a8] ;  /* 0x0000ea00ff0a0b82 */ /* 0x000e700000000800 */
[----:B----4-:R-:W4:Y:S01]  /*13fd0*/  @P0 LDC.64 R6, c[0x0][0x3c8] ;  /* 0x0000f200ff060b82 */ /* 0x010f220000000a00 */
[----:B---3--:R-:W-:-:S04]  /*13fe0*/  @P0 IMAD R2, R2, UR4, R15 ;  /* 0x0000000402020c24 */ /* 0x008fc8000f8e020f */
[----:B0-----:R-:W-:-:S04]  /*13ff0*/  @P0 IMAD R9, R2, R8, R27 ;  /* 0x0000000802090224 */ /* 0x001fc800078e021b */
[----:B-1----:R-:W-:-:S04]  /*14000*/  @P0 IMAD R9, R9, R10, R62 ;  /* 0x0000000a09090224 */ /* 0x002fc800078e023e */
        /* <DEDUP_REMOVED lines=12> */
[----:B------:R-:W2:Y:S01]  /*140d0*/  @P1 LDG.E R13, desc[UR16][R12.64] ;  /* 0x000000100c0d1981 */ /* 0x000ea2000c1e1900 */
[----:B-1----:R-:W-:-:S04]  /*140e0*/  @P1 IMAD R2, R2, UR4, R15 ;  /* 0x0000000402021c24 */ /* 0x002fc8000f8e020f */
[----:B---3--:R-:W-:-:S04]  /*140f0*/  @P1 IMAD R5, R2, R10, R27 ;  /* 0x0000000a02051224 */ /* 0x008fc800078e021b */
[----:B----4-:R-:W-:-:S04]  /*14100*/  @P1 IMAD R5, R5, R14, R62 ;  /* 0x0000000e05051224 */ /* 0x010fc800078e023e */
[----:B0-----:R-:W-:-:S05]  /*14110*/  @P1 IMAD.WIDE R6, R5, 0x4, R6 ;  /* 0x0000000405061825 */ /* 0x001fca00078e0206 */
[----:B--2---:R0:W-:Y:S02]  /*14120*/  @P1 STG.E desc[UR16][R6.64], R13 ;  /* 0x0000000d06001986 */ /* 0x0041e4000c101910 */
.L_x_396:
[----:B------:R-:W-:Y:S05]  /*14130*/  @!P4 BRA `(.L_x_401) ;  /* 0x0000000800a8c947 */ /* 0x000fea0003800000 */
[----:B------:R-:W-:Y:S01]  /*14140*/  UISETP.GE.AND UP2, UPT, UR20, 0x4, UPT ;  /* 0x000000041400788c */ /* 0x000fe2000bf46270 */
[----:B0-----:R-:W-:-:S08]  /*14150*/  MOV R13, RZ ;  /* 0x000000ff000d7202 */ /* 0x001fd00000000f00 */
[----:B------:R-:W-:Y:S05]  /*14160*/  BRA.U !UP2, `(.L_x_402) ;  /* 0x000000050a787547 */ /* 0x000fea000b800000 */
[----:B------:R-:W-:Y:S01]  /*14170*/  BSSY.RECONVERGENT B1, `(.L_x_403) ;  /* 0x000005c000017945 */ /* 0x000fe20003800200 */
[----:B------:R-:W-:-:S07]  /*14180*/  IMAD.MOV.U32 R13, RZ, RZ, RZ ;  /* 0x000000ffff0d7224 */ /* 0x000fce00078e00ff */
.L_x_416:
[C---:B------:R-:W-:Y:S01]  /*14190*/  ISETP.NE.AND P0, PT, R13.reuse, RZ, PT ;  /* 0x000000ff0d00720c */ /* 0x040fe20003f05270 */
[----:B------:R-:W-:Y:S01]  /*141a0*/  BSSY.RECONVERGENT B2, `(.L_x_404) ;  /* 0x0000016000027945 */ /* 0x000fe20003800200 */
[----:B0--34-:R-:W-:-:S04]  /*141b0*/  IMAD.WIDE.U32 R8, R13, 0x4, R48 ;  /* 0x000000040d087825 */ /* 0x019fc800078e0030 */
[----:B-----5:R-:W-:-:S04]  /*141c0*/  IMAD.WIDE R4, R13, 0x4, R28 ;  /* 0x000000040d047825 */ /* 0x020fc800078e021c */
[----:B------:R-:W-:-:S03]  /*141d0*/  IMAD.WIDE R6, R13, 0x4, R30 ;  /* 0x000000040d067825 */ /* 0x000fc600078e021e */
[----:B------:R-:W-:Y:S05]  /*141e0*/  @P0 BRA `(.L_x_405) ;  /* 0x0000000000180947 */ /* 0x000fea0003800000 */
[----:B------:R-:W3:Y:S04]  /*141f0*/  LDG.E R2, desc[UR16][R28.64] ;  /* 0x000000101c027981 */ /* 0x000ee8000c1e1900 */
[----:B------:R-:W3:Y:S02]  /*14200*/  LDG.E R15, desc[UR16][R30.64] ;  /* 0x000000101e0f7981 */ /* 0x000ee4000c1e1900 */
[----:B---3--:R-:W-:-:S04]  /*14210*/  FSETP.GE.AND P0, PT, R2, R15, PT ;  /* 0x0000000f0200720b */ /* 0x008fc80003f06000 */
[----:B------:R-:W-:-:S05]  /*14220*/  FSEL R15, R2, R15, P0 ;  /* 0x0000000f020f7208 */ /* 0x000fca0000000000 */
[----:B------:R0:W-:Y:S01]  /*14230*/  STG.E desc[UR16][R48.64], R15 ;  /* 0x0000000f30007986 */ /* 0x0001e2000c101910 */
[----:B------:R-:W-:Y:S05]  /*14240*/  BRA `(.L_x_406) ;  /* 0x00000000002c7947 */ /* 0x000fea0003800000 */
.L_x_405:
[----:B------:R-:W-:-:S13]  /*14250*/  ISETP.GT.AND P1, PT, R13, UR21, PT ;  /* 0x000000150d007c0c */ /* 0x000fda000bf24270 */
[----:B------:R-:W3:Y:S04]  /*14260*/  @P1 LDG.E R2, desc[UR16][R34.64] ;  /* 0x0000001022021981 */ /* 0x000ee8000c1e1900 */
[----:B------:R-:W3:Y:S02]  /*14270*/  @P1 LDG.E R15, desc[UR16][R50.64] ;  /* 0x00000010320f1981 */ /* 0x000ee4000c1e1900 */
[----:B---3--:R-:W-:-:S04]  /*14280*/  @P1 FSETP.GE.AND P0, PT, R2, R15, PT ;  /* 0x0000000f0200120b */ /* 0x008fc80003f06000 */
[----:B------:R-:W-:-:S05]  /*14290*/  @P1 FSEL R15, R2, R15, P0 ;  /* 0x0000000f020f1208 */ /* 0x000fca0000000000 */
[----:B------:R3:W-:Y:S04]  /*142a0*/  @P1 STG.E desc[UR16][R8.64], R15 ;  /* 0x0000000f08001986 */ /* 0x0007e8000c101910 */
[----:B------:R-:W4:Y:S04]  /*142b0*/  @!P1 LDG.E R2, desc[UR16][R4.64+-0x10] ;  /* 0xfffff01004029981 */ /* 0x000f28000c1e1900 */
[----:B------:R-:W4:Y:S02]  /*142c0*/  @!P1 LDG.E R17, desc[UR16][R6.64+-0x10] ;  /* 0xfffff01006119981 */ /* 0x000f24000c1e1900 */
[----:B----4-:R-:W-:-:S04]  /*142d0*/  @!P1 FSETP.GE.AND P0, PT, R2, R17, PT ;  /* 0x000000110200920b */ /* 0x010fc80003f06000 */
[----:B------:R-:W-:-:S05]  /*142e0*/  @!P1 FSEL R17, R2, R17, P0 ;  /* 0x0000001102119208 */ /* 0x000fca0000000000 */
[----:B------:R3:W-:Y:S04]  /*142f0*/  @!P1 STG.E desc[UR16][R8.64], R17 ;  /* 0x0000001108009986 */ /* 0x0007e8000c101910 */
.L_x_406:
[----:B------:R-:W-:Y:S05]  /*14300*/  BSYNC.RECONVERGENT B2 ;  /* 0x0000000000027941 */ /* 0x000fea0003800200 */
.L_x_404:
[----:B------:R-:W-:Y:S01]  /*14310*/  ISETP.NE.AND P0, PT, R13, RZ, PT ;  /* 0x000000ff0d00720c */ /* 0x000fe20003f05270 */
[----:B------:R-:W-:-:S12]  /*14320*/  BSSY.RECONVERGENT B2, `(.L_x_407) ;  /* 0x0000013000027945 */ /* 0x000fd80003800200 */
[----:B------:R-:W-:Y:S05]  /*14330*/  @!P0 BRA `(.L_x_408) ;  /* 0x0000000000308947 */ /* 0x000fea0003800000 */
[----:B------:R-:W-:-:S13]  /*14340*/  ISETP.GE.AND P2, PT, R13, UR21, PT ;  /* 0x000000150d007c0c */ /* 0x000fda000bf46270 */
[----:B------:R-:W4:Y:S04]  /*14350*/  @!P2 LDG.E R2, desc[UR16][R4.64+-0xc] ;  /* 0xfffff4100402a981 */ /* 0x000f28000c1e1900 */
[----:B0--3--:R-:W4:Y:S02]  /*14360*/  @!P2 LDG.E R15, desc[UR16][R6.64+-0xc] ;  /* 0xfffff410060fa981 */ /* 0x009f24000c1e1900 */
[----:B----4-:R-:W-:-:S04]  /*14370*/  @!P2 FSETP.GE.AND P1, PT, R2, R15, PT ;  /* 0x0000000f0200a20b */ /* 0x010fc80003f26000 */
[----:B------:R-:W-:-:S05]  /*14380*/  @!P2 FSEL R15, R2, R15, P1 ;  /* 0x0000000f020fa208 */ /* 0x000fca0000800000 */
[----:B------:R3:W-:Y:S04]  /*14390*/  @!P2 STG.E desc[UR16][R8.64+0x4], R15 ;  /* 0x0000040f0800a986 */ /* 0x0007e8000c101910 */
[----:B------:R-:W4:Y:S04]  /*143a0*/  @P2 LDG.E R2, desc[UR16][R34.64] ;  /* 0x0000001022022981 */ /* 0x000f28000c1e1900 */
[----:B------:R-:W4:Y:S02]  /*143b0*/  @P2 LDG.E R17, desc[UR16][R50.64] ;  /* 0x0000001032112981 */ /* 0x000f24000c1e1900 */
[----:B----4-:R-:W-:-:S04]  /*143c0*/  @P2 FSETP.GE.AND P1, PT, R2, R17, PT ;  /* 0x000000110200220b */ /* 0x010fc80003f26000 */
[----:B------:R-:W-:-:S05]  /*143d0*/  @P2 FSEL R17, R2, R17, P1 ;  /* 0x0000001102112208 */ /* 0x000fca0000800000 */
[----:B------:R3:W-:Y:S01]  /*143e0*/  @P2 STG.E desc[UR16][R8.64+0x4], R17 ;  /* 0x0000041108002986 */ /* 0x0007e2000c101910 */
[----:B------:R-:W-:Y:S05]  /*143f0*/  BRA `(.L_x_409) ;  /* 0x0000000000147947 */ /* 0x000fea0003800000 */
.L_x_408:
[----:B------:R-:W4:Y:S04]  /*14400*/  LDG.E R2, desc[UR16][R28.64] ;  /* 0x000000101c027981 */ /* 0x000f28000c1e1900 */
[----:B0--3--:R-:W4:Y:S02]  /*14410*/  LDG.E R15, desc[UR16][R30.64] ;  /* 0x000000101e0f7981 */ /* 0x009f24000c1e1900 */
[----:B----4-:R-:W-:-:S04]  /*14420*/  FSETP.GE.AND P1, PT, R2, R15, PT ;  /* 0x0000000f0200720b */ /* 0x010fc80003f26000 */
[----:B------:R-:W-:-:S05]  /*14430*/  FSEL R15, R2, R15, P1 ;  /* 0x0000000f020f7208 */ /* 0x000fca0000800000 */
[----:B------:R0:W-:Y:S04]  /*14440*/  STG.E desc[UR16][R8.64+0x4], R15 ;  /* 0x0000040f08007986 */ /* 0x0001e8000c101910 */
.L_x_409:
[----:B------:R-:W-:Y:S05]  /*14450*/  BSYNC.RECONVERGENT B2 ;  /* 0x0000000000027941 */ /* 0x000fea0003800200 */
.L_x_407:
[----:B------:R-:W-:Y:S04]  /*14460*/  BSSY.RECONVERGENT B2, `(.L_x_410) ;  /* 0x0000014000027945 */ /* 0x000fe80003800200 */
[----:B------:R-:W-:Y:S05]  /*14470*/  @!P0 BRA `(.L_x_411) ;  /* 0x0000000000348947 */ /* 0x000fea0003800000 */
[----:B------:R-:W-:-:S04]  /*14480*/  IADD3 R2, PT, PT, R13, 0x2, RZ ;  /* 0x000000020d027810 */ /* 0x000fc80007ffe0ff */
[----:B------:R-:W-:-:S13]  /*14490*/  ISETP.GT.AND P2, PT, R2, UR21, PT ;  /* 0x0000001502007c0c */ /* 0x000fda000bf44270 */
[----:B------:R-:W4:Y:S04]  /*144a0*/  @!P2 LDG.E R2, desc[UR16][R4.64+-0x8] ;  /* 0xfffff8100402a981 */ /* 0x000f28000c1e1900 */
[----:B0--3--:R-:W4:Y:S02]  /*144b0*/  @!P2 LDG.E R15, desc[UR16][R6.64+-0x8] ;  /* 0xfffff810060fa981 */ /* 0x009f24000c1e1900 */
[----:B----4-:R-:W-:-:S04]  /*144c0*/  @!P2 FSETP.GE.AND P1, PT, R2, R15, PT ;  /* 0x0000000f0200a20b */ /* 0x010fc80003f26000 */
[----:B------:R-:W-:-:S05]  /*144d0*/  @!P2 FSEL R15, R2, R15, P1 ;  /* 0x0000000f020fa208 */ /* 0x000fca0000800000 */
[----:B------:R0:W-:Y:S04]  /*144e0*/  @!P2 STG.E desc[UR16][R8.64+0x8], R15 ;  /* 0x0000080f0800a986 */ /* 0x0001e8000c101910 */
[----:B------:R-:W3:Y:S04]  /*144f0*/  @P2 LDG.E R2, desc[UR16][R34.64] ;  /* 0x0000001022022981 */ /* 0x000ee8000c1e1900 */
[----:B------:R-:W3:Y:S02]  /*14500*/  @P2 LDG.E R17, desc[UR16][R50.64] ;  /* 0x0000001032112981 */ /* 0x000ee4000c1e1900 */
[----:B---3--:R-:W-:-:S04]  /*14510*/  @P2 FSETP.GE.AND P1, PT, R2, R17, PT ;  /* 0x000000110200220b */ /* 0x008fc80003f26000 */
[----:B------:R-:W-:-:S05]  /*14520*/  @P2 FSEL R17, R2, R17, P1 ;  /* 0x0000001102112208 */ /* 0x000fca0000800000 */
[----:B------:R0:W-:Y:S01]  /*14530*/  @P2 STG.E desc[UR16][R8.64+0x8], R17 ;  /* 0x0000081108002986 */ /* 0x0001e2000c101910 */
[----:B------:R-:W-:Y:S05]  /*14540*/  BRA `(.L_x_412) ;  /* 0x0000000000147947 */ /* 0x000fea0003800000 */
.L_x_411:
[----:B------:R-:W4:Y:S04]  /*14550*/  LDG.E R2, desc[UR16][R28.64] ;  /* 0x000000101c027981 */ /* 0x000f28000c1e1900 */
[----:B0--3--:R-:W4:Y:S02]  /*14560*/  LDG.E R15, desc[UR16][R30.64] ;  /* 0x000000101e0f7981 */ /* 0x009f24000c1e1900 */
[----:B----4-:R-:W-:-:S04]  /*14570*/  FSETP.GE.AND P1, PT, R2, R15, PT ;  /* 0x0000000f0200720b */ /* 0x010fc80003f26000 */
[----:B------:R-:W-:-:S05]  /*14580*/  FSEL R15, R2, R15, P1 ;  /* 0x0000000f020f7208 */ /* 0x000fca0000800000 */
[----:B------:R3:W-:Y:S04]  /*14590*/  STG.E desc[UR16][R8.64+0x8], R15 ;  /* 0x0000080f08007986 */ /* 0x0007e8000c101910 */
.L_x_412:
[----:B------:R-:W-:Y:S05]  /*145a0*/  BSYNC.RECONVERGENT B2 ;  /* 0x0000000000027941 */ /* 0x000fea0003800200 */
.L_x_410:
[----:B------:R-:W-:Y:S04]  /*145b0*/  BSSY.RECONVERGENT B2, `(.L_x_413) ;  /* 0x0000014000027945 */ /* 0x000fe80003800200 */
[----:B------:R-:W-:Y:S05]  /*145c0*/  @!P0 BRA `(.L_x_414) ;  /* 0x0000000000348947 */ /* 0x000fea0003800000 */
[----:B------:R-:W4:Y:S02]  /*145d0*/  LDCU UR5, c[0x0][0x3b0] ;  /* 0x00007600ff0577ac */ /* 0x000f240008000800 */
[----:B----4-:R-:W-:-:S13]  /*145e0*/  ISETP.GT.AND P1, PT, R13, UR5, PT ;  /* 0x000000050d007c0c */ /* 0x010fda000bf24270 */
[----:B------:R-:W4:Y:S04]  /*145f0*/  @!P1 LDG.E R4, desc[UR16][R4.64+-0x4] ;  /* 0xfffffc1004049981 */ /* 0x000f28000c1e1900 */
[----:B------:R-:W4:Y:S02]  /*14600*/  @!P1 LDG.E R7, desc[UR16][R6.64+-0x4] ;  /* 0xfffffc1006079981 */ /* 0x000f24000c1e1900 */
[----:B----4-:R-:W-:-:S04]  /*14610*/  @!P1 FSETP.GE.AND P0, PT, R4, R7, PT ;  /* 0x000000070400920b */ /* 0x010fc80003f06000 */
[----:B0--3--:R-:W-:-:S05]  /*14620*/  @!P1 FSEL R15, R4, R7, P0 ;  /* 0x00000007040f9208 */ /* 0x009fca0000000000 */
[----:B------:R0:W-:Y:S04]  /*14630*/  @!P1 STG.E desc[UR16][R8.64+0xc], R15 ;  /* 0x00000c0f08009986 */ /* 0x0001e8000c101910 */
[----:B------:R-:W3:Y:S04]  /*14640*/  @P1 LDG.E R2, desc[UR16][R34.64] ;  /* 0x0000001022021981 */ /* 0x000ee8000c1e1900 */
[----:B------:R-:W3:Y:S02]  /*14650*/  @P1 LDG.E R17, desc[UR16][R50.64] ;  /* 0x0000001032111981 */ /* 0x000ee4000c1e1900 */
[----:B---3--:R-:W-:-:S04]  /*14660*/  @P1 FSETP.GE.AND P0, PT, R2, R17, PT ;  /* 0x000000110200120b */ /* 0x008fc80003f06000 */
[----:B------:R-:W-:-:S05]  /*14670*/  @P1 FSEL R17, R2, R17, P0 ;  /* 0x0000001102111208 */ /* 0x000fca0000000000 */
[----:B------:R0:W-:Y:S01]  /*14680*/  @P1 STG.E desc[UR16][R8.64+0xc], R17 ;  /* 0x00000c1108001986 */ /* 0x0001e2000c101910 */
[----:B------:R-:W-:Y:S05]  /*14690*/  BRA `(.L_x_415) ;  /* 0x0000000000147947 */ /* 0x000fea0003800000 */
.L_x_414:
[----:B------:R-:W4:Y:S04]  /*146a0*/  LDG.E R2, desc[UR16][R28.64] ;  /* 0x000000101c027981 */ /* 0x000f28000c1e1900 */
[----:B------:R-:W4:Y:S02]  /*146b0*/  LDG.E R5, desc[UR16][R30.64] ;  /* 0x000000101e057981 */ /* 0x000f24000c1e1900 */
[----:B----4-:R-:W-:-:S04]  /*146c0*/  FSETP.GE.AND P0, PT, R2, R5, PT ;  /* 0x000000050200720b */ /* 0x010fc80003f06000 */
[----:B------:R-:W-:-:S05]  /*146d0*/  FSEL R5, R2, R5, P0 ;  /* 0x0000000502057208 */ /* 0x000fca0000000000 */
[----:B------:R4:W-:Y:S04]  /*146e0*/  STG.E desc[UR16][R8.64+0xc], R5 ;  /* 0x00000c0508007986 */ /* 0x0009e8000c101910 */
.L_x_415:
[----:B------:R-:W-:Y:S05]  /*146f0*/  BSYNC.RECONVERGENT B2 ;  /* 0x0000000000027941 */ /* 0x000fea0003800200 */
.L_x_413:
[----:B------:R-:W-:-:S04]  /*14700*/  IADD3 R13, PT, PT, R13, 0x4, RZ ;  /* 0x000000040d0d7810 */ /* 0x000fc80007ffe0ff */
[----:B------:R-:W-:-:S13]  /*14710*/  ISETP.NE.AND P0, PT, R13, UR13, PT ;  /* 0x0000000d0d007c0c */ /* 0x000fda000bf05270 */
[----:B------:R-:W-:Y:S05]  /*14720*/  @P0 BRA `(.L_x_416) ;  /* 0xfffffff800980947 */ /* 0x000fea000383ffff */
[----:B------:R-:W-:Y:S05]  /*14730*/  BSYNC.RECONVERGENT B1 ;  /* 0x0000000000017941 */ /* 0x000fea0003800200 */
.L_x_403:
[----:B------:R-:W-:-:S07]  /*14740*/  MOV R13, UR13 ;  /* 0x0000000d000d7c02 */ /* 0x000fce0008000f00 */
.L_x_402:
[----:B------:R-:W-:Y:S01]  /*14750*/  UISETP.NE.AND UP2, UPT, UR35, URZ, UPT ;  /* 0x000000ff2300728c */ /* 0x000fe2000bf45270 */
[----:B------:R-:W-:Y:S08]  /*14760*/  BSSY.RECONVERGENT B1, `(.L_x_401) ;  /* 0x0000047000017945 */ /* 0x000ff00003800200 */
[----:B------:R-:W-:Y:S05]  /*14770*/  BRA.U !UP2, `(.L_x_417) ;  /* 0x000000050a147547 */ /* 0x000fea000b800000 */
[C---:B------:R-:W-:Y:S01]  /*14780*/  ISETP.GE.U32.AND P0, PT, R13.reuse, 0x4, PT ;  /* 0x000000040d00780c */ /* 0x040fe20003f06070 */
[----:B------:R-:W-:Y:S01]  /*14790*/  BSSY.RECONVERGENT B2, `(.L_x_418) ;  /* 0x0000016000027945 */ /* 0x000fe20003800200 */
[----:B0--34-:R-:W-:-:S04]  /*147a0*/  IMAD.WIDE.U32 R8, R13, 0x4, R28 ;  /* 0x000000040d087825 */ /* 0x019fc800078e001c */
[----:B-----5:R-:W-:-:S04]  /*147b0*/  IMAD.WIDE.U32 R4, R13, 0x4, R30 ;  /* 0x000000040d047825 */ /* 0x020fc800078e001e */
[----:B------:R-:W-:-:S03]  /*147c0*/  IMAD.WIDE.U32 R6, R13, 0x4, R48 ;  /* 0x000000040d067825 */ /* 0x000fc600078e0030 */
[----:B------:R-:W-:Y:S05]  /*147d0*/  @!P0 BRA `(.L_x_419) ;  /* 0x0000000000308947 */ /* 0x000fea0003800000 */
[----:B------:R-:W-:-:S13]  /*147e0*/  ISETP.GT.AND P1, PT, R13, UR21, PT ;  /* 0x000000150d007c0c */ /* 0x000fda000bf24270 */
[----:B------:R-:W3:Y:S04]  /*147f0*/  @!P1 LDG.E R2, desc[UR16][R8.64+-0x10] ;  /* 0xfffff01008029981 */ /* 0x000ee8000c1e1900 */
[----:B------:R-:W3:Y:S02]  /*14800*/  @!P1 LDG.E R15, desc[UR16][R4.64+-0x10] ;  /* 0xfffff010040f9981 */ /* 0x000ee4000c1e1900 */
[----:B---3--:R-:W-:-:S04]  /*14810*/  @!P1 FSETP.GE.AND P0, PT, R2, R15, PT ;  /* 0x0000000f0200920b */ /* 0x008fc80003f06000 */
        /* <DEDUP_REMOVED lines=8> */
.L_x_419:
[----:B------:R-:W3:Y:S04]  /*148a0*/  LDG.E R2, desc[UR16][R28.64] ;  /* 0x000000101c027981 */ /* 0x000ee8000c1e1900 */
[----:B------:R-:W3:Y:S02]  /*148b0*/  LDG.E R15, desc[UR16][R30.64] ;  /* 0x000000101e0f7981 */ /* 0x000ee4000c1e1900 */
[----:B---3--:R-:W-:-:S04]  /*148c0*/  FSETP.GE.AND P0, PT, R2, R15, PT ;  /* 0x0000000f0200720b */ /* 0x008fc80003f06000 */
[----:B------:R-:W-:-:S05]  /*148d0*/  FSEL R15, R2, R15, P0 ;  /* 0x0000000f020f7208 */ /* 0x000fca0000000000 */
[----:B------:R0:W-:Y:S04]  /*148e0*/  STG.E desc[UR16][R6.64], R15 ;  /* 0x0000000f06007986 */ /* 0x0001e8000c101910 */
.L_x_420:
[----:B------:R-:W-:Y:S05]  /*148f0*/  BSYNC.RECONVERGENT B2 ;  /* 0x0000000000027941 */ /* 0x000fea0003800200 */
.L_x_418:
[----:B------:R-:W-:-:S09]  /*14900*/  UISETP.NE.AND UP2, UPT, UR35, 0x1, UPT ;  /* 0x000000012300788c */ /* 0x000fd2000bf45270 */
[----:B------:R-:W-:Y:S05]  /*14910*/  BRA.U !UP2, `(.L_x_417) ;  /* 0x000000010aac7547 */ /* 0x000fea000b800000 */
[----:B------:R-:W-:Y:S01]  /*14920*/  ISETP.GE.U32.AND P0, PT, R13, 0x3, PT ;  /* 0x000000030d00780c */ /* 0x000fe20003f06070 */
        /* <DEDUP_REMOVED lines=14> */
.L_x_422:
[----:B------:R-:W4:Y:S04]  /*14a10*/  LDG.E R2, desc[UR16][R28.64] ;  /* 0x000000101c027981 */ /* 0x000f28000c1e1900 */
[----:B0--3--:R-:W4:Y:S02]  /*14a20*/  LDG.E R15, desc[UR16][R30.64] ;  /* 0x000000101e0f7981 */ /* 0x009f24000c1e1900 */
[----:B----4-:R-:W-:-:S04]  /*14a30*/  FSETP.GE.AND P0, PT, R2, R15, PT ;  /* 0x0000000f0200720b */ /* 0x010fc80003f06000 */
[----:B------:R-:W-:-:S05]  /*14a40*/  FSEL R15, R2, R15, P0 ;  /* 0x0000000f020f7208 */ /* 0x000fca0000000000 */
[----:B------:R0:W-:Y:S04]  /*14a50*/  STG.E desc[UR16][R6.64+0x4], R15 ;  /* 0x0000040f06007986 */ /* 0x0001e8000c101910 */
.L_x_423:
[----:B------:R-:W-:Y:S05]  /*14a60*/  BSYNC.RECONVERGENT B2 ;  /* 0x0000000000027941 */ /* 0x000fea0003800200 */
.L_x_421:
[----:B------:R-:W-:-:S09]  /*14a70*/  UISETP.NE.AND UP2, UPT, UR35, 0x2, UPT ;  /* 0x000000022300788c */ /* 0x000fd2000bf45270 */
[----:B------:R-:W-:Y:S05]  /*14a80*/  BRA.U !UP2, `(.L_x_417) ;  /* 0x000000010a507547 */ /* 0x000fea000b800000 */
[----:B------:R-:W-:-:S13]  /*14a90*/  ISETP.GE.U32.AND P0, PT, R13, 0x2, PT ;  /* 0x000000020d00780c */ /* 0x000fda0003f06070 */
[----:B------:R-:W-:Y:S05]  /*14aa0*/  @!P0 BRA `(.L_x_424) ;  /* 0x0000000000348947 */ /* 0x000fea0003800000 */
[----:B------:R-:W-:-:S05]  /*14ab0*/  VIADD R13, R13, 0x2 ;  /* 0x000000020d0d7836 */ /* 0x000fca0000000000 */
[----:B------:R-:W-:-:S13]  /*14ac0*/  ISETP.GT.AND P1, PT, R13, UR21, PT ;  /* 0x000000150d007c0c */ /* 0x000fda000bf24270 */
[----:B------:R-:W4:Y:S04]  /*14ad0*/  @!P1 LDG.E R8, desc[UR16][R8.64+-0x8] ;  /* 0xfffff81008089981 */ /* 0x000f28000c1e1900 */
[----:B------:R-:W4:Y:S02]  /*14ae0*/  @!P1 LDG.E R5, desc[UR16][R4.64+-0x8] ;  /* 0xfffff81004059981 */ /* 0x000f24000c1e1900 */
[----:B----4-:R-:W-:-:S04]  /*14af0*/  @!P1 FSETP.GE.AND P0, PT, R8, R5, PT ;  /* 0x000000050800920b */ /* 0x010fc80003f06000 */
[----:B------:R-:W-:-:S05]  /*14b00*/  @!P1 FSEL R13, R8, R5, P0 ;  /* 0x00000005080d9208 */ /* 0x000fca0000000000 */
[----:B------:R4:W-:Y:S04]  /*14b10*/  @!P1 STG.E desc[UR16][R6.64+0x8], R13 ;  /* 0x0000080d06009986 */ /* 0x0009e8000c101910 */
[----:B------:R-:W5:Y:S04]  /*14b20*/  @P1 LDG.E R2, desc[UR16][R34.64] ;  /* 0x0000001022021981 */ /* 0x000f68000c1e1900 */
[----:B0--3--:R-:W5:Y:S02]  /*14b30*/  @P1 LDG.E R15, desc[UR16][R50.64] ;  /* 0x00000010320f1981 */ /* 0x009f64000c1e1900 */
[----:B-----5:R-:W-:-:S04]  /*14b40*/  @P1 FSETP.GE.AND P0, PT, R2, R15, PT ;  /* 0x0000000f0200120b */ /* 0x020fc80003f06000 */
[----:B------:R-:W-:-:S05]  /*14b50*/  @P1 FSEL R15, R2, R15, P0 ;  /* 0x0000000f020f1208 */ /* 0x000fca0000000000 */
[----:B------:R4:W-:Y:S01]  /*14b60*/  @P1 STG.E desc[UR16][R6.64+0x8], R15 ;  /* 0x0000080f06001986 */ /* 0x0009e2000c101910 */
[----:B------:R-:W-:Y:S05]  /*14b70*/  BRA `(.L_x_417) ;  /* 0x0000000000147947 */ /* 0x000fea0003800000 */
.L_x_424:
[----:B------:R-:W4:Y:S04]  /*14b80*/  LDG.E R2, desc[UR16][R28.64] ;  /* 0x000000101c027981 */ /* 0x000f28000c1e1900 */
[----:B------:R-:W4:Y:S02]  /*14b90*/  LDG.E R5, desc[UR16][R30.64] ;  /* 0x000000101e057981 */ /* 0x000f24000c1e1900 */
[----:B----4-:R-:W-:-:S04]  /*14ba0*/  FSETP.GE.AND P0, PT, R2, R5, PT ;  /* 0x000000050200720b */ /* 0x010fc80003f06000 */
[----:B------:R-:W-:-:S05]  /*14bb0*/  FSEL R5, R2, R5, P0 ;  /* 0x0000000502057208 */ /* 0x000fca0000000000 */
[----:B------:R4:W-:Y:S04]  /*14bc0*/  STG.E desc[UR16][R6.64+0x8], R5 ;  /* 0x0000080506007986 */ /* 0x0009e8000c101910 */
.L_x_417:
[----:B------:R-:W-:Y:S05]  /*14bd0*/  BSYNC.RECONVERGENT B1 ;  /* 0x0000000000017941 */ /* 0x000fea0003800200 */
.L_x_401:
[----:B------:R-:W-:Y:S01]  /*14be0*/  HFMA2 R2, -RZ, RZ, 0, 0 ;  /* 0x00000000ff027431 */ /* 0x000fe200000001ff */
[----:B------:R-:W-:Y:S06]  /*14bf0*/  BRA.U !UP1, `(.L_x_425) ;  /* 0x0000001509547547 */ /* 0x000fec000b800000 */
[----:B------:R-:W-:Y:S01]  /*14c00*/  UISETP.NE.AND UP2, UPT, UR19, URZ, UPT ;  /* 0x000000ff1300728c */ /* 0x000fe2000bf45270 */
[----:B0--34-:R-:W-:-:S08]  /*14c10*/  MOV R9, RZ ;  /* 0x000000ff00097202 */ /* 0x019fd00000000f00 */
[----:B------:R-:W-:Y:S05]  /*14c20*/  BRA.U !UP2, `(.L_x_426) ;  /* 0x000000050ab47547 */ /* 0x000fea000b800000 */
[----:B------:R-:W-:Y:S01]  /*14c30*/  BSSY.RECONVERGENT B1, `(.L_x_427) ;  /* 0x000006b000017945 */ /* 0x000fe20003800200 */
[----:B------:R-:W-:-:S07]  /*14c40*/  MOV R17, RZ ;  /* 0x000000ff00117202 */ /* 0x000fce0000000f00 */
.L_x_428:
[----:B------:R-:W-:-:S05]  /*14c50*/  IMAD.WIDE.U32 R66, R17, 0x4, R48 ;  /* 0x0000000411427825 */ /* 0x000fca00078e0030 */
[----:B------:R-:W3:Y:S04]  /*14c60*/  LDG.E R12, desc[UR16][R66.64] ;  /* 0x00000010420c7981 */ /* 0x000ee8000c1e1900 */
[----:B------:R-:W4:Y:S04]  /*14c70*/  LDG.E R64, desc[UR16][R66.64+0x4] ;  /* 0x0000041042407981 */ /* 0x000f28000c1e1900 */
[----:B------:R-:W2:Y:S04]  /*14c80*/  LDG.E R65, desc[UR16][R66.64+0x8] ;  /* 0x0000081042417981 */ /* 0x000ea8000c1e1900 */
[----:B------:R-:W2:Y:S04]  /*14c90*/  LDG.E R63, desc[UR16][R66.64+0xc] ;  /* 0x00000c10423f7981 */ /* 0x000ea8000c1e1900 */
[----:B------:R-:W2:Y:S04]  /*14ca0*/  LDG.E R16, desc[UR16][R66.64+0x10] ;  /* 0x0000101042107981 */ /* 0x000ea8000c1e1900 */
[----:B------:R-:W2:Y:S04]  /*14cb0*/  LDG.E R15, desc[UR16][R66.64+0x14] ;  /* 0x00001410420f7981 */ /* 0x000ea8000c1e1900 */
[----:B------:R-:W2:Y:S04]  /*14cc0*/  LDG.E R14, desc[UR16][R66.64+0x18] ;  /* 0x00001810420e7981 */ /* 0x000ea8000c1e1900 */
[----:B------:R-:W2:Y:S04]  /*14cd0*/  LDG.E R10, desc[UR16][R66.64+0x1c] ;  /* 0x00001c10420a7981 */ /* 0x000ea8000c1e1900 */
[----:B------:R-:W2:Y:S01]  /*14ce0*/  LDG.E R2, desc[UR16][R66.64+0x20] ;  /* 0x0000201042027981 */ /* 0x000ea2000c1e1900 */
        /* <DEDUP_REMOVED lines=10> */
[----:B0--3--:R-:W0:Y:S08]  /*14d90*/  F2F.F64.F32 R8, R12 ;  /* 0x0000000c00087310 */ /* 0x009e300000201800 */
[----:B----4-:R-:W-:Y:S01]  /*14da0*/  F2F.F64.F32 R6, R64 ;  /* 0x0000004000067310 */ /* 0x010fe20000201800 */
[----:B0-----:R-:W-:-:S10]  /*14db0*/  DFMA R8, R8, -UR38, RZ ;  /* 0x8000002608087c2b */ /* 0x001fd400080000ff */
[----:B------:R-:W0:Y:S08]  /*14dc0*/  F2F.F32.F64 R8, R8 ;  /* 0x0000000800087310 */ /* 0x000e300000301000 */
[----:B0----5:R-:W0:Y:S02]  /*14dd0*/  F2F.F64.F32 R4, R8 ;  /* 0x0000000800047310 */ /* 0x021e240000201800 */
[----:B0-----:R-:W-:-:S06]  /*14de0*/  DFMA R18, R6, UR40, R4 ;  /* 0x0000002806127c2b */ /* 0x001fcc0008000004 */
[----:B--2---:R-:W-:Y:S08]  /*14df0*/  F2F.F64.F32 R6, R65 ;  /* 0x0000004100067310 */ /* 0x004ff00000201800 */
        /* <DEDUP_REMOVED lines=34> */
[----:B------:R-:W4:Y:S04]  /*15020*/  LDG.E R19, desc[UR16][R66.64+0x14] ;  /* 0x0000141042137981 */ /* 0x000f28000c1e1900 */
[----:B------:R-:W4:Y:S04]  /*15030*/  LDG.E R18, desc[UR16][R66.64+0x18] ;  /* 0x0000181042127981 */ /* 0x000f28000c1e1900 */
[----:B------:R-:W4:Y:S04]  /*15040*/  LDG.E R16, desc[UR16][R66.64+0x1c] ;  /* 0x00001c1042107981 */ /* 0x000f28000c1e1900 */
[----:B------:R-:W4:Y:S04]  /*15050*/  LDG.E R10, desc[UR16][R66.64+0x20] ;  /* 0x00002010420a7981 */ /* 0x000f28000c1e1900 */
[----:B------:R1:W4:Y:S01]  /*15060*/  LDG.E R2, desc[UR16][R66.64+0x24] ;  /* 0x0000241042027981 */ /* 0x000322000c1e1900 */
[----:B------:R-:W-:-:S05]  /*15070*/  VIADD R17, R17, 0x2 ;  /* 0x0000000211117836 */ /* 0x000fca0000000000 */
        /* <DEDUP_REMOVED lines=39> */
.L_x_427:
[----:B------:R-:W-:-:S07]  /*152f0*/  MOV R9, UR30 ;  /* 0x0000001e00097c02 */ /* 0x000fce0008000f00 */
.L_x_426:
[----:B------:R-:W-:Y:S01]  /*15300*/  ISETP.NE.AND P0, PT, RZ, UR28, PT ;  /* 0x0000001cff007c0c */ /* 0x000fe2000bf05270 */
[----:B------:R-:W-:-:S12]  /*15310*/  UISETP.GE.U32.AND UP2, UPT, UR19, 0x7, UPT ;  /* 0x000000071300788c */ /* 0x000fd8000bf46070 */
[----:B------:R-:W-:Y:S05]  /*15320*/  @!P0 BRA `(.L_x_429) ;  /* 0x0000000000e48947 */ /* 0x000fea0003800000 */
[----:B------:R-:W-:-:S05]  /*15330*/  IMAD.WIDE.U32 R14, R9, 0x4, R48 ;  /* 0x00000004090e7825 */ /* 0x000fca00078e0030 */
[----:B------:R-:W3:Y:S04]  /*15340*/  LDG.E R64, desc[UR16][R14.64] ;  /* 0x000000100e407981 */ /* 0x000ee8000c1e1900 */
[----:B------:R-:W0:Y:S04]  /*15350*/  LDG.E R65, desc[UR16][R14.64+0x4] ;  /* 0x000004100e417981 */ /* 0x000e28000c1e1900 */
[----:B------:R-:W4:Y:S04]  /*15360*/  LDG.E R66, desc[UR16][R14.64+0x8] ;  /* 0x000008100e427981 */ /* 0x000f28000c1e1900 */
[----:B------:R-:W2:Y:S04]  /*15370*/  LDG.E R63, desc[UR16][R14.64+0xc] ;  /* 0x00000c100e3f7981 */ /* 0x000ea8000c1e1900 */
[----:B------:R-:W2:Y:S04]  /*15380*/  LDG.E R19, desc[UR16][R14.64+0x10] ;  /* 0x000010100e137981 */ /* 0x000ea8000c1e1900 */
[----:B------:R-:W2:Y:S04]  /*15390*/  LDG.E R18, desc[UR16][R14.64+0x14] ;  /* 0x000014100e127981 */ /* 0x000ea8000c1e1900 */
[----:B------:R-:W2:Y:S04]  /*153a0*/  LDG.E R10, desc[UR16][R14.64+0x18] ;  /* 0x000018100e0a7981 */ /* 0x000ea8000c1e1900 */
[----:B------:R-:W2:Y:S01]  /*153b0*/  LDG.E R8, desc[UR16][R14.64+0x1c] ;  /* 0x00001c100e087981 */ /* 0x000ea2000c1e1900 */
[----:B------:R-:W-:Y:S01]  /*153c0*/  UMOV UR38, 0xc2125ea7 ;  /* 0xc2125ea700267882 */ /* 0x000fe20000000000 */
[----:B------:R-:W-:-:S02]  /*153d0*/  UMOV UR39, 0x3f7646fe ;  /* 0x3f7646fe00277882 */ /* 0x000fc40000000000 */
[----:B------:R1:W2:Y:S01]  /*153e0*/  LDG.E R2, desc[UR16][R14.64+0x20] ;  /* 0x000020100e027981 */ /* 0x0002a2000c1e1900 */
        /* <DEDUP_REMOVED lines=8> */
[----:B---3--:R-:W3:Y:S08]  /*15470*/  F2F.F64.F32 R16, R64 ;  /* 0x0000004000107310 */ /* 0x008ef00000201800 */
[----:B0----5:R-:W-:Y:S01]  /*15480*/  F2F.F64.F32 R4, R65 ;  /* 0x0000004100047310 */ /* 0x021fe20000201800 */
[----:B---3--:R-:W-:-:S10]  /*15490*/  DFMA R16, R16, -UR38, RZ ;  /* 0x8000002610107c2b */ /* 0x008fd400080000ff */
[----:B------:R-:W0:Y:S08]  /*154a0*/  F2F.F32.F64 R16, R16 ;  /* 0x0000001000107310 */ /* 0x000e300000301000 */
[----:B0-----:R-:W0:Y:S02]  /*154b0*/  F2F.F64.F32 R6, R16 ;  /* 0x0000001000067310 */ /* 0x001e240000201800 */
[----:B0-----:R-:W-:-:S06]  /*154c0*/  DFMA R12, R4, UR40, R6 ;  /* 0x00000028040c7c2b */ /* 0x001fcc0008000006 */
[----:B----4-:R-:W-:Y:S08]  /*154d0*/  F2F.F64.F32 R4, R66 ;  /* 0x0000004200047310 */ /* 0x010ff00000201800 */
[----:B------:R-:W0:Y:S08]  /*154e0*/  F2F.F32.F64 R12, R12 ;  /* 0x0000000c000c7310 */ /* 0x000e300000301000 */
[----:B0-----:R-:W1:Y:S02]  /*154f0*/  F2F.F64.F32 R6, R12 ;  /* 0x0000000c00067310 */ /* 0x001e640000201800 */
[----:B-1----:R-:W-:-:S06]  /*15500*/  DFMA R14, R4, -UR42, R6 ;  /* 0x8000002a040e7c2b */ /* 0x002fcc0008000006 */
[----:B--2---:R-:W-:Y:S08]  /*15510*/  F2F.F64.F32 R4, R63 ;  /* 0x0000003f00047310 */ /* 0x004ff00000201800 */
        /* <DEDUP_REMOVED lines=26> */
.L_x_429:
[----:B------:R-:W-:Y:S02]  /*156c0*/  MOV R2, RZ ;  /* 0x000000ff00027202 */ /* 0x000fe40000000f00 */
[----:B------:R-:W-:Y:S01]  /*156d0*/  MOV R13, RZ ;  /* 0x000000ff000d7202 */ /* 0x000fe20000000f00 */
[----:B------:R-:W-:Y:S06]  /*156e0*/  BRA.U !UP2, `(.L_x_430) ;  /* 0x000000050a4c7547 */ /* 0x000fec000b800000 */
[----:B------:R-:W-:Y:S01]  /*156f0*/  BSSY.RECONVERGENT B1, `(.L_x_431) ;  /* 0x0000051000017945 */ /* 0x000fe20003800200 */
[----:B------:R-:W-:Y:S01]  /*15700*/  IMAD.MOV.U32 R2, RZ, RZ, RZ ;  /* 0x000000ffff027224 */ /* 0x000fe200078e00ff */
[----:B------:R-:W-:-:S07]  /*15710*/  MOV R13, RZ ;  /* 0x000000ff000d7202 */ /* 0x000fce0000000f00 */
.L_x_432:
[----:B------:R-:W-:-:S04]  /*15720*/  IMAD.WIDE.U32 R8, R13, 0x4, R28 ;  /* 0x000000040d087825 */ /* 0x000fc800078e001c */
[C---:B0--3--:R-:W-:Y:S01]  /*15730*/  IMAD.WIDE.U32 R6, R13.reuse, 0x4, R30 ;  /* 0x000000040d067825 */ /* 0x049fe200078e001e */
[----:B------:R-:W3:Y:S04]  /*15740*/  LDG.E R17, desc[UR16][R8.64] ;  /* 0x0000001008117981 */ /* 0x000ee8000c1e1900 */
[----:B------:R-:W3:Y:S04]  /*15750*/  LDG.E R12, desc[UR16][R6.64] ;  /* 0x00000010060c7981 */ /* 0x000ee8000c1e1900 */
[----:B------:R-:W4:Y:S04]  /*15760*/  LDG.E R18, desc[UR16][R8.64+0x4] ;  /* 0x0000041008127981 */ /* 0x000f28000c1e1900 */
[----:B------:R-:W4:Y:S01]  /*15770*/  LDG.E R67, desc[UR16][R6.64+0x4] ;  /* 0x0000041006437981 */ /* 0x000f22000c1e1900 */
[----:B-----5:R-:W-:-:S03]  /*15780*/  IMAD.WIDE.U32 R4, R13, 0x4, R44 ;  /* 0x000000040d047825 */ /* 0x020fc600078e002c */
[----:B------:R-:W2:Y:S04]  /*15790*/  LDG.E R19, desc[UR16][R8.64+0x8] ;  /* 0x0000081008137981 */ /* 0x000ea8000c1e1900 */
[----:B------:R-:W2:Y:S04]  /*157a0*/  LDG.E R16, desc[UR16][R6.64+0x8] ;  /* 0x0000081006107981 */ /* 0x000ea8000c1e1900 */
[----:B------:R-:W2:Y:S04]  /*157b0*/  LDG.E R10, desc[UR16][R4.64] ;  /* 0x00000010040a7981 */ /* 0x000ea8000c1e1900 */
[----:B------:R-:W2:Y:S04]  /*157c0*/  LDG.E R14, desc[UR16][R4.64+0x4] ;  /* 0x00000410040e7981 */ /* 0x000ea8000c1e1900 */
[----:B------:R-:W2:Y:S04]  /*157d0*/  LDG.E R65, desc[UR16][R4.64+0x8] ;  /* 0x0000081004417981 */ /* 0x000ea8000c1e1900 */
[----:B------:R-:W2:Y:S04]  /*157e0*/  LDG.E R63, desc[UR16][R8.64+0xc] ;  /* 0x00000c10083f7981 */ /* 0x000ea8000c1e1900 */
[----:B------:R-:W2:Y:S04]  /*157f0*/  LDG.E R64, desc[UR16][R6.64+0xc] ;  /* 0x00000c1006407981 */ /* 0x000ea8000c1e1900 */
[----:B------:R-:W2:Y:S01]  /*15800*/  LDG.E R70, desc[UR16][R4.64+0x10] ;  /* 0x0000101004467981 */ /* 0x000ea2000c1e1900 */
[----:B---3--:R-:W-:-:S05]  /*15810*/  FADD R15, R17, -R12 ;  /* 0x8000000c110f7221 */ /* 0x008fca0000000000 */
[----:B------:R-:W-:Y:S01]  /*15820*/  FSETP.GE.AND P1, PT, R15, RZ, PT ;  /* 0x000000ff0f00720b */ /* 0x000fe20003f26000 */
[----:B----4-:R-:W-:-:S05]  /*15830*/  FADD R69, R18, -R67 ;  /* 0x8000004312457221 */ /* 0x010fca0000000000 */
[----:B------:R-:W-:Y:S01]  /*15840*/  FSETP.GE.AND P2, PT, R69, RZ, PT ;  /* 0x000000ff4500720b */ /* 0x000fe20003f46000 */
[----:B--2---:R-:W-:-:S06]  /*15850*/  FADD R68, R19, -R16 ;  /* 0x8000001013447221 */ /* 0x004fcc0000000000 */
[----:B------:R-:W-:Y:S01]  /*15860*/  @!P1 FADD R17, -R17, R12 ;  /* 0x0000000c11119221 */ /* 0x000fe20000000100 */
[----:B------:R-:W-:Y:S01]  /*15870*/  @P1 FMUL R15, R15, R10 ;  /* 0x0000000a0f0f1220 */ /* 0x000fe20000400000 */
[----:B------:R-:W2:Y:S02]  /*15880*/  LDG.E R12, desc[UR16][R4.64+0xc] ;  /* 0x00000c10040c7981 */ /* 0x000ea4000c1e1900 */
[----:B------:R-:W-:Y:S01]  /*15890*/  @!P1 FMUL R15, R10, R17 ;  /* 0x000000110a0f9220 */ /* 0x000fe20000400000 */
[----:B------:R-:W-:Y:S01]  /*158a0*/  FSETP.GE.AND P1, PT, R68, RZ, PT ;  /* 0x000000ff4400720b */ /* 0x000fe20003f26000 */
[----:B------:R-:W-:Y:S01]  /*158b0*/  @!P2 FADD R17, -R18, R67 ;  /* 0x000000431211a221 */ /* 0x000fe20000000100 */
[----:B------:R-:W-:Y:S01]  /*158c0*/  @P2 FMUL R10, R69, R14 ;  /* 0x0000000e450a2220 */ /* 0x000fe20000400000 */
[----:B------:R-:W3:Y:S02]  /*158d0*/  LDG.E R67, desc[UR16][R8.64+0x1c] ;  /* 0x00001c1008437981 */ /* 0x000ee4000c1e1900 */
[----:B------:R-:W-:-:S02]  /*158e0*/  @!P2 FMUL R10, R14, R17 ;  /* 0x000000110e0aa220 */ /* 0x000fc40000400000 */
[----:B------:R-:W4:Y:S04]  /*158f0*/  LDG.E R14, desc[UR16][R8.64+0x10] ;  /* 0x00001010080e7981 */ /* 0x000f28000c1e1900 */
[----:B------:R-:W4:Y:S02]  /*15900*/  LDG.E R17, desc[UR16][R6.64+0x10] ;  /* 0x0000101006117981 */ /* 0x000f24000c1e1900 */
[----:B------:R-:W-:Y:S02]  /*15910*/  @!P1 FADD R66, -R19, R16 ;  /* 0x0000001013429221 */ /* 0x000fe40000000100 */
[----:B------:R-:W3:Y:S04]  /*15920*/  LDG.E R16, desc[UR16][R8.64+0x14] ;  /* 0x0000141008107981 */ /* 0x000ee8000c1e1900 */
[----:B------:R-:W3:Y:S01]  /*15930*/  LDG.E R19, desc[UR16][R6.64+0x14] ;  /* 0x0000141006137981 */ /* 0x000ee2000c1e1900 */
[----:B------:R-:W-:Y:S01]  /*15940*/  @P1 FMUL R18, R68, R65 ;  /* 0x0000004144121220 */ /* 0x000fe20000400000 */
[----:B------:R-:W-:-:S02]  /*15950*/  @!P1 FMUL R18, R65, R66 ;  /* 0x0000004241129220 */ /* 0x000fc40000400000 */
[----:B------:R4:W3:Y:S01]  /*15960*/  LDG.E R65, desc[UR16][R8.64+0x18] ;  /* 0x0000181008417981 */ /* 0x0008e2000c1e1900 */
[----:B------:R-:W-:-:S03]  /*15970*/  FADD R71, R63, -R64 ;  /* 0x800000403f477221 */ /* 0x000fc60000000000 */
[----:B------:R-:W3:Y:S04]  /*15980*/  LDG.E R66, desc[UR16][R6.64+0x18] ;  /* 0x0000181006427981 */ /* 0x000ee8000c1e1900 */
[----:B------:R3:W3:Y:S01]  /*15990*/  LDG.E R68, desc[UR16][R6.64+0x1c] ;  /* 0x00001c1006447981 */ /* 0x0006e2000c1e1900 */
[----:B------:R-:W-:-:S03]  /*159a0*/  FSETP.GE.AND P1, PT, R71, RZ, PT ;  /* 0x000000ff4700720b */ /* 0x000fc60003f26000 */
[----:B------:R-:W3:Y:S10]  /*159b0*/  LDG.E R69, desc[UR16][R4.64+0x14] ;  /* 0x0000141004457981 */ /* 0x000ef4000c1e1900 */
[----:B------:R-:W-:-:S02]  /*159c0*/  @!P1 FADD R73, -R63, R64 ;  /* 0x000000403f499221 */ /* 0x000fc40000000100 */
[----:B------:R-:W3:Y:S04]  /*159d0*/  LDG.E R63, desc[UR16][R4.64+0x18] ;  /* 0x00001810043f7981 */ /* 0x000ee8000c1e1900 */
[----:B------:R0:W3:Y:S01]  /*159e0*/  LDG.E R64, desc[UR16][R4.64+0x1c] ;  /* 0x00001c1004407981 */ /* 0x0000e2000c1e1900 */
[----:B------:R-:W-:-:S04]  /*159f0*/  FADD R15, R15, R2 ;  /* 0x000000020f0f7221 */ /* 0x000fc80000000000 */
[----:B------:R-:W-:Y:S01]  /*15a00*/  FADD R15, R15, R10 ;  /* 0x0000000a0f0f7221 */ /* 0x000fe20000000000 */
[----:B------:R-:W-:-:S03]  /*15a10*/  IADD3 R13, PT, PT, R13, 0x8, RZ ;  /* 0x000000080d0d7810 */ /* 0x000fc60007ffe0ff */
[----:B------:R-:W-:Y:S01]  /*15a20*/  FADD R18, R15, R18 ;  /* 0x000000120f127221 */ /* 0x000fe20000000000 */
[----:B--2---:R-:W-:Y:S01]  /*15a30*/  @P1 FMUL R71, R71, R12 ;  /* 0x0000000c47471220 */ /* 0x004fe20000400000 */
[----:B------:R-:W-:Y:S01]  /*15a40*/  @!P1 FMUL R71, R12, R73 ;  /* 0x000000490c479220 */ /* 0x000fe20000400000 */
[----:B----4-:R-:W-:-:S05]  /*15a50*/  FADD R9, R14, -R17 ;  /* 0x800000110e097221 */ /* 0x010fca0000000000 */
[----:B------:R-:W-:Y:S01]  /*15a60*/  FSETP.GE.AND P1, PT, R9, RZ, PT ;  /* 0x000000ff0900720b */ /* 0x000fe20003f26000 */
[----:B---3--:R-:W-:-:S05]  /*15a70*/  FADD R6, R16, -R19 ;  /* 0x8000001310067221 */ /* 0x008fca0000000000 */
[----:B------:R-:W-:Y:S01]  /*15a80*/  FSETP.GE.AND P2, PT, R6, RZ, PT ;  /* 0x000000ff0600720b */ /* 0x000fe20003f46000 */
[----:B------:R-:W-:-:S06]  /*15a90*/  FADD R8, R65, -R66 ;  /* 0x8000004241087221 */ /* 0x000fcc0000000000 */
[----:B------:R-:W-:Y:S01]  /*15aa0*/  @!P1 FADD R17, -R14, R17 ;  /* 0x000000110e119221 */ /* 0x000fe20000000100 */
[----:B0-----:R-:W-:Y:S01]  /*15ab0*/  FADD R5, R67, -R68 ;  /* 0x8000004443057221 */ /* 0x001fe20000000000 */
[----:B------:R-:W-:Y:S01]  /*15ac0*/  FSETP.GE.AND P3, PT, R8, RZ, PT ;  /* 0x000000ff0800720b */ /* 0x000fe20003f66000 */
[----:B------:R-:W-:Y:S01]  /*15ad0*/  @P1 FMUL R2, R9, R70 ;  /* 0x0000004609021220 */ /* 0x000fe20000400000 */
[----:B------:R-:W-:Y:S02]  /*15ae0*/  @!P1 FMUL R2, R70, R17 ;  /* 0x0000001146029220 */ /* 0x000fe40000400000 */
[----:B------:R-:W-:Y:S01]  /*15af0*/  FSETP.GE.AND P1, PT, R5, RZ, PT ;  /* 0x000000ff0500720b */ /* 0x000fe20003f26000 */
[----:B------:R-:W-:Y:S01]  /*15b00*/  @!P2 FADD R16, -R16, R19 ;  /* 0x000000131010a221 */ /* 0x000fe20000000100 */
[----:B------:R-:W-:Y:S01]  /*15b10*/  @P2 FMUL R4, R6, R69 ;  /* 0x0000004506042220 */ /* 0x000fe20000400000 */
[----:B------:R-:W-:Y:S02]  /*15b20*/  FADD R71, R18, R71 ;  /* 0x0000004712477221 */ /* 0x000fe40000000000 */
[----:B------:R-:W-:Y:S01]  /*15b30*/  @!P2 FMUL R4, R69, R16 ;  /* 0x000000104504a220 */ /* 0x000fe20000400000 */
[----:B------:R-:W-:Y:S01]  /*15b40*/  ISETP.NE.AND P2, PT, R13, UR7, PT ;  /* 0x000000070d007c0c */ /* 0x000fe2000bf45270 */
[----:B------:R-:W-:-:S02]  /*15b50*/  FADD R71, R71, R2 ;  /* 0x0000000247477221 */ /* 0x000fc40000000000 */
[----:B------:R-:W-:Y:S01]  /*15b60*/  @!P3 FADD R66, -R65, R66 ;  /* 0x000000424142b221 */ /* 0x000fe20000000100 */
[----:B------:R-:W-:Y:S01]  /*15b70*/  @P3 FMUL R2, R8, R63 ;  /* 0x0000003f08023220 */ /* 0x000fe20000400000 */
[----:B------:R-:W-:Y:S02]  /*15b80*/  FADD R71, R71, R4 ;  /* 0x0000000447477221 */ /* 0x000fe40000000000 */
[----:B------:R-:W-:Y:S01]  /*15b90*/  @!P1 FADD R67, -R67, R68 ;  /* 0x0000004443439221 */ /* 0x000fe20000000100 */
[----:B------:R-:W-:Y:S01]  /*15ba0*/  @!P3 FMUL R2, R63, R66 ;  /* 0x000000423f02b220 */ /* 0x000fe20000400000 */
[----:B------:R-:W-:Y:S02]  /*15bb0*/  @P1 FMUL R4, R5, R64 ;  /* 0x0000004005041220 */ /* 0x000fe40000400000 */
[----:B------:R-:W-:Y:S01]  /*15bc0*/  @!P1 FMUL R4, R64, R67 ;  /* 0x0000004340049220 */ /* 0x000fe20000400000 */
[----:B------:R-:W-:-:S04]  /*15bd0*/  FADD R71, R71, R2 ;  /* 0x0000000247477221 */ /* 0x000fc80000000000 */
[----:B------:R-:W-:Y:S01]  /*15be0*/  FADD R2, R71, R4 ;  /* 0x0000000447027221 */ /* 0x000fe20000000000 */
[----:B------:R-:W-:Y:S06]  /*15bf0*/  @P2 BRA `(.L_x_432) ;  /* 0xfffffff800c82947 */ /* 0x000fec000383ffff */
[----:B------:R-:W-:Y:S05]  /*15c00*/  BSYNC.RECONVERGENT B1 ;  /* 0x0000000000017941 */ /* 0x000fea0003800200 */
.L_x_431:
[----:B------:R-:W-:-:S07]  /*15c10*/  MOV R13, UR7 ;  /* 0x00000007000d7c02 */ /* 0x000fce0008000f00 */
.L_x_430:
[----:B------:R-:W-:-:S09]  /*15c20*/  UISETP.NE.AND UP2, UPT, UR24, URZ, UPT ;  /* 0x000000ff1800728c */ /* 0x000fd2000bf45270 */
[----:B------:R-:W-:Y:S05]  /*15c30*/  BRA.U !UP2, `(.L_x_425) ;  /* 0x000000050a447547 */ /* 0x000fea000b800000 */
[----:B------:R-:W-:Y:S02]  /*15c40*/  UISETP.GE.U32.AND UP2, UPT, UR32, 0x3, UPT ;  /* 0x000000032000788c */ /* 0x000fe4000bf46070 */
[----:B------:R-:W-:-:S07]  /*15c50*/  UISETP.NE.AND UP3, UPT, UR26, URZ, UPT ;  /* 0x000000ff1a00728c */ /* 0x000fce000bf65270 */
[----:B------:R-:W-:Y:S05]  /*15c60*/  BRA.U !UP2, `(.L_x_433) ;  /* 0x000000010aa07547 */ /* 0x000fea000b800000 */
[----:B------:R-:W-:-:S04]  /*15c70*/  IMAD.WIDE.U32 R8, R13, 0x4, R28 ;  /* 0x000000040d087825 */ /* 0x000fc800078e001c */
[C---:B0--3--:R-:W-:Y:S01]  /*15c80*/  IMAD.WIDE.U32 R6, R13.reuse, 0x4, R30 ;  /* 0x000000040d067825 */ /* 0x049fe200078e001e */
[----:B------:R-:W3:Y:S04]  /*15c90*/  LDG.E R63, desc[UR16][R8.64] ;  /* 0x00000010083f7981 */ /* 0x000ee8000c1e1900 */
[----:B------:R-:W3:Y:S04]  /*15ca0*/  LDG.E R64, desc[UR16][R6.64] ;  /* 0x0000001006407981 */ /* 0x000ee8000c1e1900 */
[----:B------:R-:W4:Y:S04]  /*15cb0*/  LDG.E R66, desc[UR16][R8.64+0x4] ;  /* 0x0000041008427981 */ /* 0x000f28000c1e1900 */
[----:B------:R-:W4:Y:S04]  /*15cc0*/  LDG.E R67, desc[UR16][R6.64+0x4] ;  /* 0x0000041006437981 */ /* 0x000f28000c1e1900 */
[----:B------:R-:W2:Y:S04]  /*15cd0*/  LDG.E R14, desc[UR16][R8.64+0x8] ;  /* 0x00000810080e7981 */ /* 0x000ea8000c1e1900 */
[----:B------:R-:W2:Y:S01]  /*15ce0*/  LDG.E R15, desc[UR16][R6.64+0x8] ;  /* 0x00000810060f7981 */ /* 0x000ea2000c1e1900 */
[----:B-----5:R-:W-:-:S03]  /*15cf0*/  IMAD.WIDE.U32 R4, R13, 0x4, R44 ;  /* 0x000000040d047825 */ /* 0x020fc600078e002c */
[----:B------:R0:W2:Y:S04]  /*15d00*/  LDG.E R12, desc[UR16][R8.64+0xc] ;  /* 0x00000c10080c7981 */ /* 0x0000a8000c1e1900 */
[----:B------:R-:W2:Y:S04]  /*15d10*/  LDG.E R17, desc[UR16][R6.64+0xc] ;  /* 0x00000c1006117981 */ /* 0x000ea8000c1e1900 */
[----:B------:R-:W2:Y:S04]  /*15d20*/  LDG.E R18, desc[UR16][R4.64] ;  /* 0x0000001004127981 */ /* 0x000ea8000c1e1900 */
[----:B------:R-:W2:Y:S04]  /*15d30*/  LDG.E R19, desc[UR16][R4.64+0x4] ;  /* 0x0000041004137981 */ /* 0x000ea8000c1e1900 */
[----:B------:R-:W2:Y:S04]  /*15d40*/  LDG.E R10, desc[UR16][R4.64+0x8] ;  /* 0x00000810040a7981 */ /* 0x000ea8000c1e1900 */
[----:B------:R1:W2:Y:S01]  /*15d50*/  LDG.E R16, desc[UR16][R4.64+0xc] ;  /* 0x00000c1004107981 */ /* 0x0002a2000c1e1900 */
[----:B------:R-:W-:-:S02]  /*15d60*/  VIADD R13, R13, 0x4 ;  /* 0x000000040d0d7836 */ /* 0x000fc40000000000 */
[----:B---3--:R-:W-:-:S05]  /*15d70*/  FADD R65, R63, -R64 ;  /* 0x800000403f417221 */ /* 0x008fca0000000000 */
[----:B------:R-:W-:Y:S01]  /*15d80*/  FSETP.GE.AND P1, PT, R65, RZ, PT ;  /* 0x000000ff4100720b */ /* 0x000fe20003f26000 */
[----:B----4-:R-:W-:-:S05]  /*15d90*/  FADD R68, R66, -R67 ;  /* 0x8000004342447221 */ /* 0x010fca0000000000 */
[----:B------:R-:W-:Y:S01]  /*15da0*/  FSETP.GE.AND P2, PT, R68, RZ, PT ;  /* 0x000000ff4400720b */ /* 0x000fe20003f46000 */
[----:B--2---:R-:W-:-:S06]  /*15db0*/  FADD R69, R14, -R15 ;  /* 0x8000000f0e457221 */ /* 0x004fcc0000000000 */
[----:B0-----:R-:W-:Y:S01]  /*15dc0*/  @!P1 FADD R9, -R63, R64 ;  /* 0x000000403f099221 */ /* 0x001fe20000000100 */
[----:B------:R-:W-:Y:S01]  /*15dd0*/  FSETP.GE.AND P3, PT, R69, RZ, PT ;  /* 0x000000ff4500720b */ /* 0x000fe20003f66000 */
[----:B------:R-:W-:-:S04]  /*15de0*/  FADD R71, R12, -R17 ;  /* 0x800000110c477221 */ /* 0x000fc80000000000 */
[----:B------:R-:W-:Y:S01]  /*15df0*/  @!P2 FADD R6, -R66, R67 ;  /* 0x000000434206a221 */ /* 0x000fe20000000100 */
[----:B------:R-:W-:Y:S01]  /*15e00*/  @P1 FMUL R7, R65, R18 ;  /* 0x0000001241071220 */ /* 0x000fe20000400000 */
[----:B------:R-:W-:Y:S01]  /*15e10*/  FSETP.GE.AND P5, PT, R71, RZ, PT ;  /* 0x000000ff4700720b */ /* 0x000fe20003fa6000 */
[----:B------:R-:W-:Y:S01]  /*15e20*/  @!P1 FMUL R7, R18, R9 ;  /* 0x0000000912079220 */ /* 0x000fe20000400000 */
[----:B-1----:R-:W-:Y:S01]  /*15e30*/  @P2 FMUL R4, R68, R19 ;  /* 0x0000001344042220 */ /* 0x002fe20000400000 */
        /* <DEDUP_REMOVED lines=11> */
.L_x_433:
[----:B------:R-:W-:Y:S05]  /*15ef0*/  BRA.U !UP3, `(.L_x_425) ;  /* 0x000000010b947547 */ /* 0x000fea000b800000 */
[----:B------:R-:W-:-:S09]  /*15f00*/  UISETP.NE.AND UP2, UPT, UR33, URZ, UPT ;  /* 0x000000ff2100728c */ /* 0x000fd2000bf45270 */
[----:B------:R-:W-:Y:S05]  /*15f10*/  BRA.U !UP2, `(.L_x_434) ;  /* 0x000000010a587547 */ /* 0x000fea000b800000 */
[----:B0--3--:R-:W-:-:S04]  /*15f20*/  IMAD.WIDE.U32 R6, R13, 0x4, R28 ;  /* 0x000000040d067825 */ /* 0x009fc800078e001c */
[C---:B-----5:R-:W-:Y:S01]  /*15f30*/  IMAD.WIDE.U32 R4, R13.reuse, 0x4, R30 ;  /* 0x000000040d047825 */ /* 0x060fe200078e001e */
[----:B------:R-:W3:Y:S04]  /*15f40*/  LDG.E R17, desc[UR16][R6.64] ;  /* 0x0000001006117981 */ /* 0x000ee8000c1e1900 */
[----:B------:R-:W3:Y:S04]  /*15f50*/  LDG.E R14, desc[UR16][R4.64] ;  /* 0x00000010040e7981 */ /* 0x000ee8000c1e1900 */
[----:B------:R-:W4:Y:S04]  /*15f60*/  LDG.E R16, desc[UR16][R6.64+0x4] ;  /* 0x0000041006107981 */ /* 0x000f28000c1e1900 */
[----:B------:R-:W4:Y:S01]  /*15f70*/  LDG.E R19, desc[UR16][R4.64+0x4] ;  /* 0x0000041004137981 */ /* 0x000f22000c1e1900 */
[----:B------:R-:W-:-:S05]  /*15f80*/  IMAD.WIDE.U32 R8, R13, 0x4, R44 ;  /* 0x000000040d087825 */ /* 0x000fca00078e002c */
[----:B------:R-:W2:Y:S04]  /*15f90*/  LDG.E R10, desc[UR16][R8.64] ;  /* 0x00000010080a7981 */ /* 0x000ea8000c1e1900 */
[----:B------:R-:W2:Y:S01]  /*15fa0*/  LDG.E R12, desc[UR16][R8.64+0x4] ;  /* 0x00000410080c7981 */ /* 0x000ea2000c1e1900 */
[----:B------:R-:W-:Y:S01]  /*15fb0*/  IADD3 R13, PT, PT, R13, 0x2, RZ ;  /* 0x000000020d0d7810 */ /* 0x000fe20007ffe0ff */
[----:B---3--:R-:W-:-:S05]  /*15fc0*/  FADD R15, R17, -R14 ;  /* 0x8000000e110f7221 */ /* 0x008fca0000000000 */
[----:B------:R-:W-:Y:S01]  /*15fd0*/  FSETP.GE.AND P1, PT, R15, RZ, PT ;  /* 0x000000ff0f00720b */ /* 0x000fe20003f26000 */
[----:B----4-:R-:W-:-:S05]  /*15fe0*/  FADD R63, R16, -R19 ;  /* 0x80000013103f7221 */ /* 0x010fca0000000000 */
[----:B------:R-:W-:-:S07]  /*15ff0*/  FSETP.GE.AND P2, PT, R63, RZ, PT ;  /* 0x000000ff3f00720b */ /* 0x000fce0003f46000 */
[----:B------:R-:W-:Y:S01]  /*16000*/  @!P1 FADD R17, -R17, R14 ;  /* 0x0000000e11119221 */ /* 0x000fe20000000100 */
[----:B--2---:R-:W-:-:S03]  /*16010*/  @P1 FMUL R15, R15, R10 ;  /* 0x0000000a0f0f1220 */ /* 0x004fc60000400000 */
[----:B------:R-:W-:Y:S02]  /*16020*/  @!P1 FMUL R15, R10, R17 ;  /* 0x000000110a0f9220 */ /* 0x000fe40000400000 */
[----:B------:R-:W-:Y:S01]  /*16030*/  @!P2 FADD R7, -R16, R19 ;  /* 0x000000131007a221 */ /* 0x000fe20000000100 */
[----:B------:R-:W-:Y:S01]  /*16040*/  @P2 FMUL R4, R63, R12 ;  /* 0x0000000c3f042220 */ /* 0x000fe20000400000 */
[----:B------:R-:W-:Y:S02]  /*16050*/  FADD R15, R2, R15 ;  /* 0x0000000f020f7221 */ /* 0x000fe40000000000 */
[----:B------:R-:W-:-:S04]  /*16060*/  @!P2 FMUL R4, R12, R7 ;  /* 0x000000070c04a220 */ /* 0x000fc80000400000 */
[----:B------:R-:W-:-:S07]  /*16070*/  FADD R2, R15, R4 ;  /* 0x000000040f027221 */ /* 0x000fce0000000000 */
.L_x_434:
[----:B------:R-:W-:Y:S05]  /*16080*/  @!P0 BRA `(.L_x_425) ;  /* 0x0000000000308947 */ /* 0x000fea0003800000 */
[----:B0--3--:R-:W-:-:S04]  /*16090*/  IMAD.WIDE.U32 R6, R13, 0x4, R28 ;  /* 0x000000040d067825 */ /* 0x009fc800078e001c */
[C---:B-----5:R-:W-:Y:S02]  /*160a0*/  IMAD.WIDE.U32 R4, R13.reuse, 0x4, R30 ;  /* 0x000000040d047825 */ /* 0x060fe400078e001e */
[----:B------:R-:W3:Y:S04]  /*160b0*/  LDG.E R6, desc[UR16][R6.64] ;  /* 0x0000001006067981 */ /* 0x000ee8000c1e1900 */
[----:B------:R-:W3:Y:S01]  /*160c0*/  LDG.E R5, desc[UR16][R4.64] ;  /* 0x0000001004057981 */ /* 0x000ee2000c1e1900 */
[----:B------:R-:W-:-:S06]  /*160d0*/  IMAD.WIDE.U32 R8, R13, 0x4, R44 ;  /* 0x000000040d087825 */ /* 0x000fcc00078e002c */
[----:B------:R-:W4:Y:S01]  /*160e0*/  LDG.E R8, desc[UR16][R8.64] ;  /* 0x0000001008087981 */ /* 0x000f22000c1e1900 */
[----:B---3--:R-:W-:-:S05]  /*160f0*/  FADD R13, R6, -R5 ;  /* 0x80000005060d7221 */ /* 0x008fca0000000000 */
[----:B------:R-:W-:-:S13]  /*16100*/  FSETP.GE.AND P0, PT, R13, RZ, PT ;  /* 0x000000ff0d00720b */ /* 0x000fda0003f06000 */
[----:B------:R-:W-:Y:S01]  /*16110*/  @!P0 FADD R15, -R6, R5 ;  /* 0x00000005060f8221 */ /* 0x000fe20000000100 */
[----:B----4-:R-:W-:-:S03]  /*16120*/  @P0 FMUL R13, R13, R8 ;  /* 0x000000080d0d0220 */ /* 0x010fc60000400000 */
[----:B------:R-:W-:-:S04]  /*16130*/  @!P0 FMUL R13, R8, R15 ;  /* 0x0000000f080d8220 */ /* 0x000fc80000400000 */
[----:B------:R-:W-:-:S07]  /*16140*/  FADD R2, R2, R13 ;  /* 0x0000000d02027221 */ /* 0x000fce0000000000 */
.L_x_425:
[C---:B------:R-:W-:Y:S02]  /*16150*/  ISETP.GT.U32.AND P0, PT, R3.reuse, 0xd, PT ;  /* 0x0000000d0300780c */ /* 0x040fe40003f04070 */
[----:B------:R-:W-:Y:S02]  /*16160*/  IADD3 R3, PT, PT, R3, 0x1, RZ ;  /* 0x0000000103037810 */ /* 0x000fe40007ffe0ff */
[----:B------:R-:W-:-:S13]  /*16170*/  FSETP.GTU.OR P0, PT, R2, R11, P0 ;  /* 0x0000000b0200720b */ /* 0x000fda000070c400 */
[----:B------:R-:W-:Y:S05]  /*16180*/  @!P0 BRA `(.L_x_435) ;  /* 0xffffffd8005c8947 */ /* 0x000fea000383ffff */
.L_x_23:
[----:B------:R-:W-:Y:S05]  /*16190*/  BSYNC.RECONVERGENT B0 ;  /* 0x0000000000007941 */ /* 0x000fea0003800200 */
.L_x_22:
[----:B------:R-:W-:Y:S05]  /*161a0*/  WARPSYNC.ALL ;  /* 0x0000000000007948 */ /* 0x000fea0003800000 */
[----:B------:R-:W0:Y:S01]  /*161b0*/  LDCU UR5, c[0x0][0x3b4] ;  /* 0x00007680ff0577ac */ /* 0x000e220008000800 */
[----:B------:R-:W-:-:S04]  /*161c0*/  UIADD3 UR4, UPT, UPT, UR4, 0x1, URZ ;  /* 0x0000000104047890 */ /* 0x000fc8000fffe0ff */
[----:B0-----:R-:W-:-:S09]  /*161d0*/  UISETP.NE.AND UP1, UPT, UR4, UR5, UPT ;  /* 0x000000050400728c */ /* 0x001fd2000bf25270 */
[----:B------:R-:W-:Y:S05]  /*161e0*/  BRA.U UP1, `(.L_x_436) ;  /* 0xfffffea501c87547 */ /* 0x000fea000b83ffff */
[----:B------:R-:W-:Y:S05]  /*161f0*/  EXIT ;  /* 0x000000000000794d */ /* 0x000fea0003800000 */
        .weak           $__internal_0_$__cuda_sm3x_div_rn_noftz_f32_slowpath
        .type           $__internal_0_$__cuda_sm3x_div_rn_noftz_f32_slowpath,@function
        .size           $__internal_0_$__cuda_sm3x_div_rn_noftz_f32_slowpath,(.L_x_801 - $__internal_0_$__cuda_sm3x_div_rn_noftz_f32_slowpath)
$__internal_0_$__cuda_sm3x_div_rn_noftz_f32_slowpath:
[----:B------:R-:W-:Y:S01]  /*16200*/  SHF.R.U32.HI R69, RZ, 0x17, R14 ;  /* 0x00000017ff457819 */ /* 0x000fe2000001160e */
[----:B------:R-:W-:Y:S01]  /*16210*/  BSSY.RECONVERGENT B1, `(.L_x_437) ;  /* 0x0000062000017945 */ /* 0x000fe20003800200 */
[----:B------:R-:W-:Y:S02]  /*16220*/  SHF.R.U32.HI R70, RZ, 0x17, R17 ;  /* 0x00000017ff467819 */ /* 0x000fe40000011611 */
[----:B------:R-:W-:Y:S02]  /*16230*/  LOP3.LUT R69, R69, 0xff, RZ, 0xc0, !PT ;  /* 0x000000ff45457812 */ /* 0x000fe400078ec0ff */
[----:B------:R-:W-:Y:S02]  /*16240*/  LOP3.LUT R70, R70, 0xff, RZ, 0xc0, !PT ;  /* 0x000000ff46467812 */ /* 0x000fe400078ec0ff */
[----:B------:R-:W-:-:S03]  /*16250*/  IADD3 R71, PT, PT, R69, -0x1, RZ ;  /* 0xffffffff45477810 */ /* 0x000fc60007ffe0ff */
[----:B------:R-:W-:Y:S01]  /*16260*/  VIADD R72, R70, 0xffffffff ;  /* 0xffffffff46487836 */ /* 0x000fe20000000000 */
[----:B------:R-:W-:-:S04]  /*16270*/  ISETP.GT.U32.AND P0, PT, R71, 0xfd, PT ;  /* 0x000000fd4700780c */ /* 0x000fc80003f04070 */
[----:B------:R-:W-:-:S13]  /*16280*/  ISETP.GT.U32.OR P0, PT, R72, 0xfd, P0 ;  /* 0x000000fd4800780c */ /* 0x000fda0000704470 */
[----:B------:R-:W-:Y:S01]  /*16290*/  @!P0 MOV R68, RZ ;  /* 0x000000ff00448202 */ /* 0x000fe20000000f00 */
[----:B------:R-:W-:Y:S06]  /*162a0*/  @!P0 BRA `(.L_x_438) ;  /* 0x00000000005c8947 */ /* 0x000fec0003800000 */
[----:B------:R-:W-:Y:S02]  /*162b0*/  FSETP.GTU.FTZ.AND P0, PT, |R17|, +INF , PT ;  /* 0x7f8000001100780b */ /* 0x000fe40003f1c200 */
[----:B------:R-:W-:-:S04]  /*162c0*/  FSETP.GTU.FTZ.AND P1, PT, |R14|, +INF , PT ;  /* 0x7f8000000e00780b */ /* 0x000fc80003f3c200 */
[----:B------:R-:W-:-:S13]  /*162d0*/  PLOP3.LUT P0, PT, P0, P1, PT, 0xf8, 0x8f ;  /* 0x00000000008f781c */ /* 0x000fda0000703f70 */
[----:B------:R-:W-:Y:S05]  /*162e0*/  @P0 BRA `(.L_x_439) ;  /* 0x00000004004c0947 */ /* 0x000fea0003800000 */
[----:B------:R-:W-:-:S13]  /*162f0*/  LOP3.LUT P0, RZ, R14, 0x7fffffff, R17, 0xc8, !PT ;  /* 0x7fffffff0eff7812 */ /* 0x000fda000780c811 */
[----:B------:R-:W-:Y:S05]  /*16300*/  @!P0 BRA `(.L_x_440) ;  /* 0x00000004003c8947 */ /* 0x000fea0003800000 */
[C---:B------:R-:W-:Y:S02]  /*16310*/  FSETP.NEU.FTZ.AND P2, PT, |R17|.reuse, +INF , PT ;  /* 0x7f8000001100780b */ /* 0x040fe40003f5d200 */
[----:B------:R-:W-:Y:S02]  /*16320*/  FSETP.NEU.FTZ.AND P0, PT, |R14|, +INF , PT ;  /* 0x7f8000000e00780b */ /* 0x000fe40003f1d200 */
[----:B------:R-:W-:-:S11]  /*16330*/  FSETP.NEU.FTZ.AND P1, PT, |R17|, +INF , PT ;  /* 0x7f8000001100780b */ /* 0x000fd60003f3d200 */
[----:B------:R-:W-:Y:S05]  /*16340*/  @!P0 BRA !P2, `(.L_x_440) ;  /* 0x00000004002c8947 */ /* 0x000fea0005000000 */
[----:B------:R-:W-:-:S04]  /*16350*/  LOP3.LUT P2, RZ, R17, 0x7fffffff, RZ, 0xc0, !PT ;  /* 0x7fffffff11ff7812 */ /* 0x000fc8000784c0ff */
[----:B------:R-:W-:-:S13]  /*16360*/  PLOP3.LUT P2, PT, P0, P2, PT, 0x2f, 0xf2 ;  /* 0x0000000000f2781c */ /* 0x000fda0000744577 */
[----:B------:R-:W-:Y:S05]  /*16370*/  @P2 BRA `(.L_x_441) ;  /* 0x0000000400182947 */ /* 0x000fea0003800000 */
[----:B------:R-:W-:-:S04]  /*16380*/  LOP3.LUT P0, RZ, R14, 0x7fffffff, RZ, 0xc0, !PT ;  /* 0x7fffffff0eff7812 */ /* 0x000fc8000780c0ff */
[----:B------:R-:W-:-:S13]  /*16390*/  PLOP3.LUT P0, PT, P1, P0, PT, 0x2f, 0xf2 ;  /* 0x0000000000f2781c */ /* 0x000fda0000f00577 */
[----:B------:R-:W-:Y:S05]  /*163a0*/  @P0 BRA `(.L_x_442) ;  /* 0x0000000400000947 */ /* 0x000fea0003800000 */
[----:B------:R-:W-:Y:S02]  /*163b0*/  ISETP.GE.AND P0, PT, R72, RZ, PT ;  /* 0x000000ff4800720c */ /* 0x000fe40003f06270 */
[----:B------:R-:W-:-:S11]  /*163c0*/  ISETP.GE.AND P1, PT, R71, RZ, PT ;  /* 0x000000ff4700720c */ /* 0x000fd60003f26270 */
[----:B------:R-:W-:Y:S01]  /*163d0*/  @P0 MOV R68, RZ ;  /* 0x000000ff00440202 */ /* 0x000fe20000000f00 */
[----:B------:R-:W-:Y:S01]  /*163e0*/  @!P0 FFMA R17, R17, 1.84467440737095516160e+19, RZ ;  /* 0x5f80000011118823 */ /* 0x000fe200000000ff */
[----:B------:R-:W-:Y:S01]  /*163f0*/  @!P0 MOV R68, 0xffffffc0 ;  /* 0xffffffc000448802 */ /* 0x000fe20000000f00 */
[----:B------:R-:W-:-:S04]  /*16400*/  @!P1 FFMA R14, R14, 1.84467440737095516160e+19, RZ ;  /* 0x5f8000000e0e9823 */ /* 0x000fc800000000ff */
[----:B------:R-:W-:-:S07]  /*16410*/  @!P1 VIADD R68, R68, 0x40 ;  /* 0x0000004044449836 */ /* 0x000fce0000000000 */
.L_x_438:
[----:B------:R-:W-:Y:S01]  /*16420*/  LEA R71, R69, 0xc0800000, 0x17 ;  /* 0xc080000045477811 */ /* 0x000fe200078eb8ff */
[----:B------:R-:W-:Y:S01]  /*16430*/  BSSY.RECONVERGENT B2, `(.L_x_443) ;  /* 0x0000036000027945 */ /* 0x000fe20003800200 */
[----:B------:R-:W-:Y:S02]  /*16440*/  IADD3 R70, PT, PT, R70, -0x7f, RZ ;  /* 0xffffff8146467810 */ /* 0x000fe40007ffe0ff */
[----:B------:R-:W-:-:S03]  /*16450*/  IADD3 R72, PT, PT, -R71, R14, RZ ;  /* 0x0000000e47487210 */ /* 0x000fc60007ffe1ff */
[----:B------:R-:W-:Y:S01]  /*16460*/  IMAD R14, R70, -0x800000, R17 ;  /* 0xff800000460e7824 */ /* 0x000fe200078e0211 */
[----:B------:R-:W0:Y:S01]  /*16470*/  MUFU.RCP R71, R72 ;  /* 0x0000004800477308 */ /* 0x000e220000001000 */
[----:B------:R-:W-:Y:S01]  /*16480*/  FADD.FTZ R73, -R72, -RZ ;  /* 0x800000ff48497221 */ /* 0x000fe20000010100 */
[----:B------:R-:W-:-:S04]  /*16490*/  IADD3 R17, PT, PT, R70, 0x7f, -R69 ;  /* 0x0000007f46117810 */ /* 0x000fc80007ffe845 */
[----:B------:R-:W-:Y:S01]  /*164a0*/  IADD3 R17, PT, PT, R17, R68, RZ ;  /* 0x0000004411117210 */ /* 0x000fe20007ffe0ff */
[----:B0-----:R-:W-:-:S04]  /*164b0*/  FFMA R70, R71, R73, 1 ;  /* 0x3f80000047467423 */ /* 0x001fc80000000049 */
[----:B------:R-:W-:-:S04]  /*164c0*/  FFMA R71, R71, R70, R71 ;  /* 0x0000004647477223 */ /* 0x000fc80000000047 */
[----:B------:R-:W-:-:S04]  /*164d0*/  FFMA R70, R14, R71, RZ ;  /* 0x000000470e467223 */ /* 0x000fc800000000ff */
[----:B------:R-:W-:-:S04]  /*164e0*/  FFMA R68, R73, R70, R14 ;  /* 0x0000004649447223 */ /* 0x000fc8000000000e */
[----:B------:R-:W-:-:S04]  /*164f0*/  FFMA R68, R71, R68, R70 ;  /* 0x0000004447447223 */ /* 0x000fc80000000046 */
[----:B------:R-:W-:-:S04]  /*16500*/  FFMA R73, R73, R68, R14 ;  /* 0x0000004449497223 */ /* 0x000fc8000000000e */
[----:B------:R-:W-:-:S05]  /*16510*/  FFMA R14, R71, R73, R68 ;  /* 0x00000049470e7223 */ /* 0x000fca0000000044 */
[----:B------:R-:W-:-:S04]  /*16520*/  SHF.R.U32.HI R70, RZ, 0x17, R14 ;  /* 0x00000017ff467819 */ /* 0x000fc8000001160e */
[----:B------:R-:W-:-:S05]  /*16530*/  LOP3.LUT R70, R70, 0xff, RZ, 0xc0, !PT ;  /* 0x000000ff46467812 */ /* 0x000fca00078ec0ff */
[----:B------:R-:W-:-:S05]  /*16540*/  IMAD.IADD R69, R70, 0x1, R17 ;  /* 0x0000000146457824 */ /* 0x000fca00078e0211 */
[----:B------:R-:W-:-:S04]  /*16550*/  IADD3 R70, PT, PT, R69, -0x1, RZ ;  /* 0xffffffff45467810 */ /* 0x000fc80007ffe0ff */
[----:B------:R-:W-:-:S13]  /*16560*/  ISETP.GE.U32.AND P0, PT, R70, 0xfe, PT ;  /* 0x000000fe4600780c */ /* 0x000fda0003f06070 */
[----:B------:R-:W-:Y:S05]  /*16570*/  @!P0 BRA `(.L_x_444) ;  /* 0x0000000000808947 */ /* 0x000fea0003800000 */
[----:B------:R-:W-:-:S13]  /*16580*/  ISETP.GT.AND P0, PT, R69, 0xfe, PT ;  /* 0x000000fe4500780c */ /* 0x000fda0003f04270 */
[----:B------:R-:W-:Y:S05]  /*16590*/  @P0 BRA `(.L_x_445) ;  /* 0x00000000006c0947 */ /* 0x000fea0003800000 */
[----:B------:R-:W-:-:S13]  /*165a0*/  ISETP.GE.AND P0, PT, R69, 0x1, PT ;  /* 0x000000014500780c */ /* 0x000fda0003f06270 */
[----:B------:R-:W-:Y:S05]  /*165b0*/  @P0 BRA `(.L_x_446) ;  /* 0x0000000000740947 */ /* 0x000fea0003800000 */
[----:B------:R-:W-:Y:S02]  /*165c0*/  ISETP.GE.AND P0, PT, R69, -0x18, PT ;  /* 0xffffffe84500780c */ /* 0x000fe40003f06270 */
[----:B------:R-:W-:-:S11]  /*165d0*/  LOP3.LUT R14, R14, 0x80000000, RZ, 0xc0, !PT ;  /* 0x800000000e0e7812 */ /* 0x000fd600078ec0ff */
[----:B------:R-:W-:Y:S05]  /*165e0*/  @!P0 BRA `(.L_x_446) ;  /* 0x0000000000688947 */ /* 0x000fea0003800000 */
[CCC-:B------:R-:W-:Y:S01]  /*165f0*/  FFMA.RP R17, R71.reuse, R73.reuse, R68.reuse ;  /* 0x0000004947117223 */ /* 0x1c0fe20000008044 */
[CCC-:B------:R-:W-:Y:S01]  /*16600*/  FFMA.RM R70, R71.reuse, R73.reuse, R68.reuse ;  /* 0x0000004947467223 */ /* 0x1c0fe20000004044 */
[----:B------:R-:W-:Y:S01]  /*16610*/  FFMA.RZ R68, R71, R73, R68 ;  /* 0x0000004947447223 */ /* 0x000fe2000000c044 */
[C---:B------:R-:W-:Y:S02]  /*16620*/  ISETP.NE.AND P1, PT, R69.reuse, RZ, PT ;  /* 0x000000ff4500720c */ /* 0x040fe40003f25270 */
[----:B------:R-:W-:Y:S02]  /*16630*/  ISETP.NE.AND P2, PT, R69, RZ, PT ;  /* 0x000000ff4500720c */ /* 0x000fe40003f45270 */
[----:B------:R-:W-:Y:S02]  /*16640*/  LOP3.LUT R68, R68, 0x7fffff, RZ, 0xc0, !PT ;  /* 0x007fffff44447812 */ /* 0x000fe400078ec0ff */
[----:B------:R-:W-:Y:S02]  /*16650*/  FSETP.NEU.FTZ.AND P0, PT, R17, R70, PT ;  /* 0x000000461100720b */ /* 0x000fe40003f1d000 */
[----:B------:R-:W-:-:S02]  /*16660*/  LOP3.LUT R68, R68, 0x800000, RZ, 0xfc, !PT ;  /* 0x0080000044447812 */ /* 0x000fc400078efcff */
[C---:B------:R-:W-:Y:S02]  /*16670*/  IADD3 R17, PT, PT, R69.reuse, 0x20, RZ ;  /* 0x0000002045117810 */ /* 0x040fe40007ffe0ff */
[----:B------:R-:W-:Y:S02]  /*16680*/  IADD3 R69, PT, PT, -R69, RZ, RZ ;  /* 0x000000ff45457210 */ /* 0x000fe40007ffe1ff */
[----:B------:R-:W-:Y:S02]  /*16690*/  SHF.L.U32 R17, R68, R17, RZ ;  /* 0x0000001144117219 */ /* 0x000fe400000006ff */
[----:B------:R-:W-:Y:S02]  /*166a0*/  SEL R69, R69, RZ, P1 ;  /* 0x000000ff45457207 */ /* 0x000fe40000800000 */
[----:B------:R-:W-:Y:S02]  /*166b0*/  ISETP.NE.AND P2, PT, R17, RZ, P2 ;  /* 0x000000ff1100720c */ /* 0x000fe40001745270 */
[----:B------:R-:W-:-:S02]  /*166c0*/  SHF.R.U32.HI R70, RZ, R69, R68 ;  /* 0x00000045ff467219 */ /* 0x000fc40000011644 */
[----:B------:R-:W-:Y:S02]  /*166d0*/  PLOP3.LUT P0, PT, P0, P2, PT, 0xf8, 0x8f ;  /* 0x00000000008f781c */ /* 0x000fe40000705f70 */
[----:B------:R-:W-:Y:S02]  /*166e0*/  SHF.R.U32.HI R68, RZ, 0x1, R70 ;  /* 0x00000001ff447819 */ /* 0x000fe40000011646 */
[----:B------:R-:W-:-:S04]  /*166f0*/  SEL R17, RZ, 0x1, !P0 ;  /* 0x00000001ff117807 */ /* 0x000fc80004000000 */
[----:B------:R-:W-:-:S04]  /*16700*/  LOP3.LUT R17, R17, 0x1, R68, 0xf8, !PT ;  /* 0x0000000111117812 */ /* 0x000fc800078ef844 */
[----:B------:R-:W-:-:S05]  /*16710*/  LOP3.LUT R17, R17, R70, RZ, 0xc0, !PT ;  /* 0x0000004611117212 */ /* 0x000fca00078ec0ff */
[----:B------:R-:W-:-:S05]  /*16720*/  IMAD.IADD R17, R68, 0x1, R17 ;  /* 0x0000000144117824 */ /* 0x000fca00078e0211 */
[----:B------:R-:W-:Y:S01]  /*16730*/  LOP3.LUT R14, R17, R14, RZ, 0xfc, !PT ;  /* 0x0000000e110e7212 */ /* 0x000fe200078efcff */
[----:B------:R-:W-:Y:S06]  /*16740*/  BRA `(.L_x_446) ;  /* 0x0000000000107947 */ /* 0x000fec0003800000 */
.L_x_445:
[----:B------:R-:W-:-:S04]  /*16750*/  LOP3.LUT R14, R14, 0x80000000, RZ, 0xc0, !PT ;  /* 0x800000000e0e7812 */ /* 0x000fc800078ec0ff */
[----:B------:R-:W-:Y:S01]  /*16760*/  LOP3.LUT R14, R14, 0x7f800000, RZ, 0xfc, !PT ;  /* 0x7f8000000e0e7812 */ /* 0x000fe200078efcff */
[----:B------:R-:W-:Y:S06]  /*16770*/  BRA `(.L_x_446) ;  /* 0x0000000000047947 */ /* 0x000fec0003800000 */
.L_x_444:
[----:B------:R-:W-:-:S07]  /*16780*/  LEA R14, R17, R14, 0x17 ;  /* 0x0000000e110e7211 */ /* 0x000fce00078eb8ff */
.L_x_446:
[----:B------:R-:W-:Y:S05]  /*16790*/  BSYNC.RECONVERGENT B2 ;  /* 0x0000000000027941 */ /* 0x000fea0003800200 */
.L_x_443:
[----:B------:R-:W-:Y:S05]  /*167a0*/  BRA `(.L_x_447) ;  /* 0x0000000000207947 */ /* 0x000fea0003800000 */
.L_x_442:
[----:B------:R-:W-:-:S04]  /*167b0*/  LOP3.LUT R14, R14, 0x80000000, R17, 0x48, !PT ;  /* 0x800000000e0e7812 */ /* 0x000fc800078e4811 */
[----:B------:R-:W-:Y:S01]  /*167c0*/  LOP3.LUT R14, R14, 0x7f800000, RZ, 0xfc, !PT ;  /* 0x7f8000000e0e7812 */ /* 0x000fe200078efcff */
[----:B------:R-:W-:Y:S06]  /*167d0*/  BRA `(.L_x_447) ;  /* 0x0000000000147947 */ /* 0x000fec0003800000 */
.L_x_441:
[----:B------:R-:W-:Y:S01]  /*167e0*/  LOP3.LUT R14, R14, 0x80000000, R17, 0x48, !PT ;  /* 0x800000000e0e7812 */ /* 0x000fe200078e4811 */
[----:B------:R-:W-:Y:S06]  /*167f0*/  BRA `(.L_x_447) ;  /* 0x00000000000c7947 */ /* 0x000fec0003800000 */
.L_x_440:
[----:B------:R-:W0:Y:S01]  /*16800*/  MUFU.RSQ R14, -QNAN ;  /* 0xffc00000000e7908 */ /* 0x000e220000001400 */
[----:B------:R-:W-:Y:S05]  /*16810*/  BRA `(.L_x_447) ;  /* 0x0000000000047947 */ /* 0x000fea0003800000 */
.L_x_439:
[----:B------:R-:W-:-:S07]  /*16820*/  FADD.FTZ R14, R17, R14 ;  /* 0x0000000e110e7221 */ /* 0x000fce0000010000 */
.L_x_447:
[----:B------:R-:W-:Y:S05]  /*16830*/  BSYNC.RECONVERGENT B1 ;  /* 0x0000000000017941 */ /* 0x000fea0003800200 */
.L_x_437:
[----:B------:R-:W-:Y:S01]  /*16840*/  HFMA2 R69, -RZ, RZ, 0, 0 ;  /* 0x00000000ff457431 */ /* 0x000fe200000001ff */
[----:B------:R-:W-:-:S04]  /*16850*/  MOV R68, R64 ;  /* 0x0000004000447202 */ /* 0x000fc80000000f00 */
[----:B0-----:R-:W-:Y:S05]  /*16860*/  RET.REL.NODEC R68 `(_Z11STSG_filterPKfS0_S0_iiiiiiiiifiPfS1_S1_S1_Pi) ;  /* 0xfffffe9444e47950 */ /* 0x001fea0003c3ffff */
.L_x_448:
[----:B------:R-:W-:-:S00]  /*16870*/  BRA `(.L_x_448) ;  /* 0xfffffffc00fc7947 */ /* 0x000fc0000383ffff */
[----:B------:R-:W-:-:S00]  /*16880*/  NOP ;  /* 0x0000000000007918 */ /* 0x000fc00000000000 */
[----:B------:R-:W-:-:S00]  /*16890*/  NOP ;  /* 0x0000000000007918 */ /* 0x000fc00000000000 */
[----:B------:R-:W-:-:S00]  /*168a0*/  NOP ;  /* 0x0000000000007918 */ /* 0x000fc00000000000 */
[----:B------:R-:W-:-:S00]  /*168b0*/  NOP ;  /* 0x0000000000007918 */ /* 0x000fc00000000000 */
[----:B------:R-:W-:-:S00]  /*168c0*/  NOP ;  /* 0x0000000000007918 */ /* 0x000fc00000000000 */
[----:B------:R-:W-:-:S00]  /*168d0*/  NOP ;  /* 0x0000000000007918 */ /* 0x000fc00000000000 */
[----:B------:R-:W-:-:S00]  /*168e0*/  NOP ;  /* 0x0000000000007918 */ /* 0x000fc00000000000 */
[----:B------:R-:W-:-:S00]  /*168f0*/  NOP ;  /* 0x0000000000007918 */ /* 0x000fc00000000000 */
.L_x_801:


//--------------------- .text._Z13Compute_d_resPKfS0_S0_iiiiiiiiiPf --------------------------
	.section	.text._Z13Compute_d_resPKfS0_S0_iiiiiiiiiPf,"ax",@progbits
	.align	128
        .global         _Z13Compute_d_resPKfS0_S0_iiiiiiiiiPf
        .type           _Z13Compute_d_resPKfS0_S0_iiiiiiiiiPf,@function
        .size           _Z13Compute_d_resPKfS0_S0_iiiiiiiiiPf,(.L_x_804 - _Z13Compute_d_resPKfS0_S0_iiiiiiiiiPf)
        .other          _Z13Compute_d_resPKfS0_S0_iiiiiiiiiPf,@"STO_CUDA_ENTRY STV_DEFAULT"
_Z13Compute_d_resPKfS0_S0_iiiiiiiiiPf:
.text._Z13Compute_d_resPKfS0_S0_iiiiiiiiiPf:
[----:B------:R-:W-:Y:S01]  /*0000*/  LDC R1, c[0x0][0x37c] ;  /* 0x0000df00ff017b82 */ /* 0x000fe20000000800 */
[----:B------:R-:W0:Y:S07]  /*0010*/  S2R R3, SR_TID.X ;  /* 0x0000000000037919 */ /* 0x000e2e0000002100 */
[----:B------:R-:W0:Y:S01]  /*0020*/  S2UR UR4, SR_CTAID.X ;  /* 0x00000000000479c3 */ /* 0x000e220000002500 */
[----:B------:R-:W1:Y:S07]  /*0030*/  LDCU UR10, c[0x0][0x3a8] ;  /* 0x00007500ff0a77ac */ /* 0x000e6e0008000800 */
[----:B------:R-:W0:Y:S02]  /*0040*/  LDC R12, c[0x0][0x360] ;  /* 0x0000d800ff0c7b82 */ /* 0x000e240000000800 */
[----:B0-----:R-:W-:-:S05]  /*0050*/  IMAD R12, R12, UR4, R3 ;  /* 0x000000040c0c7c24 */ /* 0x001fca000f8e0203 */
[----:B-1----:R-:W-:-:S13]  /*0060*/  ISETP.GE.AND P0, PT, R12, UR10, PT ;  /* 0x0000000a0c007c0c */ /* 0x002fda000bf06270 */
[----:B------:R-:W-:Y:S05]  /*0070*/  @P0 EXIT ;  /* 0x000000000000094d */ /* 0x000fea0003800000 */
[----:B------:R-:W0:Y:S01]  /*0080*/  S2R R0, SR_TID.Y ;  /* 0x0000000000007919 */ /* 0x000e220000002200 */
[----:B------:R-:W0:Y:S08]  /*0090*/  S2UR UR4, SR_CTAID.Y ;  /* 0x00000000000479c3 */ /* 0x000e300000002600 */
[----:B------:R-:W0:Y:S08]  /*00a0*/  LDC R13, c[0x0][0x364] ;  /* 0x0000d900ff0d7b82 */ /* 0x000e300000000800 */
[----:B------:R-:W1:Y:S08]  /*00b0*/  LDC R2, c[0x0][0x3ac] ;  /* 0x0000eb00ff027b82 */ /* 0x000e700000000800 */
[----:B------:R-:W1:Y:S01]  /*00c0*/  LDC.64 R10, c[0x0][0x3a0] ;  /* 0x0000e800ff0a7b82 */ /* 0x000e620000000a00 */
[----:B0-----:R-:W-:Y:S01]  /*00d0*/  IMAD R13, R13, UR4, R0 ;  /* 0x000000040d0d7c24 */ /* 0x001fe2000f8e0200 */
[----:B-1----:R-:W-:-:S04]  /*00e0*/  IADD3 R0, PT, PT, R2, -R11, -R10 ;  /* 0x8000000b02007210 */ /* 0x002fc80007ffe80a */
[----:B------:R-:W-:-:S13]  /*00f0*/  ISETP.GE.AND P0, PT, R13, R0, PT ;  /* 0x000000000d00720c */ /* 0x000fda0003f06270 */
[----:B------:R-:W-:Y:S05]  /*0100*/  @P0 EXIT ;  /* 0x000000000000094d */ /* 0x000fea0003800000 */
[----:B------:R-:W0:Y:S02]  /*0110*/  LDCU UR4, c[0x0][0x3b8] ;  /* 0x00007700ff0477ac */ /* 0x000e240008000800 */
[----:B0-----:R-:W-:Y:S01]  /*0120*/  ISETP.LE.AND P0, PT, RZ, UR4, PT ;  /* 0x00000004ff007c0c */ /* 0x001fe2000bf03270 */
[----:B------:R-:W-:-:S04]  /*0130*/  USHF.L.U32 UR4, UR4, 0x1, URZ ;  /* 0x0000000104047899 */ /* 0x000fc800080006ff */
[----:B------:R-:W-:-:S08]  /*0140*/  UIMAD UR5, UR4, UR4, UR4 ;  /* 0x00000004040572a4 */ /* 0x000fd0000f8e0204 */
[----:B------:R-:W-:Y:S05]  /*0150*/  @!P0 EXIT ;  /* 0x000000000000894d */ /* 0x000fea0003800000 */
[----:B------:R-:W0:Y:S01]  /*0160*/  LDC.64 R46, c[0x0][0x3c0] ;  /* 0x0000f000ff2e7b82 */ /* 0x000e220000000a00 */
[----:B------:R-:W-:Y:S01]  /*0170*/  UIADD3 UR6, UPT, UPT, UR4, 0x1, URZ ;  /* 0x0000000104067890 */ /* 0x000fe2000fffe0ff */
[C---:B------:R-:W-:Y:S01]  /*0180*/  IMAD R0, R13.reuse, UR10, R12 ;  /* 0x0000000a0d007c24 */ /* 0x040fe2000f8e020c */
[----:B------:R-:W1:Y:S01]  /*0190*/  LDCU.64 UR12, c[0x0][0x3b0] ;  /* 0x00007600ff0c77ac */ /* 0x000e620008000a00 */
[----:B------:R-:W-:Y:S02]  /*01a0*/  IMAD.IADD R10, R13, 0x1, R10 ;  /* 0x000000010d0a7824 */ /* 0x000fe400078e020a */
[----:B------:R-:W-:Y:S01]  /*01b0*/  IMAD R11, R2, UR10, RZ ;  /* 0x0000000a020b7c24 */ /* 0x000fe2000f8e02ff */
[----:B------:R-:W-:Y:S02]  /*01c0*/  UIADD3 UR7, UPT, UPT, UR6, UR5, URZ ;  /* 0x0000000506077290 */ /* 0x000fe4000fffe0ff */
[----:B------:R-:W-:Y:S01]  /*01d0*/  IMAD R0, R0, UR6, RZ ;  /* 0x0000000600007c24 */ /* 0x000fe2000f8e02ff */
[----:B------:R-:W2:Y:S01]  /*01e0*/  LDCU.64 UR14, c[0x0][0x358] ;  /* 0x00006b00ff0e77ac */ /* 0x000ea20008000a00 */
[----:B------:R-:W-:-:S02]  /*01f0*/  IMAD R8, R10, UR10, R12 ;  /* 0x0000000a0a087c24 */ /* 0x000fc4000f8e020c */
[----:B------:R-:W-:Y:S01]  /*0200*/  IMAD R0, R0, UR6, RZ ;  /* 0x0000000600007c24 */ /* 0x000fe2000f8e02ff */
[----:B------:R-:W-:Y:S01]  /*0210*/  UMOV UR4, URZ ;  /* 0x000000ff00047c82 */ /* 0x000fe20008000000 */
[----:B------:R-:W-:-:S03]  /*0220*/  IMAD.U32 R45, RZ, RZ, UR7 ;  /* 0x00000007ff2d7e24 */ /* 0x000fc6000f8e00ff */
[----:B------:R-:W-:Y:S01]  /*0230*/  LEA R3, R0, UR7, 0x2 ;  /* 0x0000000700037c11 */ /* 0x000fe2000f8e10ff */
[----:B-1----:R-:W-:Y:S01]  /*0240*/  IMAD R9, R11, UR12, RZ ;  /* 0x0000000c0b097c24 */ /* 0x002fe2000f8e02ff */
[----:B------:R-:W-:-:S03]  /*0250*/  ULOP3.LUT UR16, UR12, 0x7, URZ, 0xc0, !UPT ;  /* 0x000000070c107892 */ /* 0x000fc6000f8ec0ff */
[----:B0-----:R-:W-:Y:S01]  /*0260*/  IMAD.WIDE R46, R3, 0x4, R46 ;  /* 0x00000004032e7825 */ /* 0x001fe200078e022e */
[----:B------:R-:W-:Y:S02]  /*0270*/  ULOP3.LUT UR17, UR12, 0x3, URZ, 0xc0, !UPT ;  /* 0x000000030c117892 */ /* 0x000fe4000f8ec0ff */
[----:B------:R-:W-:Y:S02]  /*0280*/  UIADD3 UR18, UPT, UPT, UR13, -0x1, URZ ;  /* 0xffffffff0d127890 */ /* 0x000fe4000fffe0ff */
[----:B------:R-:W-:Y:S01]  /*0290*/  ULOP3.LUT UR19, UR12, 0x1, URZ, 0xc0, !UPT ;  /* 0x000000010c137892 */ /* 0x000fe2000f8ec0ff */
[----:B------:R-:W-:Y:S01]  /*02a0*/  IMAD.WIDE.U32 R44, R45, 0x4, R46 ;  /* 0x000000042d2c7825 */ /* 0x000fe200078e002e */
[----:B------:R-:W-:Y:S02]  /*02b0*/  ULOP3.LUT UR8, UR12, 0x7ffffffc, URZ, 0xc0, !UPT ;  /* 0x7ffffffc0c087892 */ /* 0x000fe4000f8ec0ff */
[----:B------:R-:W-:Y:S02]  /*02c0*/  ULOP3.LUT UR20, UR13, 0x1, URZ, 0xc0, !UPT ;  /* 0x000000010d147892 */ /* 0x000fe4000f8ec0ff */
[----:B--2---:R-:W-:-:S12]  /*02d0*/  ULOP3.LUT UR9, UR13, 0x7ffffffe, URZ, 0xc0, !UPT ;  /* 0x7ffffffe0d097892 */ /* 0x004fd8000f8ec0ff */
.L_x_531:
[----:B0-----:R-:W0:Y:S01]  /*02e0*/  LDC.64 R2, c[0x0][0x398] ;  /* 0x0000e600ff027b82 */ /* 0x001e220000000a00 */
[----:B------:R-:W1:Y:S01]  /*02f0*/  LDCU UR13, c[0x0][0x3b8] ;  /* 0x00007700ff0d77ac */ /* 0x000e620008000800 */
[----:B------:R-:W-:Y:S01]  /*0300*/  IADD3 R7, PT, PT, R10, UR4, RZ ;  /* 0x000000040a077c10 */ /* 0x000fe2000fffe0ff */
[----:B------:R-:W2:Y:S01]  /*0310*/  LDCU UR22, c[0x0][0x3a8] ;  /* 0x00007500ff1677ac */ /* 0x000ea20008000800 */
[----:B------:R-:W3:Y:S01]  /*0320*/  LDCU UR21, c[0x0][0x3b8] ;  /* 0x00007700ff1577ac */ /* 0x000ee20008000800 */
[----:B-1----:R-:W-:Y:S02]  /*0330*/  UIADD3 UR5, UPT, UPT, UR4, UR13, URZ ;  /* 0x0000000d04057290 */ /* 0x002fe4000fffe0ff */
[----:B------:R-:W-:Y:S01]  /*0340*/  UIADD3 UR10, UPT, UPT, -UR4, UR13, URZ ;  /* 0x0000000d040a7290 */ /* 0x000fe2000fffe1ff */
[----:B--2---:R-:W-:Y:S01]  /*0350*/  IMAD R6, R7, UR22, RZ ;  /* 0x0000001607067c24 */ /* 0x004fe2000f8e02ff */
[----:B0-----:R-:W-:Y:S01]  /*0360*/  IADD3 R0, PT, PT, R2, UR4, R13 ;  /* 0x0000000402007c10 */ /* 0x001fe2000fffe00d */
[----:B------:R-:W-:-:S02]  /*0370*/  UIADD3 UR11, UPT, UPT, -UR13, URZ, URZ ;  /* 0x000000ff0d0b7290 */ /* 0x000fc4000fffe1ff */
[----:B------:R-:W-:Y:S01]  /*0380*/  UIMAD UR12, UR6, UR5, UR13 ;  /* 0x00000005060c72a4 */ /* 0x000fe2000f8e020d */
[----:B------:R-:W-:Y:S01]  /*0390*/  ISETP.GE.AND P0, PT, R0, R3, PT ;  /* 0x000000030000720c */ /* 0x000fe20003f06270 */
[----:B------:R-:W-:-:S03]  /*03a0*/  UIMAD UR10, UR6, UR10, UR13 ;  /* 0x0000000a060a72a4 */ /* 0x000fc6000f8e020d */
[----:B------:R-:W-:-:S04]  /*03b0*/  ISETP.LT.OR P0, PT, R0, RZ, P0 ;  /* 0x000000ff0000720c */ /* 0x000fc80000701670 */
[----:B---3--:R-:W-:-:S09]  /*03c0*/  P2R R5, PR, RZ, 0x1 ;  /* 0x00000001ff057803 */ /* 0x008fd20000000000 */
.L_x_530:
[----:B0-----:R-:W0:Y:S01]  /*03d0*/  LDCU UR24, c[0x0][0x3a8] ;  /* 0x00007500ff1877ac */ /* 0x001e220008000800 */
[----:B------:R-:W-:Y:S01]  /*03e0*/  VIADD R4, R12, UR11 ;  /* 0x0000000b0c047c36 */ /* 0x000fe20008000000 */
[----:B------:R-:W-:Y:S01]  /*03f0*/  ISETP.NE.AND P1, PT, R5, RZ, PT ;  /* 0x000000ff0500720c */ /* 0x000fe20003f25270 */
[----:B------:R-:W-:Y:S03]  /*0400*/  BSSY.RECONVERGENT B0, `(.L_x_449) ;  /* 0x000043c000007945 */ /* 0x000fe60003800200 */
[----:B0-----:R-:W-:-:S04]  /*0410*/  ISETP.GE.AND P0, PT, R4, UR24, PT ;  /* 0x0000001804007c0c */ /* 0x001fc8000bf06270 */
[----:B------:R-:W-:-:S04]  /*0420*/  ISETP.LT.OR P0, PT, R4, RZ, P0 ;  /* 0x000000ff0400720c */ /* 0x000fc80000701670 */
[----:B------:R-:W-:-:S13]  /*0430*/  PLOP3.LUT P0, PT, P0, P1, PT, 0xf8, 0x8f ;  /* 0x00000000008f781c */ /* 0x000fda0000703f70 */
[----:B------:R-:W-:Y:S05]  /*0440*/  @P0 BRA `(.L_x_450) ;  /* 0x0000004000dc0947 */ /* 0x000fea0003800000 */
[----:B------:R-:W0:Y:S01]  /*0450*/  LDC R0, c[0x0][0x3b0] ;  /* 0x0000ec00ff007b82 */ /* 0x000e220000000800 */
[----:B------:R-:W-:Y:S02]  /*0460*/  CS2R R16, SRZ ;  /* 0x0000000000107805 */ /* 0x000fe4000001ff00 */
[----:B------:R-:W-:Y:S02]  /*0470*/  CS2R R22, SRZ ;  /* 0x0000000000167805 */ /* 0x000fe4000001ff00 */
[----:B0-----:R-:W-:-:S13]  /*0480*/  ISETP.GE.AND P1, PT, R0, 0x1, PT ;  /* 0x000000010000780c */ /* 0x001fda0003f26270 */
[----:B------:R-:W-:Y:S05]  /*0490*/  @!P1 BRA `(.L_x_451) ;  /* 0x0000000800809947 */ /* 0x000fea0003800000 */
[----:B------:R-:W-:Y:S01]  /*04a0*/  ISETP.GE.U32.AND P0, PT, R0, 0x8, PT ;  /* 0x000000080000780c */ /* 0x000fe20003f06070 */
[----:B------:R-:W-:Y:S01]  /*04b0*/  IMAD R38, R7, UR24, R4 ;  /* 0x0000001807267c24 */ /* 0x000fe2000f8e0204 */
[----:B------:R-:W-:Y:S01]  /*04c0*/  CS2R R22, SRZ ;  /* 0x0000000000167805 */ /* 0x000fe2000001ff00 */
[----:B------:R-:W-:Y:S01]  /*04d0*/  IMAD.MOV.U32 R37, RZ, RZ, RZ ;  /* 0x000000ffff257224 */ /* 0x000fe200078e00ff */
[----:B------:R-:W-:-:S09]  /*04e0*/  CS2R R16, SRZ ;  /* 0x0000000000107805 */ /* 0x000fd2000001ff00 */
[----:B------:R-:W-:Y:S05]  /*04f0*/  @!P0 BRA `(.L_x_452) ;  /* 0x00000004002c8947 */ /* 0x000fea0003800000 */
[----:B------:R-:W-:Y:S01]  /*0500*/  LOP3.LUT R37, R0, 0x7ffffff8, RZ, 0xc0, !PT ;  /* 0x7ffffff800257812 */ /* 0x000fe200078ec0ff */
[----:B------:R-:W-:Y:S01]  /*0510*/  IMAD.MOV.U32 R36, RZ, RZ, R8 ;  /* 0x000000ffff247224 */ /* 0x000fe200078e0008 */
[----:B------:R-:W-:Y:S02]  /*0520*/  MOV R40, R38 ;  /* 0x0000002600287202 */ /* 0x000fe40000000f00 */
[----:B------:R-:W-:Y:S01]  /*0530*/  CS2R R22, SRZ ;  /* 0x0000000000167805 */ /* 0x000fe2000001ff00 */
[----:B------:R-:W-:-:S07]  /*0540*/  IMAD.MOV R39, RZ, RZ, -R37 ;  /* 0x000000ffff277224 */ /* 0x000fce00078e0a25 */
.L_x_453:
[----:B------:R-:W0:Y:S02]  /*0550*/  LDC.64 R14, c[0x0][0x390] ;  /* 0x0000e400ff0e7b82 */ /* 0x000e240000000a00 */
[----:B0-----:R-:W-:-:S04]  /*0560*/  IMAD.WIDE R34, R40, 0x4, R14 ;  /* 0x0000000428227825 */ /* 0x001fc800078e020e */
[----:B------:R-:W-:-:S04]  /*0570*/  IMAD.WIDE R14, R36, 0x4, R14 ;  /* 0x00000004240e7825 */ /* 0x000fc800078e020e */
[C---:B------:R-:W-:Y:S01]  /*0580*/  IMAD.WIDE R18, R11.reuse, 0x4, R34 ;  /* 0x000000040b127825 */ /* 0x040fe200078e0222 */
[----:B------:R0:W2:Y:S03]  /*0590*/  LDG.E R56, desc[UR14][R14.64] ;  /* 0x0000000e0e387981 */ /* 0x0000a6000c1e1900 */
[C---:B------:R-:W-:Y:S01]  /*05a0*/  IMAD.WIDE R30, R11.reuse, 0x4, R14 ;  /* 0x000000040b1e7825 */ /* 0x040fe200078e020e */
[----:B------:R-:W3:Y:S03]  /*05b0*/  LDG.E R34, desc[UR14][R34.64] ;  /* 0x0000000e22227981 */ /* 0x000ee6000c1e1900 */
[C---:B------:R-:W-:Y:S01]  /*05c0*/  IMAD.WIDE R42, R11.reuse, 0x4, R18 ;  /* 0x000000040b2a7825 */ /* 0x040fe200078e0212 */
[----:B------:R-:W4:Y:S03]  /*05d0*/  LDG.E R57, desc[UR14][R18.64] ;  /* 0x0000000e12397981 */ /* 0x000f26000c1e1900 */
[C---:B------:R-:W-:Y:S01]  /*05e0*/  IMAD.WIDE R2, R11.reuse, 0x4, R30 ;  /* 0x000000040b027825 */ /* 0x040fe200078e021e */
[----:B------:R-:W5:Y:S04]  /*05f0*/  LDG.E R58, desc[UR14][R42.64] ;  /* 0x0000000e2a3a7981 */ /* 0x000f68000c1e1900 */
[----:B------:R-:W5:Y:S01]  /*0600*/  LDG.E R30, desc[UR14][R30.64] ;  /* 0x0000000e1e1e7981 */ /* 0x000f62000c1e1900 */
[----:B------:R-:W-:-:S03]  /*0610*/  IMAD.WIDE R26, R11, 0x4, R2 ;  /* 0x000000040b1a7825 */ /* 0x000fc600078e0202 */
[----:B------:R1:W5:Y:S01]  /*0620*/  LDG.E R59, desc[UR14][R2.64] ;  /* 0x0000000e023b7981 */ /* 0x000362000c1e1900 */
[----:B------:R-:W-:-:S04]  /*0630*/  IMAD.WIDE R48, R11, 0x4, R42 ;  /* 0x000000040b307825 */ /* 0x000fc800078e022a */
[C---:B------:R-:W-:Y:S01]  /*0640*/  IMAD.WIDE R20, R11.reuse, 0x4, R26 ;  /* 0x000000040b147825 */ /* 0x040fe200078e021a */
[----:B------:R-:W5:Y:S04]  /*0650*/  LDG.E R55, desc[UR14][R48.64] ;  /* 0x0000000e30377981 */ /* 0x000f68000c1e1900 */
[----:B------:R-:W5:Y:S01]  /*0660*/  LDG.E R26, desc[UR14][R26.64] ;  /* 0x0000000e1a1a7981 */ /* 0x000f62000c1e1900 */
[----:B------:R-:W-:-:S03]  /*0670*/  IMAD.WIDE R32, R11, 0x4, R48 ;  /* 0x000000040b207825 */ /* 0x000fc600078e0230 */
[----:B------:R-:W5:Y:S01]  /*0680*/  LDG.E R24, desc[UR14][R20.64] ;  /* 0x0000000e14187981 */ /* 0x000f62000c1e1900 */
[----:B0-----:R-:W-:-:S03]  /*0690*/  IMAD.WIDE R14, R11, 0x4, R20 ;  /* 0x000000040b0e7825 */ /* 0x001fc600078e0214 */
[----:B------:R2:W5:Y:S01]  /*06a0*/  LDG.E R54, desc[UR14][R32.64] ;  /* 0x0000000e20367981 */ /* 0x000562000c1e1900 */
[----:B------:R-:W-:-:S03]  /*06b0*/  IMAD.WIDE R28, R11, 0x4, R32 ;  /* 0x000000040b1c7825 */ /* 0x000fc600078e0220 */
[----:B------:R4:W5:Y:S01]  /*06c0*/  LDG.E R42, desc[UR14][R14.64] ;  /* 0x0000000e0e2a7981 */ /* 0x000962000c1e1900 */
[----:B-1----:R-:W-:-:S03]  /*06d0*/  IMAD.WIDE R2, R11, 0x4, R14 ;  /* 0x000000040b027825 */ /* 0x002fc600078e020e */
[----:B------:R0:W5:Y:S01]  /*06e0*/  LDG.E R41, desc[UR14][R28.64] ;  /* 0x0000000e1c297981 */ /* 0x000162000c1e1900 */
[----:B------:R-:W-:-:S03]  /*06f0*/  IMAD.WIDE R18, R11, 0x4, R28 ;  /* 0x000000040b127825 */ /* 0x000fc600078e021c */
[----:B------:R1:W5:Y:S01]  /*0700*/  LDG.E R48, desc[UR14][R2.64] ;  /* 0x0000000e02307981 */ /* 0x000362000c1e1900 */
[----:B------:R-:W-:-:S03]  /*0710*/  IMAD.WIDE R52, R11, 0x4, R2 ;  /* 0x000000040b347825 */ /* 0x000fc600078e0202 */
[----:B------:R1:W5:Y:S01]  /*0720*/  LDG.E R43, desc[UR14][R18.64] ;  /* 0x0000000e122b7981 */ /* 0x000362000c1e1900 */
[----:B------:R-:W-:-:S03]  /*0730*/  IMAD.WIDE R50, R11, 0x4, R18 ;  /* 0x000000040b327825 */ /* 0x000fc600078e0212 */
[----:B------:R-:W5:Y:S04]  /*0740*/  LDG.E R52, desc[UR14][R52.64] ;  /* 0x0000000e34347981 */ /* 0x000f68000c1e1900 */
[----:B------:R-:W5:Y:S01]  /*0750*/  LDG.E R49, desc[UR14][R50.64] ;  /* 0x0000000e32317981 */ /* 0x000f62000c1e1900 */
[----:B------:R-:W-:-:S04]  /*0760*/  IADD3 R39, PT, PT, R39, 0x8, RZ ;  /* 0x0000000827277810 */ /* 0x000fc80007ffe0ff */
[----:B------:R-:W-:Y:S01]  /*0770*/  ISETP.NE.AND P0, PT, R39, RZ, PT ;  /* 0x000000ff2700720c */ /* 0x000fe20003f05270 */
[C---:B------:R-:W-:Y:S02]  /*0780*/  IMAD R36, R11.reuse, 0x8, R36 ;  /* 0x000000080b247824 */ /* 0x040fe400078e0224 */
[----:B------:R-:W-:Y:S01]  /*0790*/  IMAD R40, R11, 0x8, R40 ;  /* 0x000000080b287824 */ /* 0x000fe200078e0228 */
[----:B--2---:R-:W2:Y:S08]  /*07a0*/  F2F.F64.F32 R32, R56 ;  /* 0x0000003800207310 */ /* 0x004eb00000201800 */
[----:B---3--:R-:W3:Y:S08]  /*07b0*/  F2F.F64.F32 R34, R34 ;  /* 0x0000002200227310 */ /* 0x008ef00000201800 */
[----:B----4-:R-:W4:Y:S01]  /*07c0*/  F2F.F64.F32 R14, R57 ;  /* 0x00000039000e7310 */ /* 0x010f220000201800 */
[----:B--2---:R-:W-:-:S07]  /*07d0*/  DADD R32, R32, R22 ;  /* 0x0000000020207229 */ /* 0x004fce0000000016 */
[----:B-----5:R-:W2:Y:S01]  /*07e0*/  F2F.F64.F32 R30, R30 ;  /* 0x0000001e001e7310 */ /* 0x020ea20000201800 */
[----:B---3--:R-:W-:-:S07]  /*07f0*/  DADD R16, R34, R16 ;  /* 0x0000000022107229 */ /* 0x008fce0000000010 */
[----:B------:R-:W3:Y:S01]  /*0800*/  F2F.F64.F32 R20, R58 ;  /* 0x0000003a00147310 */ /* 0x000ee20000201800 */
[----:B----4-:R-:W-:-:S07]  /*0810*/  DADD R14, R16, R14 ;  /* 0x00000000100e7229 */ /* 0x010fce000000000e */
[----:B0-----:R-:W0:Y:S01]  /*0820*/  F2F.F64.F32 R28, R59 ;  /* 0x0000003b001c7310 */ /* 0x001e220000201800 */
[----:B--2---:R-:W-:-:S07]  /*0830*/  DADD R30, R32, R30 ;  /* 0x00000000201e7229 */ /* 0x004fce000000001e */
[----:B-1----:R-:W1:Y:S01]  /*0840*/  F2F.F64.F32 R2, R55 ;  /* 0x0000003700027310 */ /* 0x002e620000201800 */
[----:B---3--:R-:W-:-:S07]  /*0850*/  DADD R20, R14, R20 ;  /* 0x000000000e147229 */ /* 0x008fce0000000014 */
[----:B------:R-:W2:Y:S01]  /*0860*/  F2F.F64.F32 R26, R26 ;  /* 0x0000001a001a7310 */ /* 0x000ea20000201800 */
[----:B0-----:R-:W-:-:S07]  /*0870*/  DADD R28, R30, R28 ;  /* 0x000000001e1c7229 */ /* 0x001fce000000001c */
[----:B------:R-:W0:Y:S01]  /*0880*/  F2F.F64.F32 R18, R54 ;  /* 0x0000003600127310 */ /* 0x000e220000201800 */
[----:B-1----:R-:W-:-:S07]  /*0890*/  DADD R20, R20, R2 ;  /* 0x0000000014147229 */ /* 0x002fce0000000002 */
[----:B------:R-:W1:Y:S01]  /*08a0*/  F2F.F64.F32 R24, R24 ;  /* 0x0000001800187310 */ /* 0x000e620000201800 */
[----:B--2---:R-:W-:-:S07]  /*08b0*/  DADD R26, R28, R26 ;  /* 0x000000001c1a7229 */ /* 0x004fce000000001a */
        /* <DEDUP_REMOVED lines=11> */
[----:B--2---:R-:W-:Y:S02]  /*0970*/  DADD R2, R16, R2 ;  /* 0x0000000010027229 */ /* 0x004fe40000000002 */
[----:B0-----:R-:W-:-:S06]  /*0980*/  DADD R16, R14, R20 ;  /* 0x000000000e107229 */ /* 0x001fcc0000000014 */
[----:B-1----:R-:W-:Y:S01]  /*0990*/  DADD R22, R2, R52 ;  /* 0x0000000002167229 */ /* 0x002fe20000000034 */
[----:B------:R-:W-:Y:S10]  /*09a0*/  @P0 BRA `(.L_x_453) ;  /* 0xfffffff800e80947 */ /* 0x000ff4000383ffff */
.L_x_452:
[----:B------:R-:W-:-:S09]  /*09b0*/  UISETP.NE.AND UP0, UPT, UR16, URZ, UPT ;  /* 0x000000ff1000728c */ /* 0x000fd2000bf05270 */
[----:B------:R-:W-:Y:S05]  /*09c0*/  BRA.U !UP0, `(.L_x_451) ;  /* 0x0000000508347547 */ /* 0x000fea000b800000 */
[----:B------:R-:W-:Y:S02]  /*09d0*/  UIADD3 UR5, UPT, UPT, UR16, -0x1, URZ ;  /* 0xffffffff10057890 */ /* 0x000fe4000fffe0ff */
[----:B------:R-:W-:Y:S02]  /*09e0*/  UISETP.NE.AND UP1, UPT, UR17, URZ, UPT ;  /* 0x000000ff1100728c */ /* 0x000fe4000bf25270 */
[----:B------:R-:W-:-:S09]  /*09f0*/  UISETP.GE.U32.AND UP0, UPT, UR5, 0x3, UPT ;  /* 0x000000030500788c */ /* 0x000fd2000bf06070 */
[----:B------:R-:W-:Y:S05]  /*0a00*/  BRA.U !UP0, `(.L_x_454) ;  /* 0x0000000108907547 */ /* 0x000fea000b800000 */
[----:B------:R-:W0:Y:S01]  /*0a10*/  LDC.64 R14, c[0x0][0x390] ;  /* 0x0000e400ff0e7b82 */ /* 0x000e220000000a00 */
[CC--:B------:R-:W-:Y:S02]  /*0a20*/  IMAD R3, R11.reuse, R37.reuse, R38 ;  /* 0x000000250b037224 */ /* 0x0c0fe400078e0226 */
[----:B------:R-:W-:Y:S02]  /*0a30*/  IMAD R19, R11, R37, R8 ;  /* 0x000000250b137224 */ /* 0x000fe400078e0208 */
[----:B0-----:R-:W-:-:S04]  /*0a40*/  IMAD.WIDE R2, R3, 0x4, R14 ;  /* 0x0000000403027825 */ /* 0x001fc800078e020e */
[----:B------:R-:W-:Y:S01]  /*0a50*/  IMAD.WIDE R14, R19, 0x4, R14 ;  /* 0x00000004130e7825 */ /* 0x000fe200078e020e */
[----:B------:R-:W2:Y:S04]  /*0a60*/  LDG.E R34, desc[UR14][R2.64] ;  /* 0x0000000e02227981 */ /* 0x000ea8000c1e1900 */
[----:B------:R-:W3:Y:S01]  /*0a70*/  LDG.E R35, desc[UR14][R14.64] ;  /* 0x0000000e0e237981 */ /* 0x000ee2000c1e1900 */
[----:B------:R-:W-:-:S04]  /*0a80*/  IMAD.WIDE R18, R11, 0x4, R2 ;  /* 0x000000040b127825 */ /* 0x000fc800078e0202 */
[C---:B------:R-:W-:Y:S01]  /*0a90*/  IMAD.WIDE R20, R11.reuse, 0x4, R14 ;  /* 0x000000040b147825 */ /* 0x040fe200078e020e */
[----:B------:R-:W4:Y:S03]  /*0aa0*/  LDG.E R36, desc[UR14][R18.64] ;  /* 0x0000000e12247981 */ /* 0x000f26000c1e1900 */
[C---:B------:R-:W-:Y:S01]  /*0ab0*/  IMAD.WIDE R24, R11.reuse, 0x4, R18 ;  /* 0x000000040b187825 */ /* 0x040fe200078e0212 */
[----:B------:R-:W5:Y:S03]  /*0ac0*/  LDG.E R39, desc[UR14][R20.64] ;  /* 0x0000000e14277981 */ /* 0x000f66000c1e1900 */
[C---:B------:R-:W-:Y:S01]  /*0ad0*/  IMAD.WIDE R28, R11.reuse, 0x4, R20 ;  /* 0x000000040b1c7825 */ /* 0x040fe200078e0214 */
[----:B------:R-:W5:Y:S03]  /*0ae0*/  LDG.E R26, desc[UR14][R24.64] ;  /* 0x0000000e181a7981 */ /* 0x000f66000c1e1900 */
[C---:B------:R-:W-:Y:S01]  /*0af0*/  IMAD.WIDE R30, R11.reuse, 0x4, R24 ;  /* 0x000000040b1e7825 */ /* 0x040fe200078e0218 */
[----:B------:R-:W5:Y:S03]  /*0b00*/  LDG.E R40, desc[UR14][R28.64] ;  /* 0x0000000e1c287981 */ /* 0x000f66000c1e1900 */
[----:B------:R-:W-:-:S02]  /*0b10*/  IMAD.WIDE R32, R11, 0x4, R28 ;  /* 0x000000040b207825 */ /* 0x000fc400078e021c */
[----:B------:R-:W5:Y:S04]  /*0b20*/  LDG.E R30, desc[UR14][R30.64] ;  /* 0x0000000e1e1e7981 */ /* 0x000f68000c1e1900 */
[----:B------:R-:W5:Y:S01]  /*0b30*/  LDG.E R32, desc[UR14][R32.64] ;  /* 0x0000000e20207981 */ /* 0x000f62000c1e1900 */
[----:B------:R-:W-:Y:S01]  /*0b40*/  IADD3 R37, PT, PT, R37, 0x4, RZ ;  /* 0x0000000425257810 */ /* 0x000fe20007ffe0ff */
[----:B--2---:R-:W0:Y:S08]  /*0b50*/  F2F.F64.F32 R2, R34 ;  /* 0x0000002200027310 */ /* 0x004e300000201800 */
[----:B---3--:R-:W1:Y:S01]  /*0b60*/  F2F.F64.F32 R14, R35 ;  /* 0x00000023000e7310 */ /* 0x008e620000201800 */
[----:B0-----:R-:W-:-:S07]  /*0b70*/  DADD R2, R16, R2 ;  /* 0x0000000010027229 */ /* 0x001fce0000000002 */
[----:B----4-:R-:W0:Y:S01]  /*0b80*/  F2F.F64.F32 R18, R36 ;  /* 0x0000002400127310 */ /* 0x010e220000201800 */
[----:B-1----:R-:W-:-:S07]  /*0b90*/  DADD R14, R22, R14 ;  /* 0x00000000160e7229 */ /* 0x002fce000000000e */
[----:B-----5:R-:W1:Y:S01]  /*0ba0*/  F2F.F64.F32 R20, R39 ;  /* 0x0000002700147310 */ /* 0x020e620000201800 */
[----:B0-----:R-:W-:-:S07]  /*0bb0*/  DADD R2, R2, R18 ;  /* 0x0000000002027229 */ /* 0x001fce0000000012 */
[----:B------:R-:W0:Y:S01]  /*0bc0*/  F2F.F64.F32 R26, R26 ;  /* 0x0000001a001a7310 */ /* 0x000e220000201800 */
[----:B-1----:R-:W-:-:S07]  /*0bd0*/  DADD R14, R14, R20 ;  /* 0x000000000e0e7229 */ /* 0x002fce0000000014 */
[----:B------:R-:W1:Y:S01]  /*0be0*/  F2F.F64.F32 R16, R40 ;  /* 0x0000002800107310 */ /* 0x000e620000201800 */
[----:B0-----:R-:W-:-:S07]  /*0bf0*/  DADD R2, R2, R26 ;  /* 0x0000000002027229 */ /* 0x001fce000000001a */
[----:B------:R-:W0:Y:S01]  /*0c00*/  F2F.F64.F32 R22, R30 ;  /* 0x0000001e00167310 */ /* 0x000e220000201800 */
[----:B-1----:R-:W-:-:S07]  /*0c10*/  DADD R14, R14, R16 ;  /* 0x000000000e0e7229 */ /* 0x002fce0000000010 */
[----:B------:R-:W1:Y:S01]  /*0c20*/  F2F.F64.F32 R18, R32 ;  /* 0x0000002000127310 */ /* 0x000e620000201800 */
[----:B0-----:R-:W-:Y:S02]  /*0c30*/  DADD R16, R2, R22 ;  /* 0x0000000002107229 */ /* 0x001fe40000000016 */
[----:B-1----:R-:W-:-:S11]  /*0c40*/  DADD R22, R14, R18 ;  /* 0x000000000e167229 */ /* 0x002fd60000000012 */
.L_x_454:
[----:B------:R-:W-:Y:S05]  /*0c50*/  BRA.U !UP1, `(.L_x_451) ;  /* 0x0000000109907547 */ /* 0x000fea000b800000 */
[----:B------:R-:W-:Y:S01]  /*0c60*/  UISETP.NE.AND UP0, UPT, UR17, 0x1, UPT ;  /* 0x000000011100788c */ /* 0x000fe2000bf05270 */
[----:B------:R-:W-:-:S05]  /*0c70*/  ISETP.NE.AND P0, PT, RZ, UR19, PT ;  /* 0x00000013ff007c0c */ /* 0x000fca000bf05270 */
[----:B------:R-:W-:-:S05]  /*0c80*/  PLOP3.LUT P2, PT, PT, PT, UP0, 0x80, 0x8 ;  /* 0x000000000008781c */ /* 0x000fca0003f4f008 */
[----:B------:R-:W0:Y:S03]  /*0c90*/  @UP0 LDCU.64 UR22, c[0x0][0x390] ;  /* 0x00007200ff1607ac */ /* 0x000e260008000a00 */
[----:B------:R-:W1:Y:S05]  /*0ca0*/  @P0 LDC.64 R18, c[0x0][0x390] ;  /* 0x0000e400ff120b82 */ /* 0x000e6a0000000a00 */
[CC--:B------:R-:W-:Y:S02]  /*0cb0*/  @P2 IMAD R15, R11.reuse, R37.reuse, R38 ;  /* 0x000000250b0f2224 */ /* 0x0c0fe400078e0226 */
[----:B------:R-:W-:Y:S01]  /*0cc0*/  @P2 IMAD R3, R11, R37, R8 ;  /* 0x000000250b032224 */ /* 0x000fe200078e0208 */
[----:B------:R-:W-:Y:S01]  /*0cd0*/  @P2 IADD3 R37, PT, PT, R37, 0x2, RZ ;  /* 0x0000000225252810 */ /* 0x000fe20007ffe0ff */
[----:B0-----:R-:W-:-:S02]  /*0ce0*/  IMAD.U32 R24, RZ, RZ, UR22 ;  /* 0x00000016ff187e24 */ /* 0x001fc4000f8e00ff */
[----:B------:R-:W-:Y:S02]  /*0cf0*/  IMAD.U32 R25, RZ, RZ, UR23 ;  /* 0x00000017ff197e24 */ /* 0x000fe4000f8e00ff */
[----:B------:R-:W-:-:S04]  /*0d00*/  @P2 IMAD.WIDE R14, R15, 0x4, R24 ;  /* 0x000000040f0e2825 */ /* 0x000fc800078e0218 */
[----:B------:R-:W-:Y:S01]  /*0d10*/  @P2 IMAD.WIDE R24, R3, 0x4, R24 ;  /* 0x0000000403182825 */ /* 0x000fe200078e0218 */
[----:B------:R-:W2:Y:S03]  /*0d20*/  @P2 LDG.E R36, desc[UR14][R14.64] ;  /* 0x0000000e0e242981 */ /* 0x000ea6000c1e1900 */
[C---:B------:R-:W-:Y:S01]  /*0d30*/  @P2 IMAD.WIDE R28, R11.reuse, 0x4, R14 ;  /* 0x000000040b1c2825 */ /* 0x040fe200078e020e */
[----:B------:R-:W3:Y:S03]  /*0d40*/  @P2 LDG.E R39, desc[UR14][R24.64] ;  /* 0x0000000e18272981 */ /* 0x000ee6000c1e1900 */
[C---:B------:R-:W-:Y:S02]  /*0d50*/  @P2 IMAD.WIDE R32, R11.reuse, 0x4, R24 ;  /* 0x000000040b202825 */ /* 0x040fe400078e0218 */
[----:B------:R-:W4:Y:S02]  /*0d60*/  @P2 LDG.E R28, desc[UR14][R28.64] ;  /* 0x0000000e1c1c2981 */ /* 0x000f24000c1e1900 */
[----:B------:R-:W-:-:S02]  /*0d70*/  @P0 IMAD R3, R11, R37, R38 ;  /* 0x000000250b030224 */ /* 0x000fc400078e0226 */
[----:B------:R-:W-:Y:S01]  /*0d80*/  @P0 IMAD R37, R11, R37, R8 ;  /* 0x000000250b250224 */ /* 0x000fe200078e0208 */
[----:B------:R-:W5:Y:S01]  /*0d90*/  @P2 LDG.E R32, desc[UR14][R32.64] ;  /* 0x0000000e20202981 */ /* 0x000f62000c1e1900 */
[----:B-1----:R-:W-:-:S04]  /*0da0*/  @P0 IMAD.WIDE R2, R3, 0x4, R18 ;  /* 0x0000000403020825 */ /* 0x002fc800078e0212 */
[----:B------:R-:W-:Y:S02]  /*0db0*/  @P0 IMAD.WIDE R18, R37, 0x4, R18 ;  /* 0x0000000425120825 */ /* 0x000fe400078e0212 */
[----:B------:R-:W5:Y:S04]  /*0dc0*/  @P0 LDG.E R2, desc[UR14][R2.64] ;  /* 0x0000000e02020981 */ /* 0x000f68000c1e1900 */
[----:B------:R-:W5:Y:S01]  /*0dd0*/  @P0 LDG.E R18, desc[UR14][R18.64] ;  /* 0x0000000e12120981 */ /* 0x000f62000c1e1900 */
[----:B--2---:R-:W0:Y:S08]  /*0de0*/  @P2 F2F.F64.F32 R20, R36 ;  /* 0x0000002400142310 */ /* 0x004e300000201800 */
[----:B---3--:R-:W1:Y:S08]  /*0df0*/  @P2 F2F.F64.F32 R26, R39 ;  /* 0x00000027001a2310 */ /* 0x008e700000201800 */
[----:B----4-:R-:W2:Y:S01]  /*0e00*/  @P2 F2F.F64.F32 R30, R28 ;  /* 0x0000001c001e2310 */ /* 0x010ea20000201800 */
[----:B0-----:R-:W-:-:S07]  /*0e10*/  @P2 DADD R24, R16, R20 ;  /* 0x0000000010182229 */ /* 0x001fce0000000014 */
[----:B-----5:R-:W0:Y:S01]  /*0e20*/  @P2 F2F.F64.F32 R34, R32 ;  /* 0x0000002000222310 */ /* 0x020e220000201800 */
[----:B-1----:R-:W-:-:S07]  /*0e30*/  @P2 DADD R26, R22, R26 ;  /* 0x00000000161a2229 */ /* 0x002fce000000001a */
[----:B------:R-:W1:Y:S01]  /*0e40*/  @P0 F2F.F64.F32 R14, R2 ;  /* 0x00000002000e0310 */ /* 0x000e620000201800 */
[----:B--2---:R-:W-:-:S07]  /*0e50*/  @P2 DADD R16, R24, R30 ;  /* 0x0000000018102229 */ /* 0x004fce000000001e */
[----:B------:R-:W2:Y:S01]  /*0e60*/  @P0 F2F.F64.F32 R20, R18 ;  /* 0x0000001200140310 */ /* 0x000ea20000201800 */
[----:B0-----:R-:W-:Y:S02]  /*0e70*/  @P2 DADD R22, R26, R34 ;  /* 0x000000001a162229 */ /* 0x001fe40000000022 */
[----:B-1----:R-:W-:-:S06]  /*0e80*/  @P0 DADD R16, R16, R14 ;  /* 0x0000000010100229 */ /* 0x002fcc000000000e */
[----:B--2---:R-:W-:-:S11]  /*0e90*/  @P0 DADD R22, R22, R20 ;  /* 0x0000000016160229 */ /* 0x004fd60000000014 */
.L_x_451:
[----:B------:R-:W0:Y:S01]  /*0ea0*/  I2F.F64 R18, R0 ;  /* 0x0000000000127312 */ /* 0x000e220000201c00 */
[----:B------:R-:W-:Y:S01]  /*0eb0*/  IMAD.MOV.U32 R2, RZ, RZ, 0x1 ;  /* 0x00000001ff027424 */ /* 0x000fe200078e00ff */
[----:B------:R-:W-:Y:S01]  /*0ec0*/  FSETP.GEU.AND P2, PT, |R17|, 6.5827683646048100446e-37, PT ;  /* 0x036000001100780b */ /* 0x000fe20003f4e200 */
[----:B------:R-:W-:Y:S05]  /*0ed0*/  BSSY.RECONVERGENT B2, `(.L_x_455) ;  /* 0x0000013000027945 */ /* 0x000fea0003800200 */
[----:B0-----:R-:W0:Y:S02]  /*0ee0*/  MUFU.RCP64H R3, R19 ;  /* 0x0000001300037308 */ /* 0x001e240000001800 */
[----:B0-----:R-:W-:-:S08]  /*0ef0*/  DFMA R14, -R18, R2, 1 ;  /* 0x3ff00000120e742b */ /* 0x001fd00000000102 */
[----:B------:R-:W-:-:S08]  /*0f00*/  DFMA R14, R14, R14, R14 ;  /* 0x0000000e0e0e722b */ /* 0x000fd0000000000e */
[----:B------:R-:W-:-:S08]  /*0f10*/  DFMA R14, R2, R14, R2 ;  /* 0x0000000e020e722b */ /* 0x000fd00000000002 */
[----:B------:R-:W-:-:S08]  /*0f20*/  DFMA R2, -R18, R14, 1 ;  /* 0x3ff000001202742b */ /* 0x000fd0000000010e */
[----:B------:R-:W-:-:S08]  /*0f30*/  DFMA R2, R14, R2, R14 ;  /* 0x000000020e02722b */ /* 0x000fd0000000000e */
[----:B------:R-:W-:-:S08]  /*0f40*/  DMUL R14, R2, R16 ;  /* 0x00000010020e7228 */ /* 0x000fd00000000000 */
[----:B------:R-:W-:-:S08]  /*0f50*/  DFMA R20, -R18, R14, R16 ;  /* 0x0000000e1214722b */ /* 0x000fd00000000110 */
[----:B------:R-:W-:-:S10]  /*0f60*/  DFMA R14, R2, R20, R14 ;  /* 0x00000014020e722b */ /* 0x000fd4000000000e */
[----:B------:R-:W-:-:S05]  /*0f70*/  FFMA R0, RZ, R19, R15 ;  /* 0x00000013ff007223 */ /* 0x000fca000000000f */
[----:B------:R-:W-:-:S13]  /*0f80*/  FSETP.GT.AND P0, PT, |R0|, 1.469367938527859385e-39, PT ;  /* 0x001000000000780b */ /* 0x000fda0003f04200 */
[----:B------:R-:W-:Y:S05]  /*0f90*/  @P0 BRA P2, `(.L_x_456) ;  /* 0x0000000000180947 */ /* 0x000fea0001000000 */
[----:B------:R-:W-:Y:S01]  /*0fa0*/  IMAD.MOV.U32 R20, RZ, RZ, R18 ;  /* 0x000000ffff147224 */ /* 0x000fe200078e0012 */
[----:B------:R-:W-:Y:S02]  /*0fb0*/  MOV R21, R19 ;  /* 0x0000001300157202 */ /* 0x000fe40000000f00 */
[----:B------:R-:W-:-:S07]  /*0fc0*/  MOV R66, 0xfe0 ;  /* 0x00000fe000427802 */ /* 0x000fce0000000f00 */
[----:B------:R-:W-:Y:S05]  /*0fd0*/  CALL.REL.NOINC `($__internal_1_$__cuda_sm20_div_rn_f64_full) ;  /* 0x0000003800287944 */ /* 0x000fea0003c00000 */
[----:B------:R-:W-:Y:S02]  /*0fe0*/  IMAD.MOV.U32 R14, RZ, RZ, R16 ;  /* 0x000000ffff0e7224 */ /* 0x000fe400078e0010 */
[----:B------:R-:W-:-:S07]  /*0ff0*/  IMAD.MOV.U32 R15, RZ, RZ, R17 ;  /* 0x000000ffff0f7224 */ /* 0x000fce00078e0011 */
.L_x_456:
[----:B------:R-:W-:Y:S05]  /*1000*/  BSYNC.RECONVERGENT B2 ;  /* 0x0000000000027941 */ /* 0x000fea0003800200 */
.L_x_455:
[----:B------:R-:W0:Y:S01]  /*1010*/  MUFU.RCP64H R3, R19 ;  /* 0x0000001300037308 */ /* 0x000e220000001800 */
[----:B------:R-:W-:Y:S01]  /*1020*/  MOV R2, 0x1 ;  /* 0x0000000100027802 */ /* 0x000fe20000000f00 */
[----:B------:R-:W-:Y:S01]  /*1030*/  BSSY.RECONVERGENT B2, `(.L_x_457) ;  /* 0x0000015000027945 */ /* 0x000fe20003800200 */
[----:B------:R-:W-:-:S04]  /*1040*/  FSETP.GEU.AND P2, PT, |R23|, 6.5827683646048100446e-37, PT ;  /* 0x036000001700780b */ /* 0x000fc80003f4e200 */
        /* <DEDUP_REMOVED lines=12> */
[----:B------:R-:W-:Y:S01]  /*1110*/  MOV R20, R18 ;  /* 0x0000001200147202 */ /* 0x000fe20000000f00 */
[----:B------:R-:W-:Y:S01]  /*1120*/  IMAD.MOV.U32 R17, RZ, RZ, R23 ;  /* 0x000000ffff117224 */ /* 0x000fe200078e0017 */
[----:B------:R-:W-:Y:S01]  /*1130*/  MOV R66, 0x1160 ;  /* 0x0000116000427802 */ /* 0x000fe20000000f00 */
[----:B------:R-:W-:-:S07]  /*1140*/  IMAD.MOV.U32 R21, RZ, RZ, R19 ;  /* 0x000000ffff157224 */ /* 0x000fce00078e0013 */
[----:B------:R-:W-:Y:S05]  /*1150*/  CALL.REL.NOINC `($__internal_1_$__cuda_sm20_div_rn_f64_full) ;  /* 0x0000003400c87944 */ /* 0x000fea0003c00000 */
[----:B------:R-:W-:Y:S01]  /*1160*/  IMAD.MOV.U32 R2, RZ, RZ, R16 ;  /* 0x000000ffff027224 */ /* 0x000fe200078e0010 */
[----:B------:R-:W-:-:S07]  /*1170*/  MOV R3, R17 ;  /* 0x0000001100037202 */ /* 0x000fce0000000f00 */
.L_x_458:
[----:B------:R-:W-:Y:S05]  /*1180*/  BSYNC.RECONVERGENT B2 ;  /* 0x0000000000027941 */ /* 0x000fea0003800200 */
.L_x_457:
[----:B------:R-:W-:Y:S02]  /*1190*/  CS2R R16, SRZ ;  /* 0x0000000000107805 */ /* 0x000fe4000001ff00 */
[----:B------:R-:W-:Y:S01]  /*11a0*/  CS2R R18, SRZ ;  /* 0x0000000000127805 */ /* 0x000fe2000001ff00 */
[----:B------:R-:W-:Y:S06]  /*11b0*/  @!P1 BRA `(.L_x_459) ;  /* 0x0000000400b49947 */ /* 0x000fec0003800000 */
[----:B------:R-:W0:Y:S01]  /*11c0*/  LDCU UR5, c[0x0][0x3b0] ;  /* 0x00007600ff0577ac */ /* 0x000e220008000800 */
[----:B------:R-:W-:Y:S02]  /*11d0*/  CS2R R18, SRZ ;  /* 0x0000000000127805 */ /* 0x000fe4000001ff00 */
[----:B------:R-:W-:Y:S02]  /*11e0*/  CS2R R20, SRZ ;  /* 0x0000000000147805 */ /* 0x000fe4000001ff00 */
[----:B------:R-:W-:Y:S01]  /*11f0*/  CS2R R16, SRZ ;  /* 0x0000000000107805 */ /* 0x000fe2000001ff00 */
[----:B------:R-:W1:Y:S01]  /*1200*/  LDCU UR13, c[0x0][0x3a8] ;  /* 0x00007500ff0d77ac */ /* 0x000e620008000800 */
[----:B0-----:R-:W-:-:S03]  /*1210*/  UISETP.GE.U32.AND UP0, UPT, UR5, 0x4, UPT ;  /* 0x000000040500788c */ /* 0x001fc6000bf06070 */
[----:B------:R-:W-:Y:S01]  /*1220*/  UMOV UR5, URZ ;  /* 0x000000ff00057c82 */ /* 0x000fe20008000000 */
[----:B-1----:R-:W-:-:S05]  /*1230*/  IMAD R0, R7, UR13, R4 ;  /* 0x0000000d07007c24 */ /* 0x002fca000f8e0204 */
[----:B------:R-:W-:Y:S05]  /*1240*/  BRA.U !UP0, `(.L_x_460) ;  /* 0x0000000108d47547 */ /* 0x000fea000b800000 */
[----:B------:R-:W-:Y:S01]  /*1250*/  CS2R R18, SRZ ;  /* 0x0000000000127805 */ /* 0x000fe2000001ff00 */
[----:B------:R-:W-:-:S06]  /*1260*/  UMOV UR5, URZ ;  /* 0x000000ff00057c82 */ /* 0x000fcc0008000000 */
.L_x_461:
[----:B------:R-:W0:Y:S01]  /*1270*/  LDC.64 R24, c[0x0][0x390] ;  /* 0x0000e400ff187b82 */ /* 0x000e220000000a00 */
[C---:B------:R-:W-:Y:S02]  /*1280*/  IMAD R23, R11.reuse, UR5, R0 ;  /* 0x000000050b177c24 */ /* 0x040fe4000f8e0200 */
[----:B------:R-:W-:Y:S02]  /*1290*/  IMAD R27, R11, UR5, R8 ;  /* 0x000000050b1b7c24 */ /* 0x000fe4000f8e0208 */
        /* <DEDUP_REMOVED lines=16> */
[----:B------:R-:W-:-:S04]  /*13a0*/  UIADD3 UR5, UPT, UPT, UR5, 0x4, URZ ;  /* 0x0000000405057890 */ /* 0x000fc8000fffe0ff */
[----:B------:R-:W-:Y:S01]  /*13b0*/  UISETP.NE.AND UP0, UPT, UR5, UR8, UPT ;  /* 0x000000080500728c */ /* 0x000fe2000bf05270 */
[----:B--2---:R-:W0:Y:S08]  /*13c0*/  F2F.F64.F32 R22, R42 ;  /* 0x0000002a00167310 */ /* 0x004e300000201800 */
[----:B---3--:R-:W1:Y:S08]  /*13d0*/  F2F.F64.F32 R24, R43 ;  /* 0x0000002b00187310 */ /* 0x008e700000201800 */
[----:B----4-:R-:W2:Y:S01]  /*13e0*/  F2F.F64.F32 R30, R48 ;  /* 0x00000030001e7310 */ /* 0x010ea20000201800 */
[----:B0-----:R-:W-:-:S07]  /*13f0*/  DADD R26, R22, -R14 ;  /* 0x00000000161a7229 */ /* 0x001fce000000080e */
[----:B-----5:R-:W0:Y:S01]  /*1400*/  F2F.F64.F32 R32, R49 ;  /* 0x0000003100207310 */ /* 0x020e220000201800 */
[----:B-1----:R-:W-:-:S07]  /*1410*/  DADD R28, R24, -R2 ;  /* 0x00000000181c7229 */ /* 0x002fce0000000802 */
[----:B------:R-:W1:Y:S01]  /*1420*/  F2F.F64.F32 R22, R50 ;  /* 0x0000003200167310 */ /* 0x000e620000201800 */
[----:B------:R-:W-:-:S07]  /*1430*/  DFMA R20, R26, R26, R20 ;  /* 0x0000001a1a14722b */ /* 0x000fce0000000014 */
[----:B------:R-:W3:Y:S01]  /*1440*/  F2F.F64.F32 R24, R51 ;  /* 0x0000003300187310 */ /* 0x000ee20000201800 */
[-C--:B------:R-:W-:Y:S02]  /*1450*/  DFMA R26, R26, R28.reuse, R16 ;  /* 0x0000001c1a1a722b */ /* 0x080fe40000000010 */
[----:B--2---:R-:W-:Y:S02]  /*1460*/  DADD R30, R30, -R14 ;  /* 0x000000001e1e7229 */ /* 0x004fe4000000080e */
[----:B0-----:R-:W-:Y:S02]  /*1470*/  DADD R32, R32, -R2 ;  /* 0x0000000020207229 */ /* 0x001fe40000000802 */
[----:B------:R-:W-:Y:S01]  /*1480*/  DFMA R18, R28, R28, R18 ;  /* 0x0000001c1c12722b */ /* 0x000fe20000000012 */
[----:B------:R-:W0:Y:S01]  /*1490*/  F2F.F64.F32 R16, R38 ;  /* 0x0000002600107310 */ /* 0x000e220000201800 */
[----:B-1----:R-:W-:-:S07]  /*14a0*/  DADD R22, R22, -R14 ;  /* 0x0000000016167229 */ /* 0x002fce000000080e */
[----:B------:R-:W1:Y:S01]  /*14b0*/  F2F.F64.F32 R28, R40 ;  /* 0x00000028001c7310 */ /* 0x000e620000201800 */
[C---:B------:R-:W-:Y:S02]  /*14c0*/  DFMA R20, R30.reuse, R30, R20 ;  /* 0x0000001e1e14722b */ /* 0x040fe40000000014 */
[-C--:B------:R-:W-:Y:S02]  /*14d0*/  DFMA R26, R30, R32.reuse, R26 ;  /* 0x000000201e1a722b */ /* 0x080fe4000000001a */
[----:B---3--:R-:W-:Y:S02]  /*14e0*/  DADD R24, R24, -R2 ;  /* 0x0000000018187229 */ /* 0x008fe40000000802 */
[----:B------:R-:W-:Y:S02]  /*14f0*/  DFMA R18, R32, R32, R18 ;  /* 0x000000202012722b */ /* 0x000fe40000000012 */
[----:B------:R-:W-:Y:S02]  /*1500*/  DFMA R20, R22, R22, R20 ;  /* 0x000000161614722b */ /* 0x000fe40000000014 */
[----:B0-----:R-:W-:-:S02]  /*1510*/  DADD R16, R16, -R14 ;  /* 0x0000000010107229 */ /* 0x001fc4000000080e */
[-C--:B------:R-:W-:Y:S02]  /*1520*/  DFMA R26, R22, R24.reuse, R26 ;  /* 0x00000018161a722b */ /* 0x080fe4000000001a */
[----:B-1----:R-:W-:Y:S02]  /*1530*/  DADD R28, R28, -R2 ;  /* 0x000000001c1c7229 */ /* 0x002fe40000000802 */
[----:B------:R-:W-:Y:S02]  /*1540*/  DFMA R18, R24, R24, R18 ;  /* 0x000000181812722b */ /* 0x000fe40000000012 */
[----:B------:R-:W-:-:S04]  /*1550*/  DFMA R20, R16, R16, R20 ;  /* 0x000000101014722b */ /* 0x000fc80000000014 */
[-C--:B------:R-:W-:Y:S02]  /*1560*/  DFMA R16, R16, R28.reuse, R26 ;  /* 0x0000001c1010722b */ /* 0x080fe4000000001a */
[----:B------:R-:W-:Y:S01]  /*1570*/  DFMA R18, R28, R28, R18 ;  /* 0x0000001c1c12722b */ /* 0x000fe20000000012 */
[----:B------:R-:W-:Y:S10]  /*1580*/  BRA.U UP0, `(.L_x_461) ;  /* 0xfffffffd00387547 */ /* 0x000ff4000b83ffff */
[----:B------:R-:W-:-:S05]  /*1590*/  UMOV UR5, UR8 ;  /* 0x0000000800057c82 */ /* 0x000fca0008000000 */
.L_x_460:
[----:B------:R-:W-:-:S09]  /*15a0*/  UISETP.NE.AND UP0, UPT, UR17, URZ, UPT ;  /* 0x000000ff1100728c */ /* 0x000fd2000bf05270 */
[----:B------:R-:W-:Y:S05]  /*15b0*/  BRA.U !UP0, `(.L_x_462) ;  /* 0x0000000108b07547 */ /* 0x000fea000b800000 */
[----:B------:R-:W-:Y:S02]  /*15c0*/  UISETP.NE.AND UP0, UPT, UR17, 0x1, UPT ;  /* 0x000000011100788c */ /* 0x000fe4000bf05270 */
[----:B------:R-:W-:-:S07]  /*15d0*/  UISETP.NE.AND UP1, UPT, UR19, URZ, UPT ;  /* 0x000000ff1300728c */ /* 0x000fce000bf25270 */
[----:B------:R-:W-:Y:S05]  /*15e0*/  BRA.U !UP0, `(.L_x_463) ;  /* 0x0000000108687547 */ /* 0x000fea000b800000 */
        /* <DEDUP_REMOVED lines=8> */
[----:B------:R-:W-:Y:S02]  /*1670*/  IMAD.WIDE R34, R11, 0x4, R26 ;  /* 0x000000040b227825 */ /* 0x000fe400078e021a */
[----:B------:R-:W4:Y:S04]  /*1680*/  LDG.E R30, desc[UR14][R30.64] ;  /* 0x0000000e1e1e7981 */ /* 0x000f28000c1e1900 */
[----:B------:R-:W5:Y:S01]  /*1690*/  LDG.E R34, desc[UR14][R34.64] ;  /* 0x0000000e22227981 */ /* 0x000f62000c1e1900 */
[----:B------:R-:W-:Y:S01]  /*16a0*/  UIADD3 UR5, UPT, UPT, UR5, 0x2, URZ ;  /* 0x0000000205057890 */ /* 0x000fe2000fffe0ff */
[----:B--2---:R-:W0:Y:S08]  /*16b0*/  F2F.F64.F32 R24, R38 ;  /* 0x0000002600187310 */ /* 0x004e300000201800 */
[----:B---3--:R-:W1:Y:S01]  /*16c0*/  F2F.F64.F32 R28, R39 ;  /* 0x00000027001c7310 */ /* 0x008e620000201800 */
[----:B0-----:R-:W-:-:S07]  /*16d0*/  DADD R24, R24, -R14 ;  /* 0x0000000018187229 */ /* 0x001fce000000080e */
[----:B----4-:R-:W0:Y:S01]  /*16e0*/  F2F.F64.F32 R32, R30 ;  /* 0x0000001e00207310 */ /* 0x010e220000201800 */
[----:B-1----:R-:W-:-:S07]  /*16f0*/  DADD R28, R28, -R2 ;  /* 0x000000001c1c7229 */ /* 0x002fce0000000802 */
[----:B-----5:R-:W1:Y:S01]  /*1700*/  F2F.F64.F32 R36, R34 ;  /* 0x0000002200247310 */ /* 0x020e620000201800 */
[C---:B------:R-:W-:Y:S02]  /*1710*/  DFMA R20, R24.reuse, R24, R20 ;  /* 0x000000181814722b */ /* 0x040fe40000000014 */
[-C--:B------:R-:W-:Y:S02]  /*1720*/  DFMA R16, R24, R28.reuse, R16 ;  /* 0x0000001c1810722b */ /* 0x080fe40000000010 */
[----:B0-----:R-:W-:Y:S02]  /*1730*/  DADD R32, R32, -R14 ;  /* 0x0000000020207229 */ /* 0x001fe4000000080e */
[----:B------:R-:W-:Y:S02]  /*1740*/  DFMA R18, R28, R28, R18 ;  /* 0x0000001c1c12722b */ /* 0x000fe40000000012 */
[----:B-1----:R-:W-:-:S04]  /*1750*/  DADD R36, R36, -R2 ;  /* 0x0000000024247229 */ /* 0x002fc80000000802 */
[----:B------:R-:W-:-:S04]  /*1760*/  DFMA R20, R32, R32, R20 ;  /* 0x000000202014722b */ /* 0x000fc80000000014 */
[-C--:B------:R-:W-:Y:S02]  /*1770*/  DFMA R16, R32, R36.reuse, R16 ;  /* 0x000000242010722b */ /* 0x080fe40000000010 */
[----:B------:R-:W-:-:S11]  /*1780*/  DFMA R18, R36, R36, R18 ;  /* 0x000000242412722b */ /* 0x000fd60000000012 */
.L_x_463:
[----:B------:R-:W-:Y:S05]  /*1790*/  BRA.U !UP1, `(.L_x_462) ;  /* 0x0000000109387547 */ /* 0x000fea000b800000 */
[----:B------:R-:W0:Y:S01]  /*17a0*/  LDC.64 R26, c[0x0][0x390] ;  /* 0x0000e400ff1a7b82 */ /* 0x000e220000000a00 */
[C---:B------:R-:W-:Y:S02]  /*17b0*/  IMAD R23, R11.reuse, UR5, R0 ;  /* 0x000000050b177c24 */ /* 0x040fe4000f8e0200 */
[----:B------:R-:W-:Y:S02]  /*17c0*/  IMAD R25, R11, UR5, R8 ;  /* 0x000000050b197c24 */ /* 0x000fe4000f8e0208 */
[----:B0-----:R-:W-:-:S04]  /*17d0*/  IMAD.WIDE R22, R23, 0x4, R26 ;  /* 0x0000000417167825 */ /* 0x001fc800078e021a */
[----:B------:R-:W-:Y:S02]  /*17e0*/  IMAD.WIDE R26, R25, 0x4, R26 ;  /* 0x00000004191a7825 */ /* 0x000fe400078e021a */
[----:B------:R-:W2:Y:S04]  /*17f0*/  LDG.E R22, desc[UR14][R22.64] ;  /* 0x0000000e16167981 */ /* 0x000ea8000c1e1900 */
[----:B------:R-:W3:Y:S01]  /*1800*/  LDG.E R26, desc[UR14][R26.64] ;  /* 0x0000000e1a1a7981 */ /* 0x000ee2000c1e1900 */
[----:B--2---:R-:W0:Y:S08]  /*1810*/  F2F.F64.F32 R24, R22 ;  /* 0x0000001600187310 */ /* 0x004e300000201800 */
[----:B---3--:R-:W1:Y:S01]  /*1820*/  F2F.F64.F32 R28, R26 ;  /* 0x0000001a001c7310 */ /* 0x008e620000201800 */
[----:B0-----:R-:W-:-:S02]  /*1830*/  DADD R24, R24, -R14 ;  /* 0x0000000018187229 */ /* 0x001fc4000000080e */
[----:B-1----:R-:W-:-:S06]  /*1840*/  DADD R28, R28, -R2 ;  /* 0x000000001c1c7229 */ /* 0x002fcc0000000802 */
[C---:B------:R-:W-:Y:S02]  /*1850*/  DFMA R20, R24.reuse, R24, R20 ;  /* 0x000000181814722b */ /* 0x040fe40000000014 */
[-C--:B------:R-:W-:Y:S02]  /*1860*/  DFMA R16, R24, R28.reuse, R16 ;  /* 0x0000001c1810722b */ /* 0x080fe40000000010 */
[----:B------:R-:W-:-:S11]  /*1870*/  DFMA R18, R28, R28, R18 ;  /* 0x0000001c1c12722b */ /* 0x000fd60000000012 */
.L_x_462:
[----:B------:R-:W-:-:S11]  /*1880*/  DMUL R18, R20, R18 ;  /* 0x0000001214127228 */ /* 0x000fd60000000000 */
.L_x_459:
[----:B------:R-:W0:Y:S01]  /*1890*/  MUFU.RSQ64H R3, R19 ;  /* 0x0000001300037308 */ /* 0x000e220000001c00 */
[----:B------:R-:W-:Y:S01]  /*18a0*/  VIADD R2, R19, 0xfcb00000 ;  /* 0xfcb0000013027836 */ /* 0x000fe20000000000 */
[----:B------:R-:W-:Y:S01]  /*18b0*/  MOV R21, 0x3fd80000 ;  /* 0x3fd8000000157802 */ /* 0x000fe20000000f00 */
[----:B------:R-:W-:Y:S01]  /*18c0*/  IMAD.MOV.U32 R20, RZ, RZ, 0x0 ;  /* 0x00000000ff147424 */ /* 0x000fe200078e00ff */
[----:B------:R-:W1:Y:S01]  /*18d0*/  LDC R0, c[0x0][0x3b0] ;  /* 0x0000ec00ff007b82 */ /* 0x000e620000000800 */
[----:B------:R-:W-:Y:S01]  /*18e0*/  BSSY.RECONVERGENT B1, `(.L_x_464) ;  /* 0x0000018000017945 */ /* 0x000fe20003800200 */
[----:B------:R-:W-:Y:S01]  /*18f0*/  ISETP.GE.U32.AND P0, PT, R2, 0x7ca00000, PT ;  /* 0x7ca000000200780c */ /* 0x000fe20003f06070 */
[----:B0-----:R-:W-:-:S08]  /*1900*/  DMUL R14, R2, R2 ;  /* 0x00000002020e7228 */ /* 0x001fd00000000000 */
[----:B------:R-:W-:Y:S01]  /*1910*/  DFMA R14, -R14, R18, 1 ;  /* 0x3ff000000e0e742b */ /* 0x000fe20000000112 */
[----:B-1----:R-:W-:-:S07]  /*1920*/  ISETP.GE.AND P6, PT, R0, 0x1, PT ;  /* 0x000000010000780c */ /* 0x002fce0003fc6270 */
[----:B------:R-:W-:Y:S02]  /*1930*/  DFMA R20, R14, R20, 0.5 ;  /* 0x3fe000000e14742b */ /* 0x000fe40000000014 */
[----:B------:R-:W-:-:S08]  /*1940*/  DMUL R14, R2, R14 ;  /* 0x0000000e020e7228 */ /* 0x000fd00000000000 */
[----:B------:R-:W-:-:S08]  /*1950*/  DFMA R22, R20, R14, R2 ;  /* 0x0000000e1416722b */ /* 0x000fd00000000002 */
[----:B------:R-:W-:Y:S02]  /*1960*/  DMUL R24, R22, R18 ;  /* 0x0000001216187228 */ /* 0x000fe40000000000 */
[----:B------:R-:W-:Y:S02]  /*1970*/  VIADD R15, R23, 0xfff00000 ;  /* 0xfff00000170f7836 */ /* 0x000fe40000000000 */
[----:B------:R-:W-:-:S04]  /*1980*/  IMAD.MOV.U32 R14, RZ, RZ, R22 ;  /* 0x000000ffff0e7224 */ /* 0x000fc800078e0016 */
[----:B------:R-:W-:-:S08]  /*1990*/  DFMA R26, R24, -R24, R18 ;  /* 0x80000018181a722b */ /* 0x000fd00000000012 */
[----:B------:R-:W-:Y:S01]  /*19a0*/  DFMA R20, R26, R14, R24 ;  /* 0x0000000e1a14722b */ /* 0x000fe20000000018 */
[----:B------:R-:W-:Y:S10]  /*19b0*/  @!P0 BRA `(.L_x_465) ;  /* 0x0000000000288947 */ /* 0x000ff40003800000 */
[----:B------:R-:W-:Y:S01]  /*19c0*/  MOV R56, R18 ;  /* 0x0000001200387202 */ /* 0x000fe20000000f00 */
[----:B------:R-:W-:Y:S01]  /*19d0*/  IMAD.MOV.U32 R57, RZ, RZ, R19 ;  /* 0x000000ffff397224 */ /* 0x000fe200078e0013 */
[----:B------:R-:W-:Y:S01]  /*19e0*/  MOV R21, R27 ;  /* 0x0000001b00157202 */ /* 0x000fe20000000f00 */
[----:B------:R-:W-:Y:S01]  /*19f0*/  IMAD.MOV.U32 R20, RZ, RZ, R26 ;  /* 0x000000ffff147224 */ /* 0x000fe200078e001a */
[----:B------:R-:W-:Y:S01]  /*1a00*/  MOV R14, R2 ;  /* 0x00000002000e7202 */ /* 0x000fe20000000f00 */
[----:B------:R-:W-:Y:S01]  /*1a10*/  IMAD.MOV.U32 R30, RZ, RZ, R24 ;  /* 0x000000ffff1e7224 */ /* 0x000fe200078e0018 */
[----:B------:R-:W-:Y:S01]  /*1a20*/  MOV R0, 0x1a60 ;  /* 0x00001a6000007802 */ /* 0x000fe20000000f00 */
[----:B------:R-:W-:Y:S02]  /*1a30*/  IMAD.MOV.U32 R31, RZ, RZ, R25 ;  /* 0x000000ffff1f7224 */ /* 0x000fe400078e0019 */
[----:B------:R-:W-:-:S07]  /*1a40*/  IMAD.MOV.U32 R23, RZ, RZ, R15 ;  /* 0x000000ffff177224 */ /* 0x000fce00078e000f */
[----:B------:R-:W-:Y:S05]  /*1a50*/  CALL.REL.NOINC `($__internal_2_$__cuda_sm20_dsqrt_rn_f64_mediumpath_v1) ;  /* 0x0000003000f87944 */ /* 0x000fea0003c00000 */
.L_x_465:
[----:B------:R-:W-:Y:S05]  /*1a60*/  BSYNC.RECONVERGENT B1 ;  /* 0x0000000000017941 */ /* 0x000fea0003800200 */
.L_x_464:
[----:B------:R-:W0:Y:S01]  /*1a70*/  MUFU.RCP64H R3, R21 ;  /* 0x0000001500037308 */ /* 0x000e220000001800 */
[----:B------:R-:W-:Y:S01]  /*1a80*/  IMAD.MOV.U32 R2, RZ, RZ, 0x1 ;  /* 0x00000001ff027424 */ /* 0x000fe200078e00ff */
[----:B------:R-:W-:Y:S01]  /*1a90*/  FSETP.GEU.AND P1, PT, |R17|, 6.5827683646048100446e-37, PT ;  /* 0x036000001100780b */ /* 0x000fe20003f2e200 */
[----:B------:R-:W-:Y:S04]  /*1aa0*/  BSSY.RECONVERGENT B2, `(.L_x_466) ;  /* 0x0000010000027945 */ /* 0x000fe80003800200 */
[----:B0-----:R-:W-:-:S08]  /*1ab0*/  DFMA R14, R2, -R20, 1 ;  /* 0x3ff00000020e742b */ /* 0x001fd00000000814 */
[----:B------:R-:W-:-:S08]  /*1ac0*/  DFMA R14, R14, R14, R14 ;  /* 0x0000000e0e0e722b */ /* 0x000fd0000000000e */
[----:B------:R-:W-:-:S08]  /*1ad0*/  DFMA R14, R2, R14, R2 ;  /* 0x0000000e020e722b */ /* 0x000fd00000000002 */
[----:B------:R-:W-:-:S08]  /*1ae0*/  DFMA R2, R14, -R20, 1 ;  /* 0x3ff000000e02742b */ /* 0x000fd00000000814 */
[----:B------:R-:W-:-:S08]  /*1af0*/  DFMA R2, R14, R2, R14 ;  /* 0x000000020e02722b */ /* 0x000fd0000000000e */
[----:B------:R-:W-:-:S08]  /*1b00*/  DMUL R14, R2, R16 ;  /* 0x00000010020e7228 */ /* 0x000fd00000000000 */
[----:B------:R-:W-:-:S08]  /*1b10*/  DFMA R18, R14, -R20, R16 ;  /* 0x800000140e12722b */ /* 0x000fd00000000010 */
[----:B------:R-:W-:-:S10]  /*1b20*/  DFMA R14, R2, R18, R14 ;  /* 0x00000012020e722b */ /* 0x000fd4000000000e */
[----:B------:R-:W-:-:S05]  /*1b30*/  FFMA R0, RZ, R21, R15 ;  /* 0x00000015ff007223 */ /* 0x000fca000000000f */
[----:B------:R-:W-:-:S13]  /*1b40*/  FSETP.GT.AND P0, PT, |R0|, 1.469367938527859385e-39, PT ;  /* 0x001000000000780b */ /* 0x000fda0003f04200 */
[----:B------:R-:W-:Y:S05]  /*1b50*/  @P0 BRA P1, `(.L_x_467) ;  /* 0x0000000000100947 */ /* 0x000fea0000800000 */
[----:B------:R-:W-:-:S07]  /*1b60*/  MOV R66, 0x1b80 ;  /* 0x00001b8000427802 */ /* 0x000fce0000000f00 */
[----:B------:R-:W-:Y:S05]  /*1b70*/  CALL.REL.NOINC `($__internal_1_$__cuda_sm20_div_rn_f64_full) ;  /* 0x0000002c00407944 */ /* 0x000fea0003c00000 */
[----:B------:R-:W-:Y:S01]  /*1b80*/  MOV R14, R16 ;  /* 0x00000010000e7202 */ /* 0x000fe20000000f00 */
[----:B------:R-:W-:-:S07]  /*1b90*/  IMAD.MOV.U32 R15, RZ, RZ, R17 ;  /* 0x000000ffff0f7224 */ /* 0x000fce00078e0011 */
.L_x_467:
[----:B------:R-:W-:Y:S05]  /*1ba0*/  BSYNC.RECONVERGENT B2 ;  /* 0x0000000000027941 */ /* 0x000fea0003800200 */
.L_x_466:
[----:B------:R-:W0:Y:S01]  /*1bb0*/  LDCU UR25, c[0x0][0x3a8] ;  /* 0x00007500ff1977ac */ /* 0x000e220008000800 */
[----:B------:R-:W1:Y:S01]  /*1bc0*/  LDC.64 R40, c[0x0][0x3c0] ;  /* 0x0000f000ff287b82 */ /* 0x000e620000000a00 */
[----:B------:R-:W-:Y:S01]  /*1bd0*/  IMAD.U32 R2, RZ, RZ, UR12 ;  /* 0x0000000cff027e24 */ /* 0x000fe2000f8e00ff */
[----:B------:R-:W-:Y:S01]  /*1be0*/  IADD3 R3, PT, PT, R13, UR4, RZ ;  /* 0x000000040d037c10 */ /* 0x000fe2000fffe0ff */
[----:B------:R-:W-:Y:S01]  /*1bf0*/  UIMAD UR5, UR6, UR6, URZ ;  /* 0x00000006060572a4 */ /* 0x000fe2000f8e02ff */
[----:B------:R-:W2:Y:S01]  /*1c00*/  F2F.F32.F64 R15, R14 ;  /* 0x0000000e000f7310 */ /* 0x000ea20000301000 */
[----:B------:R-:W3:Y:S01]  /*1c10*/  LDCU.64 UR22, c[0x0][0x3c0] ;  /* 0x00007800ff1677ac */ /* 0x000ee20008000a00 */
[----:B------:R-:W-:Y:S01]  /*1c20*/  VIADD R2, R2, UR11 ;  /* 0x0000000b02027c36 */ /* 0x000fe20008000000 */
[----:B------:R-:W-:Y:S01]  /*1c30*/  CS2R R38, SRZ ;  /* 0x0000000000267805 */ /* 0x000fe2000001ff00 */
[----:B------:R-:W4:Y:S01]  /*1c40*/  LDC R20, c[0x0][0x3b4] ;  /* 0x0000ed00ff147b82 */ /* 0x000f220000000800 */
[----:B------:R-:W-:Y:S01]  /*1c50*/  UIADD3 UR13, UPT, UPT, UR10, UR21, URZ ;  /* 0x000000150a0d7290 */ /* 0x000fe2000fffe0ff */
[----:B------:R-:W-:-:S02]  /*1c60*/  CS2R R36, SRZ ;  /* 0x0000000000247805 */ /* 0x000fc4000001ff00 */
[----:B------:R-:W-:Y:S02]  /*1c70*/  SHF.R.S32.HI R19, RZ, 0x1f, R2 ;  /* 0x0000001fff137819 */ /* 0x000fe40000011402 */
[----:B------:R-:W-:Y:S02]  /*1c80*/  CS2R R34, SRZ ;  /* 0x0000000000227805 */ /* 0x000fe4000001ff00 */
[----:B------:R-:W-:Y:S02]  /*1c90*/  CS2R R32, SRZ ;  /* 0x0000000000207805 */ /* 0x000fe4000001ff00 */
[----:B------:R-:W-:Y:S01]  /*1ca0*/  CS2R R30, SRZ ;  /* 0x00000000001e7805 */ /* 0x000fe2000001ff00 */
[----:B0-----:R-:W-:Y:S02]  /*1cb0*/  IMAD R0, R13, UR25, R12 ;  /* 0x000000190d007c24 */ /* 0x001fe4000f8e020c */
[----:B------:R-:W-:Y:S02]  /*1cc0*/  IMAD R3, R3, UR25, R4 ;  /* 0x0000001903037c24 */ /* 0x000fe4000f8e0204 */
[----:B------:R-:W-:-:S02]  /*1cd0*/  IMAD R0, R0, UR5, RZ ;  /* 0x0000000500007c24 */ /* 0x000fc4000f8e02ff */
[----:B------:R-:W-:Y:S02]  /*1ce0*/  IMAD R3, R3, UR5, RZ ;  /* 0x0000000503037c24 */ /* 0x000fe4000f8e02ff */
[----:B------:R-:W-:-:S03]  /*1cf0*/  IMAD.SHL.U32 R0, R0, 0x4, RZ ;  /* 0x0000000400007824 */ /* 0x000fc600078e00ff */
[----:B------:R-:W-:Y:S02]  /*1d00*/  LEA R18, R3, UR13, 0x2 ;  /* 0x0000000d03127c11 */ /* 0x000fe4000f8e10ff */
[----:B------:R-:W-:-:S03]  /*1d10*/  IADD3 R16, P0, PT, R2, R0, RZ ;  /* 0x0000000002107210 */ /* 0x000fc60007f1e0ff */
[----:B-1----:R-:W-:Y:S01]  /*1d20*/  IMAD.WIDE R40, R18, 0x4, R40 ;  /* 0x0000000412287825 */ /* 0x002fe200078e0228 */
[----:B------:R-:W-:Y:S02]  /*1d30*/  LEA.HI.X.SX32 R17, R0, R19, 0x1, P0 ;  /* 0x0000001300117211 */ /* 0x000fe400000f0eff */
[----:B---3--:R-:W-:-:S04]  /*1d40*/  LEA R42, P0, R16, UR22, 0x2 ;  /* 0x00000016102a7c11 */ /* 0x008fc8000f8010ff */
[----:B------:R-:W-:Y:S01]  /*1d50*/  LEA.HI.X R43, R16, UR23, R17, 0x2, P0 ;  /* 0x00000017102b7c11 */ /* 0x000fe200080f1411 */
[----:B------:R-:W-:Y:S01]  /*1d60*/  HFMA2 R17, -RZ, RZ, 0, 0 ;  /* 0x00000000ff117431 */ /* 0x000fe200000001ff */
[----:B----4-:R-:W-:-:S03]  /*1d70*/  ISETP.LT.OR P0, PT, R20, 0x1, !P6 ;  /* 0x000000011400780c */ /* 0x010fc60007701670 */
[----:B--2---:R0:W-:Y:S04]  /*1d80*/  STG.E desc[UR14][R42.64], R15 ;  /* 0x0000000f2a007986 */ /* 0x0041e8000c10190e */
[----:B------:R0:W-:Y:S06]  /*1d90*/  STG.E desc[UR14][R40.64], R15 ;  /* 0x0000000f28007986 */ /* 0x0001ec000c10190e */
[----:B------:R-:W-:Y:S05]  /*1da0*/  @P0 BRA `(.L_x_468) ;  /* 0x0000000c00540947 */ /* 0x000fea0003800000 */
[----:B------:R-:W-:Y:S01]  /*1db0*/  IMAD R24, R7, UR25, R4 ;  /* 0x0000001907187c24 */ /* 0x000fe2000f8e0204 */
[----:B------:R-:W-:Y:S01]  /*1dc0*/  CS2R R30, SRZ ;  /* 0x00000000001e7805 */ /* 0x000fe2000001ff00 */
[----:B------:R-:W-:Y:S01]  /*1dd0*/  IMAD.MOV.U32 R25, RZ, RZ, RZ ;  /* 0x000000ffff197224 */ /* 0x000fe200078e00ff */
[----:B------:R-:W-:Y:S01]  /*1de0*/  CS2R R32, SRZ ;  /* 0x0000000000207805 */ /* 0x000fe2000001ff00 */
[----:B------:R-:W-:Y:S01]  /*1df0*/  IMAD.MOV.U32 R17, RZ, RZ, RZ ;  /* 0x000000ffff117224 */ /* 0x000fe200078e00ff */
[----:B------:R-:W-:Y:S02]  /*1e00*/  CS2R R34, SRZ ;  /* 0x0000000000227805 */ /* 0x000fe4000001ff00 */
[----:B------:R-:W-:Y:S02]  /*1e10*/  CS2R R36, SRZ ;  /* 0x0000000000247805 */ /* 0x000fe4000001ff00 */
[----:B------:R-:W-:-:S07]  /*1e20*/  CS2R R38, SRZ ;  /* 0x0000000000267805 */ /* 0x000fce000001ff00 */
.L_x_489:
[----:B------:R-:W1:Y:S01]  /*1e30*/  LDC.64 R52, c[0x0][0x390] ;  /* 0x0000e400ff347b82 */ /* 0x000e620000000a00 */
[----:B------:R-:W2:Y:S01]  /*1e40*/  LDCU UR5, c[0x0][0x3b0] ;  /* 0x00007600ff0577ac */ /* 0x000ea20008000800 */
[CC--:B------:R-:W-:Y:S02]  /*1e50*/  IMAD R26, R11.reuse, R25.reuse, R8 ;  /* 0x000000190b1a7224 */ /* 0x0c0fe400078e0208 */
[----:B------:R-:W-:Y:S01]  /*1e60*/  IMAD R28, R11, R25, R24 ;  /* 0x000000190b1c7224 */ /* 0x000fe200078e0218 */
[----:B------:R-:W-:Y:S01]  /*1e70*/  UISETP.NE.AND UP0, UPT, UR18, URZ, UPT ;  /* 0x000000ff1200728c */ /* 0x000fe2000bf05270 */
[----:B------:R-:W-:Y:S01]  /*1e80*/  IADD3 R25, PT, PT, R25, 0x1, RZ ;  /* 0x0000000119197810 */ /* 0x000fe20007ffe0ff */
[----:B------:R-:W-:-:S03]  /*1e90*/  IMAD.MOV.U32 R0, RZ, RZ, RZ ;  /* 0x000000ffff007224 */ /* 0x000fc600078e00ff */
[----:B--2---:R-:W-:Y:S01]  /*1ea0*/  ISETP.NE.AND P4, PT, R25, UR5, PT ;  /* 0x0000000519007c0c */ /* 0x004fe2000bf85270 */
[----:B-1----:R-:W-:-:S04]  /*1eb0*/  IMAD.WIDE R54, R26, 0x4, R52 ;  /* 0x000000041a367825 */ /* 0x002fc800078e0234 */
[----:B------:R-:W-:Y:S01]  /*1ec0*/  IMAD.WIDE R52, R28, 0x4, R52 ;  /* 0x000000041c347825 */ /* 0x000fe200078e0234 */
[----:B------:R-:W-:Y:S07]  /*1ed0*/  BRA.U !UP0, `(.L_x_469) ;  /* 0x0000000908047547 */ /* 0x000fee000b800000 */
[----:B------:R-:W-:-:S07]  /*1ee0*/  IMAD.MOV.U32 R48, RZ, RZ, RZ ;  /* 0x000000ffff307224 */ /* 0x000fce00078e00ff */
.L_x_482:
[----:B0-----:R-:W0:Y:S01]  /*1ef0*/  LDC.64 R14, c[0x0][0x388] ;  /* 0x0000e200ff0e7b82 */ /* 0x001e220000000a00 */
[----:B------:R-:W-:-:S05]  /*1f00*/  IMAD R27, R9, R48, RZ ;  /* 0x00000030091b7224 */ /* 0x000fca00078e02ff */
[----:B------:R-:W-:-:S05]  /*1f10*/  IADD3 R50, PT, PT, R26, R27, RZ ;  /* 0x0000001b1a327210 */ /* 0x000fca0007ffe0ff */
[----:B0-----:R-:W-:-:S05]  /*1f20*/  IMAD.WIDE R58, R50, 0x4, R14 ;  /* 0x00000004323a7825 */ /* 0x001fca00078e020e */
[----:B------:R-:W2:Y:S01]  /*1f30*/  LDG.E R0, desc[UR14][R58.64] ;  /* 0x0000000e3a007981 */ /* 0x000ea2000c1e1900 */
[----:B------:R-:W-:Y:S01]  /*1f40*/  VIADD R48, R48, 0x2 ;  /* 0x0000000230307836 */ /* 0x000fe20000000000 */
[----:B------:R-:W-:Y:S04]  /*1f50*/  BSSY.RECONVERGENT B3, `(.L_x_470) ;  /* 0x0000039000037945 */ /* 0x000fe80003800200 */
[----:B------:R-:W-:Y:S02]  /*1f60*/  ISETP.NE.AND P5, PT, R48, UR9, PT ;  /* 0x0000000930007c0c */ /* 0x000fe4000bfa5270 */
[C---:B--2---:R-:W-:Y:S02]  /*1f70*/  FSETP.NEU.AND P0, PT, R0.reuse, 1, PT ;  /* 0x3f8000000000780b */ /* 0x044fe40003f0d000 */
[----:B------:R-:W-:-:S13]  /*1f80*/  FSETP.NEU.AND P1, PT, R0, RZ, PT ;  /* 0x000000ff0000720b */ /* 0x000fda0003f2d000 */
[----:B------:R-:W-:Y:S05]  /*1f90*/  @P0 BRA P1, `(.L_x_471) ;  /* 0x0000000000d00947 */ /* 0x000fea0000800000 */
[----:B------:R-:W-:-:S04]  /*1fa0*/  IMAD.IADD R3, R28, 0x1, R27 ;  /* 0x000000011c037824 */ /* 0x000fc800078e021b */
[----:B------:R-:W-:-:S06]  /*1fb0*/  IMAD.WIDE R14, R3, 0x4, R14 ;  /* 0x00000004030e7825 */ /* 0x000fcc00078e020e */
[----:B------:R-:W2:Y:S02]  /*1fc0*/  LDG.E R14, desc[UR14][R14.64] ;  /* 0x0000000e0e0e7981 */ /* 0x000ea4000c1e1900 */
[C---:B--2---:R-:W-:Y:S02]  /*1fd0*/  FSETP.NEU.AND P0, PT, R14.reuse, 1, PT ;  /* 0x3f8000000e00780b */ /* 0x044fe40003f0d000 */
[----:B------:R-:W-:-:S13]  /*1fe0*/  FSETP.NEU.AND P1, PT, R14, RZ, PT ;  /* 0x000000ff0e00720b */ /* 0x000fda0003f2d000 */
[----:B------:R-:W-:Y:S05]  /*1ff0*/  @P0 BRA P1, `(.L_x_471) ;  /* 0x0000000000b80947 */ /* 0x000fea0000800000 */
[----:B------:R-:W2:Y:S02]  /*2000*/  LDG.E R29, desc[UR14][R54.64] ;  /* 0x0000000e361d7981 */ /* 0x000ea4000c1e1900 */
[----:B--2---:R-:W-:-:S13]  /*2010*/  FSETP.NEU.AND P0, PT, R29, RZ, PT ;  /* 0x000000ff1d00720b */ /* 0x004fda0003f0d000 */
[----:B------:R-:W-:Y:S05]  /*2020*/  @!P0 BRA `(.L_x_471) ;  /* 0x0000000000ac8947 */ /* 0x000fea0003800000 */
[----:B------:R-:W2:Y:S02]  /*2030*/  LDG.E R20, desc[UR14][R52.64] ;  /* 0x0000000e34147981 */ /* 0x000ea4000c1e1900 */
[----:B--2---:R-:W-:-:S13]  /*2040*/  FSETP.NEU.AND P0, PT, R20, RZ, PT ;  /* 0x000000ff1400720b */ /* 0x004fda0003f0d000 */
[----:B------:R-:W-:Y:S05]  /*2050*/  @!P0 BRA `(.L_x_471) ;  /* 0x0000000000a08947 */ /* 0x000fea0003800000 */
[----:B------:R-:W0:Y:S02]  /*2060*/  LDC.64 R14, c[0x0][0x380] ;  /* 0x0000e000ff0e7b82 */ /* 0x000e240000000a00 */
[----:B0-----:R-:W-:-:S05]  /*2070*/  IMAD.WIDE R14, R3, 0x4, R14 ;  /* 0x00000004030e7825 */ /* 0x001fca00078e020e */
[----:B------:R-:W2:Y:S01]  /*2080*/  LDG.E R3, desc[UR14][R14.64] ;  /* 0x0000000e0e037981 */ /* 0x000ea2000c1e1900 */
[----:B------:R-:W0:Y:S01]  /*2090*/  MUFU.RCP R0, R20 ;  /* 0x0000001400007308 */ /* 0x000e220000001000 */
[----:B------:R-:W-:Y:S01]  /*20a0*/  BSSY.RECONVERGENT B4, `(.L_x_472) ;  /* 0x000000c000047945 */ /* 0x000fe20003800200 */
[----:B------:R-:W-:Y:S01]  /*20b0*/  IADD3 R17, PT, PT, R17, 0x1, RZ ;  /* 0x0000000111117810 */ /* 0x000fe20007ffe0ff */
[----:B0-----:R-:W-:-:S04]  /*20c0*/  FFMA R21, -R20, R0, 1 ;  /* 0x3f80000014157423 */ /* 0x001fc80000000100 */
[----:B------:R-:W-:Y:S01]  /*20d0*/  FFMA R0, R0, R21, R0 ;  /* 0x0000001500007223 */ /* 0x000fe20000000000 */
[----:B--2---:R-:W0:Y:S03]  /*20e0*/  FCHK P0, R3, R20 ;  /* 0x0000001403007302 */ /* 0x004e260000000000 */
[----:B------:R-:W-:-:S04]  /*20f0*/  FFMA R21, R3, R0, RZ ;  /* 0x0000000003157223 */ /* 0x000fc800000000ff */
[----:B------:R-:W-:-:S04]  /*2100*/  FFMA R16, -R20, R21, R3 ;  /* 0x0000001514107223 */ /* 0x000fc80000000103 */
[----:B------:R-:W-:Y:S01]  /*2110*/  FFMA R0, R0, R16, R21 ;  /* 0x0000001000007223 */ /* 0x000fe20000000015 */
[----:B0-----:R-:W-:Y:S06]  /*2120*/  @!P0 BRA `(.L_x_473) ;  /* 0x00000000000c8947 */ /* 0x001fec0003800000 */
[----:B------:R-:W-:Y:S01]  /*2130*/  IMAD.MOV.U32 R0, RZ, RZ, R20 ;  /* 0x000000ffff007224 */ /* 0x000fe200078e0014 */
[----:B------:R-:W-:-:S07]  /*2140*/  MOV R14, 0x2160 ;  /* 0x00002160000e7802 */ /* 0x000fce0000000f00 */
[----:B------:R-:W-:Y:S05]  /*2150*/  CALL.REL.NOINC `($__internal_3_$__cuda_sm3x_div_rn_noftz_f32_slowpath) ;  /* 0x0000002c00e07944 */ /* 0x000fea0003c00000 */
.L_x_473:
[----:B------:R-:W-:Y:S05]  /*2160*/  BSYNC.RECONVERGENT B4 ;  /* 0x0000000000047941 */ /* 0x000fea0003800200 */
.L_x_472:
[----:B------:R-:W0:Y:S02]  /*2170*/  LDC.64 R14, c[0x0][0x380] ;  /* 0x0000e000ff0e7b82 */ /* 0x000e240000000a00 */
[----:B0-----:R-:W-:-:S05]  /*2180*/  IMAD.WIDE R14, R50, 0x4, R14 ;  /* 0x00000004320e7825 */ /* 0x001fca00078e020e */
[----:B------:R-:W2:Y:S01]  /*2190*/  LDG.E R3, desc[UR14][R14.64] ;  /* 0x0000000e0e037981 */ /* 0x000ea2000c1e1900 */
[----:B------:R-:W0:Y:S01]  /*21a0*/  MUFU.RCP R16, R29 ;  /* 0x0000001d00107308 */ /* 0x000e220000001000 */
[----:B------:R-:W-:Y:S07]  /*21b0*/  BSSY.RECONVERGENT B4, `(.L_x_474) ;  /* 0x000000d000047945 */ /* 0x000fee0003800200 */
[----:B------:R-:W1:Y:S01]  /*21c0*/  F2F.F64.F32 R56, R0 ;  /* 0x0000000000387310 */ /* 0x000e620000201800 */
[----:B0-----:R-:W-:-:S04]  /*21d0*/  FFMA R21, -R29, R16, 1 ;  /* 0x3f8000001d157423 */ /* 0x001fc80000000110 */
[----:B------:R-:W-:Y:S01]  /*21e0*/  FFMA R16, R16, R21, R16 ;  /* 0x0000001510107223 */ /* 0x000fe20000000010 */
[----:B-1----:R-:W-:Y:S02]  /*21f0*/  DADD R38, R38, R56 ;  /* 0x0000000026267229 */ /* 0x002fe40000000038 */
[----:B--2---:R-:W0:Y:S01]  /*2200*/  FCHK P0, R3, R29 ;  /* 0x0000001d03007302 */ /* 0x004e220000000000 */
[----:B------:R-:W-:-:S04]  /*2210*/  FFMA R21, R3, R16, RZ ;  /* 0x0000001003157223 */ /* 0x000fc800000000ff */
[----:B------:R-:W-:-:S04]  /*2220*/  FFMA R20, -R29, R21, R3 ;  /* 0x000000151d147223 */ /* 0x000fc80000000103 */
[----:B------:R-:W-:Y:S01]  /*2230*/  FFMA R0, R16, R20, R21 ;  /* 0x0000001410007223 */ /* 0x000fe20000000015 */
[----:B0-----:R-:W-:Y:S06]  /*2240*/  @!P0 BRA `(.L_x_475) ;  /* 0x00000000000c8947 */ /* 0x001fec0003800000 */
[----:B------:R-:W-:Y:S01]  /*2250*/  IMAD.MOV.U32 R0, RZ, RZ, R29 ;  /* 0x000000ffff007224 */ /* 0x000fe200078e001d */
[----:B------:R-:W-:-:S07]  /*2260*/  MOV R14, 0x2280 ;  /* 0x00002280000e7802 */ /* 0x000fce0000000f00 */
[----:B------:R-:W-:Y:S05]  /*2270*/  CALL.REL.NOINC `($__internal_3_$__cuda_sm3x_div_rn_noftz_f32_slowpath) ;  /* 0x0000002c00987944 */ /* 0x000fea0003c00000 */
.L_x_475:
[----:B------:R-:W-:Y:S05]  /*2280*/  BSYNC.RECONVERGENT B4 ;  /* 0x0000000000047941 */ /* 0x000fea0003800200 */
.L_x_474:
[----:B------:R-:W0:Y:S01]  /*2290*/  F2F.F64.F32 R14, R0 ;  /* 0x00000000000e7310 */ /* 0x000e220000201800 */
[C---:B------:R-:W-:Y:S02]  /*22a0*/  DFMA R32, R56.reuse, R56, R32 ;  /* 0x000000383820722b */ /* 0x040fe40000000020 */
[-C--:B0-----:R-:W-:Y:S02]  /*22b0*/  DFMA R34, R56, R14.reuse, R34 ;  /* 0x0000000e3822722b */ /* 0x081fe40000000022 */
[----:B------:R-:W-:Y:S02]  /*22c0*/  DADD R36, R36, R14 ;  /* 0x0000000024247229 */ /* 0x000fe4000000000e */
[----:B------:R-:W-:-:S11]  /*22d0*/  DFMA R30, R14, R14, R30 ;  /* 0x0000000e0e1e722b */ /* 0x000fd6000000001e */
.L_x_471:
[----:B------:R-:W-:Y:S05]  /*22e0*/  BSYNC.RECONVERGENT B3 ;  /* 0x0000000000037941 */ /* 0x000fea0003800200 */
.L_x_470:
[----:B------:R-:W-:-:S06]  /*22f0*/  IMAD.WIDE R58, R9, 0x4, R58 ;  /* 0x00000004093a7825 */ /* 0x000fcc00078e023a */
[----:B------:R-:W2:Y:S01]  /*2300*/  LDG.E R58, desc[UR14][R58.64] ;  /* 0x0000000e3a3a7981 */ /* 0x000ea2000c1e1900 */
[----:B------:R-:W-:Y:S01]  /*2310*/  BSSY.RECONVERGENT B3, `(.L_x_476) ;  /* 0x000003b000037945 */ /* 0x000fe20003800200 */
[C---:B--2---:R-:W-:Y:S02]  /*2320*/  FSETP.NEU.AND P0, PT, R58.reuse, 1, PT ;  /* 0x3f8000003a00780b */ /* 0x044fe40003f0d000 */
[----:B------:R-:W-:-:S13]  /*2330*/  FSETP.NEU.AND P1, PT, R58, RZ, PT ;  /* 0x000000ff3a00720b */ /* 0x000fda0003f2d000 */
[----:B------:R-:W-:Y:S05]  /*2340*/  @P0 BRA P1, `(.L_x_477) ;  /* 0x0000000000dc0947 */ /* 0x000fea0000800000 */
[----:B------:R-:W0:Y:S01]  /*2350*/  LDC.64 R14, c[0x0][0x388] ;  /* 0x0000e200ff0e7b82 */ /* 0x000e220000000a00 */
[----:B------:R-:W-:-:S05]  /*2360*/  IADD3 R3, PT, PT, R28, R27, R9 ;  /* 0x0000001b1c037210 */ /* 0x000fca0007ffe009 */
[----:B0-----:R-:W-:-:S06]  /*2370*/  IMAD.WIDE R14, R3, 0x4, R14 ;  /* 0x00000004030e7825 */ /* 0x001fcc00078e020e */
        /* <DEDUP_REMOVED lines=15> */
[----:B------:R-:W-:Y:S01]  /*2470*/  IADD3 R50, PT, PT, R9, R50, RZ ;  /* 0x0000003209327210 */ /* 0x000fe20007ffe0ff */
[----:B------:R-:W-:Y:S02]  /*2480*/  VIADD R17, R17, 0x1 ;  /* 0x0000000111117836 */ /* 0x000fe40000000000 */
        /* <DEDUP_REMOVED lines=10> */
.L_x_479:
[----:B------:R-:W-:Y:S05]  /*2530*/  BSYNC.RECONVERGENT B4 ;  /* 0x0000000000047941 */ /* 0x000fea0003800200 */
.L_x_478:
        /* <DEDUP_REMOVED lines=14> */
[----:B------:R-:W-:Y:S02]  /*2620*/  MOV R0, R27 ;  /* 0x0000001b00007202 */ /* 0x000fe40000000f00 */
[----:B------:R-:W-:-:S07]  /*2630*/  MOV R14, 0x2650 ;  /* 0x00002650000e7802 */ /* 0x000fce0000000f00 */
[----:B------:R-:W-:Y:S05]  /*2640*/  CALL.REL.NOINC `($__internal_3_$__cuda_sm3x_div_rn_noftz_f32_slowpath) ;  /* 0x0000002800a47944 */ /* 0x000fea0003c00000 */
[----:B------:R-:W-:-:S07]  /*2650*/  IMAD.MOV.U32 R14, RZ, RZ, R0 ;  /* 0x000000ffff0e7224 */ /* 0x000fce00078e0000 */
.L_x_481:
[----:B------:R-:W-:Y:S05]  /*2660*/  BSYNC.RECONVERGENT B4 ;  /* 0x0000000000047941 */ /* 0x000fea0003800200 */
.L_x_480:
[----:B------:R-:W0:Y:S01]  /*2670*/  F2F.F64.F32 R14, R14 ;  /* 0x0000000e000e7310 */ /* 0x000e220000201800 */
[C---:B------:R-:W-:Y:S02]  /*2680*/  DFMA R32, R56.reuse, R56, R32 ;  /* 0x000000383820722b */ /* 0x040fe40000000020 */
[-C--:B0-----:R-:W-:Y:S02]  /*2690*/  DFMA R34, R56, R14.reuse, R34 ;  /* 0x0000000e3822722b */ /* 0x081fe40000000022 */
[----:B------:R-:W-:Y:S02]  /*26a0*/  DADD R36, R36, R14 ;  /* 0x0000000024247229 */ /* 0x000fe4000000000e */
[----:B------:R-:W-:-:S11]  /*26b0*/  DFMA R30, R14, R14, R30 ;  /* 0x0000000e0e1e722b */ /* 0x000fd6000000001e */
.L_x_477:
[----:B------:R-:W-:Y:S05]  /*26c0*/  BSYNC.RECONVERGENT B3 ;  /* 0x0000000000037941 */ /* 0x000fea0003800200 */
.L_x_476:
[----:B------:R-:W-:Y:S05]  /*26d0*/  @P5 BRA `(.L_x_482) ;  /* 0xfffffff800045947 */ /* 0x000fea000383ffff */
[----:B------:R-:W-:-:S07]  /*26e0*/  IMAD.U32 R0, RZ, RZ, UR9 ;  /* 0x00000009ff007e24 */ /* 0x000fce000f8e00ff */
.L_x_469:
[----:B------:R-:W-:-:S09]  /*26f0*/  UISETP.NE.AND UP0, UPT, UR20, URZ, UPT ;  /* 0x000000ff1400728c */ /* 0x000fd2000bf05270 */
[----:B------:R-:W-:Y:S05]  /*2700*/  BRA.U !UP0, `(.L_x_483) ;  /* 0x0000000108f87547 */ /* 0x000fea000b800000 */
[----:B0-----:R-:W0:Y:S01]  /*2710*/  LDC.64 R14, c[0x0][0x388] ;  /* 0x0000e200ff0e7b82 */ /* 0x001e220000000a00 */
[----:B------:R-:W-:-:S05]  /*2720*/  IMAD R3, R9, R0, RZ ;  /* 0x0000000009037224 */ /* 0x000fca00078e02ff */
[----:B------:R-:W-:-:S05]  /*2730*/  IADD3 R26, PT, PT, R26, R3, RZ ;  /* 0x000000031a1a7210 */ /* 0x000fca0007ffe0ff */
[----:B0-----:R-:W-:-:S06]  /*2740*/  IMAD.WIDE R20, R26, 0x4, R14 ;  /* 0x000000041a147825 */ /* 0x001fcc00078e020e */
[----:B------:R-:W2:Y:S01]  /*2750*/  LDG.E R20, desc[UR14][R20.64] ;  /* 0x0000000e14147981 */ /* 0x000ea2000c1e1900 */
[----:B------:R-:W-:Y:S01]  /*2760*/  BSSY.RECONVERGENT B3, `(.L_x_483) ;  /* 0x0000038000037945 */ /* 0x000fe20003800200 */
        /* <DEDUP_REMOVED lines=28> */
[----:B------:R-:W-:Y:S02]  /*2930*/  MOV R0, R52 ;  /* 0x0000003400007202 */ /* 0x000fe40000000f00 */
[----:B------:R-:W-:-:S07]  /*2940*/  MOV R14, 0x2960 ;  /* 0x00002960000e7802 */ /* 0x000fce0000000f00 */
[----:B------:R-:W-:Y:S05]  /*2950*/  CALL.REL.NOINC `($__internal_3_$__cuda_sm3x_div_rn_noftz_f32_slowpath) ;  /* 0x0000002400e07944 */ /* 0x000fea0003c00000 */
.L_x_486:
[----:B------:R-:W-:Y:S05]  /*2960*/  BSYNC.RECONVERGENT B4 ;  /* 0x0000000000047941 */ /* 0x000fea0003800200 */
.L_x_485:
        /* <DEDUP_REMOVED lines=17> */
.L_x_488:
[----:B------:R-:W-:Y:S05]  /*2a80*/  BSYNC.RECONVERGENT B4 ;  /* 0x0000000000047941 */ /* 0x000fea0003800200 */
.L_x_487:
[----:B------:R-:W0:Y:S01]  /*2a90*/  F2F.F64.F32 R14, R0 ;  /* 0x00000000000e7310 */ /* 0x000e220000201800 */
[C---:B------:R-:W-:Y:S02]  /*2aa0*/  DFMA R32, R28.reuse, R28, R32 ;  /* 0x0000001c1c20722b */ /* 0x040fe40000000020 */
[-C--:B0-----:R-:W-:Y:S02]  /*2ab0*/  DFMA R34, R28, R14.reuse, R34 ;  /* 0x0000000e1c22722b */ /* 0x081fe40000000022 */
[----:B------:R-:W-:Y:S02]  /*2ac0*/  DADD R36, R36, R14 ;  /* 0x0000000024247229 */ /* 0x000fe4000000000e */
[----:B------:R-:W-:-:S11]  /*2ad0*/  DFMA R30, R14, R14, R30 ;  /* 0x0000000e0e1e722b */ /* 0x000fd6000000001e */
.L_x_484:
[----:B------:R-:W-:Y:S05]  /*2ae0*/  BSYNC.RECONVERGENT B3 ;  /* 0x0000000000037941 */ /* 0x000fea0003800200 */
.L_x_483:
[----:B------:R-:W-:Y:S05]  /*2af0*/  @P4 BRA `(.L_x_489) ;  /* 0xfffffff000cc4947 */ /* 0x000fea000383ffff */
.L_x_468:
[----:B------:R-:W1:Y:S01]  /*2b00*/  LDC.64 R28, c[0x0][0x3c0] ;  /* 0x0000f000ff1c7b82 */ /* 0x000e620000000a00 */
[----:B------:R-:W-:Y:S01]  /*2b10*/  ISETP.GE.AND P0, PT, R17, 0x1e, PT ;  /* 0x0000001e1100780c */ /* 0x000fe20003f06270 */
[----:B------:R-:W-:Y:S01]  /*2b20*/  VIADD R3, R18, UR7 ;  /* 0x0000000712037c36 */ /* 0x000fe20008000000 */
[C---:B------:R-:W-:Y:S01]  /*2b30*/  SHF.L.U32 R27, R2.reuse, 0x2, RZ ;  /* 0x00000002021b7819 */ /* 0x040fe200000006ff */
[----:B------:R-:W-:Y:S01]  /*2b40*/  IMAD.U32 R25, RZ, RZ, UR7 ;  /* 0x00000007ff197e24 */ /* 0x000fe2000f8e00ff */
[----:B------:R-:W-:Y:S01]  /*2b50*/  SHF.L.U64.HI R19, R2, 0x2, R19 ;  /* 0x0000000202137819 */ /* 0x000fe20000010213 */
[----:B------:R-:W-:Y:S01]  /*2b60*/  BSSY.RECONVERGENT B3, `(.L_x_490) ;  /* 0x00001b0000037945 */ /* 0x000fe20003800200 */
[-C--:B------:R-:W-:Y:S02]  /*2b70*/  IADD3 R22, P2, PT, R44, R27.reuse, RZ ;  /* 0x0000001b2c167210 */ /* 0x080fe40007f5e0ff */
[----:B------:R-:W-:-:S03]  /*2b80*/  IADD3 R26, P1, PT, R46, R27, RZ ;  /* 0x0000001b2e1a7210 */ /* 0x000fc60007f3e0ff */
[--C-:B------:R-:W-:Y:S02]  /*2b90*/  IMAD.X R23, R45, 0x1, R19.reuse, P2 ;  /* 0x000000012d177824 */ /* 0x100fe400010e0613 */
[----:B------:R-:W-:Y:S02]  /*2ba0*/  IMAD.X R27, R47, 0x1, R19, P1 ;  /* 0x000000012f1b7824 */ /* 0x000fe400008e0613 */
[----:B-1----:R-:W-:Y:S01]  /*2bb0*/  IMAD.WIDE R28, R3, 0x4, R28 ;  /* 0x00000004031c7825 */ /* 0x002fe200078e021c */
[----:B------:R-:W-:-:S03]  /*2bc0*/  MOV R3, UR7 ;  /* 0x0000000700037c02 */ /* 0x000fc60008000f00 */
[----:B------:R-:W-:-:S04]  /*2bd0*/  IMAD.WIDE.U32 R24, R25, 0x4, R28 ;  /* 0x0000000419187825 */ /* 0x000fc800078e001c */
[----:B------:R-:W-:Y:S01]  /*2be0*/  IMAD.WIDE.U32 R18, R3, 0x4, R22 ;  /* 0x0000000403127825 */ /* 0x000fe200078e0016 */
[----:B------:R-:W-:Y:S06]  /*2bf0*/  @!P0 BRA `(.L_x_491) ;  /* 0x0000001800988947 */ /* 0x000fec0003800000 */
[----:B0-----:R-:W0:Y:S01]  /*2c00*/  I2F.F64.U32 R14, R17 ;  /* 0x00000011000e7312 */ /* 0x001e220000201800 */
[-C--:B------:R-:W-:Y:S01]  /*2c10*/  DMUL R52, R38, R38.reuse ;  /* 0x0000002626347228 */ /* 0x080fe20000000000 */
[----:B------:R-:W-:Y:S01]  /*2c20*/  IMAD.MOV.U32 R20, RZ, RZ, 0x1 ;  /* 0x00000001ff147424 */ /* 0x000fe200078e00ff */
[----:B------:R-:W-:Y:S01]  /*2c30*/  DMUL R64, R36, R38 ;  /* 0x0000002624407228 */ /* 0x000fe20000000000 */
[----:B------:R-:W-:Y:S01]  /*2c40*/  BSSY.RECONVERGENT B2, `(.L_x_492) ;  /* 0x0000018000027945 */ /* 0x000fe20003800200 */
[----:B------:R-:W-:-:S04]  /*2c50*/  CS2R R56, SRZ ;  /* 0x0000000000387805 */ /* 0x000fc8000001ff00 */
[C---:B0-----:R-:W-:Y:S02]  /*2c60*/  DFMA R52, R14.reuse, R32, -R52 ;  /* 0x000000200e34722b */ /* 0x041fe40000000834 */
[----:B------:R-:W-:-:S04]  /*2c70*/  DFMA R64, R14, R34, -R64 ;  /* 0x000000220e40722b */ /* 0x000fc80000000840 */
[----:B------:R-:W0:Y:S06]  /*2c80*/  MUFU.RCP64H R21, R53 ;  /* 0x0000003500157308 */ /* 0x000e2c0000001800 */
[----:B------:R-:W-:Y:S01]  /*2c90*/  FSETP.GEU.AND P1, PT, |R65|, 6.5827683646048100446e-37, PT ;  /* 0x036000004100780b */ /* 0x000fe20003f2e200 */
[----:B0-----:R-:W-:-:S08]  /*2ca0*/  DFMA R48, -R52, R20, 1 ;  /* 0x3ff000003430742b */ /* 0x001fd00000000114 */
[----:B------:R-:W-:-:S08]  /*2cb0*/  DFMA R48, R48, R48, R48 ;  /* 0x000000303030722b */ /* 0x000fd00000000030 */
[----:B------:R-:W-:-:S08]  /*2cc0*/  DFMA R48, R20, R48, R20 ;  /* 0x000000301430722b */ /* 0x000fd00000000014 */
[----:B------:R-:W-:-:S08]  /*2cd0*/  DFMA R20, -R52, R48, 1 ;  /* 0x3ff000003414742b */ /* 0x000fd00000000130 */
[----:B------:R-:W-:-:S08]  /*2ce0*/  DFMA R20, R48, R20, R48 ;  /* 0x000000143014722b */ /* 0x000fd00000000030 */
[----:B------:R-:W-:-:S08]  /*2cf0*/  DMUL R16, R64, R20 ;  /* 0x0000001440107228 */ /* 0x000fd00000000000 */
[----:B------:R-:W-:-:S08]  /*2d00*/  DFMA R48, -R52, R16, R64 ;  /* 0x000000103430722b */ /* 0x000fd00000000140 */
[----:B------:R-:W-:Y:S01]  /*2d10*/  DFMA R16, R20, R48, R16 ;  /* 0x000000301410722b */ /* 0x000fe20000000010 */
[----:B------:R-:W-:-:S09]  /*2d20*/  CS2R R48, SRZ ;  /* 0x0000000000307805 */ /* 0x000fd2000001ff00 */
[----:B------:R-:W-:-:S05]  /*2d30*/  FFMA R0, RZ, R53, R17 ;  /* 0x00000035ff007223 */ /* 0x000fca0000000011 */
[----:B------:R-:W-:-:S13]  /*2d40*/  FSETP.GT.AND P0, PT, |R0|, 1.469367938527859385e-39, PT ;  /* 0x001000000000780b */ /* 0x000fda0003f04200 */
[----:B------:R-:W-:Y:S05]  /*2d50*/  @P0 BRA P1, `(.L_x_493) ;  /* 0x0000000000180947 */ /* 0x000fea0000800000 */
[----:B------:R-:W-:Y:S01]  /*2d60*/  MOV R16, R64 ;  /* 0x0000004000107202 */ /* 0x000fe20000000f00 */
[----:B------:R-:W-:Y:S01]  /*2d70*/  IMAD.MOV.U32 R17, RZ, RZ, R65 ;  /* 0x000000ffff117224 */ /* 0x000fe200078e0041 */
[----:B------:R-:W-:Y:S01]  /*2d80*/  MOV R21, R53 ;  /* 0x0000003500157202 */ /* 0x000fe20000000f00 */
[----:B------:R-:W-:Y:S01]  /*2d90*/  IMAD.MOV.U32 R20, RZ, RZ, R52 ;  /* 0x000000ffff147224 */ /* 0x000fe200078e0034 */
[----:B------:R-:W-:-:S07]  /*2da0*/  MOV R66, 0x2dc0 ;  /* 0x00002dc000427802 */ /* 0x000fce0000000f00 */
[----:B------:R-:W-:Y:S05]  /*2db0*/  CALL.REL.NOINC `($__internal_1_$__cuda_sm20_div_rn_f64_full) ;  /* 0x0000001800b07944 */ /* 0x000fea0003c00000 */
.L_x_493:
[----:B------:R-:W-:Y:S05]  /*2dc0*/  BSYNC.RECONVERGENT B2 ;  /* 0x0000000000027941 */ /* 0x000fea0003800200 */
.L_x_492:
[----:B------:R-:W0:Y:S01]  /*2dd0*/  MUFU.RCP64H R21, R53 ;  /* 0x0000003500157308 */ /* 0x000e220000001800 */
[----:B------:R-:W-:Y:S01]  /*2de0*/  IMAD.MOV.U32 R20, RZ, RZ, 0x1 ;  /* 0x00000001ff147424 */ /* 0x000fe200078e00ff */
[----:B------:R-:W-:Y:S01]  /*2df0*/  DMUL R54, R34, R38 ;  /* 0x0000002622367228 */ /* 0x000fe20000000000 */
[----:B------:R-:W-:Y:S05]  /*2e00*/  BSSY.RECONVERGENT B2, `(.L_x_494) ;  /* 0x0000018000027945 */ /* 0x000fea0003800200 */
[----:B------:R-:W1:Y:S02]  /*2e10*/  F2F.F32.F64 R17, R16 ;  /* 0x0000001000117310 */ /* 0x000e640000301000 */
[----:B------:R-:W-:-:S02]  /*2e20*/  DFMA R32, R32, R36, -R54 ;  /* 0x000000242020722b */ /* 0x000fc40000000836 */
[----:B0-----:R-:W-:-:S08]  /*2e30*/  DFMA R50, -R52, R20, 1 ;  /* 0x3ff000003432742b */ /* 0x001fd00000000114 */
[----:B------:R-:W-:Y:S01]  /*2e40*/  FSETP.GEU.AND P1, PT, |R33|, 6.5827683646048100446e-37, PT ;  /* 0x036000002100780b */ /* 0x000fe20003f2e200 */
[----:B-1----:R0:W-:Y:S01]  /*2e50*/  STG.E desc[UR14][R26.64], R17 ;  /* 0x000000111a007986 */ /* 0x0021e2000c10190e */
        /* <DEDUP_REMOVED lines=9> */
[----:B0-----:R-:W-:Y:S05]  /*2ef0*/  @P0 BRA P1, `(.L_x_495) ;  /* 0x0000000000200947 */ /* 0x001fea0000800000 */
[----:B------:R-:W-:Y:S01]  /*2f00*/  IMAD.MOV.U32 R16, RZ, RZ, R32 ;  /* 0x000000ffff107224 */ /* 0x000fe200078e0020 */
[----:B------:R-:W-:Y:S01]  /*2f10*/  MOV R17, R33 ;  /* 0x0000002100117202 */ /* 0x000fe20000000f00 */
[----:B------:R-:W-:Y:S01]  /*2f20*/  IMAD.MOV.U32 R20, RZ, RZ, R52 ;  /* 0x000000ffff147224 */ /* 0x000fe200078e0034 */
[----:B------:R-:W-:Y:S01]  /*2f30*/  MOV R66, 0x2f60 ;  /* 0x00002f6000427802 */ /* 0x000fe20000000f00 */
[----:B------:R-:W-:-:S07]  /*2f40*/  IMAD.MOV.U32 R21, RZ, RZ, R53 ;  /* 0x000000ffff157224 */ /* 0x000fce00078e0035 */
[----:B------:R-:W-:Y:S05]  /*2f50*/  CALL.REL.NOINC `($__internal_1_$__cuda_sm20_div_rn_f64_full) ;  /* 0x0000001800487944 */ /* 0x000fea0003c00000 */
[----:B------:R-:W-:Y:S01]  /*2f60*/  MOV R20, R16 ;  /* 0x0000001000147202 */ /* 0x000fe20000000f00 */
[----:B------:R-:W-:-:S07]  /*2f70*/  IMAD.MOV.U32 R21, RZ, RZ, R17 ;  /* 0x000000ffff157224 */ /* 0x000fce00078e0011 */
.L_x_495:
[----:B------:R-:W-:Y:S05]  /*2f80*/  BSYNC.RECONVERGENT B2 ;  /* 0x0000000000027941 */ /* 0x000fea0003800200 */
.L_x_494:
[----:B------:R-:W-:Y:S01]  /*2f90*/  DMUL R32, R36, R36 ;  /* 0x0000002424207228 */ /* 0x000fe20000000000 */
[----:B------:R-:W-:Y:S01]  /*2fa0*/  IMAD.MOV.U32 R16, RZ, RZ, 0x1 ;  /* 0x00000001ff107424 */ /* 0x000fe200078e00ff */
[----:B------:R-:W0:Y:S01]  /*2fb0*/  F2F.F32.F64 R21, R20 ;  /* 0x0000001400157310 */ /* 0x000e220000301000 */
[----:B------:R-:W-:Y:S01]  /*2fc0*/  FSETP.GEU.AND P1, PT, |R65|, 6.5827683646048100446e-37, PT ;  /* 0x036000004100780b */ /* 0x000fe20003f2e200 */
[----:B------:R-:W-:Y:S04]  /*2fd0*/  BSSY.RECONVERGENT B2, `(.L_x_496) ;  /* 0x0000015000027945 */ /* 0x000fe80003800200 */
[----:B------:R-:W-:-:S06]  /*2fe0*/  DFMA R32, R14, R30, -R32 ;  /* 0x0000001e0e20722b */ /* 0x000fcc0000000820 */
[----:B------:R-:W1:Y:S01]  /*2ff0*/  MUFU.RCP64H R17, R33 ;  /* 0x0000002100117308 */ /* 0x000e620000001800 */
[----:B0-----:R0:W-:Y:S01]  /*3000*/  STG.E desc[UR14][R22.64], R21 ;  /* 0x0000001516007986 */ /* 0x0011e2000c10190e */
[----:B-1----:R-:W-:-:S08]  /*3010*/  DFMA R50, -R32, R16, 1 ;  /* 0x3ff000002032742b */ /* 0x002fd00000000110 */
        /* <DEDUP_REMOVED lines=10> */
[----:B------:R-:W-:Y:S01]  /*30c0*/  MOV R16, R64 ;  /* 0x0000004000107202 */ /* 0x000fe20000000f00 */
[----:B------:R-:W-:Y:S01]  /*30d0*/  IMAD.MOV.U32 R17, RZ, RZ, R65 ;  /* 0x000000ffff117224 */ /* 0x000fe200078e0041 */
[----:B------:R-:W-:Y:S01]  /*30e0*/  MOV R21, R33 ;  /* 0x0000002100157202 */ /* 0x000fe20000000f00 */
[----:B------:R-:W-:Y:S01]  /*30f0*/  IMAD.MOV.U32 R20, RZ, RZ, R32 ;  /* 0x000000ffff147224 */ /* 0x000fe200078e0020 */
[----:B------:R-:W-:-:S07]  /*3100*/  MOV R66, 0x3120 ;  /* 0x0000312000427802 */ /* 0x000fce0000000f00 */
[----:B------:R-:W-:Y:S05]  /*3110*/  CALL.REL.NOINC `($__internal_1_$__cuda_sm20_div_rn_f64_full) ;  /* 0x0000001400d87944 */ /* 0x000fea0003c00000 */
.L_x_497:
[----:B------:R-:W-:Y:S05]  /*3120*/  BSYNC.RECONVERGENT B2 ;  /* 0x0000000000027941 */ /* 0x000fea0003800200 */
.L_x_496:
        /* <DEDUP_REMOVED lines=25> */
[----:B------:R-:W-:Y:S01]  /*32c0*/  MOV R20, R16 ;  /* 0x0000001000147202 */ /* 0x000fe20000000f00 */
[----:B------:R-:W-:-:S07]  /*32d0*/  IMAD.MOV.U32 R21, RZ, RZ, R17 ;  /* 0x000000ffff157224 */ /* 0x000fce00078e0011 */
.L_x_499:
[----:B------:R-:W-:Y:S05]  /*32e0*/  BSYNC.RECONVERGENT B2 ;  /* 0x0000000000027941 */ /* 0x000fea0003800200 */
.L_x_498:
[----:B------:R-:W0:Y:S01]  /*32f0*/  MUFU.RCP64H R17, R15 ;  /* 0x0000000f00117308 */ /* 0x000e220000001800 */
[----:B------:R-:W-:Y:S01]  /*3300*/  HFMA2 R16, -RZ, RZ, 0, 5.9604644775390625e-08 ;  /* 0x00000001ff107431 */ /* 0x000fe200000001ff */
[----:B------:R-:W-:Y:S01]  /*3310*/  FSETP.GEU.AND P1, PT, |R39|, 6.5827683646048100446e-37, PT ;  /* 0x036000002700780b */ /* 0x000fe20003f2e200 */
[----:B------:R-:W-:Y:S05]  /*3320*/  BSSY.RECONVERGENT B2, `(.L_x_500) ;  /* 0x0000016000027945 */ /* 0x000fea0003800200 */
[----:B------:R-:W1:Y:S01]  /*3330*/  F2F.F32.F64 R21, R20 ;  /* 0x0000001400157310 */ /* 0x000e620000301000 */
[----:B0-----:R-:W-:Y:S01]  /*3340*/  DFMA R22, -R14, R16, 1 ;  /* 0x3ff000000e16742b */ /* 0x001fe20000000110 */
[----:B-1----:R0:W-:Y:S07]  /*3350*/  STG.E desc[UR14][R24.64], R21 ;  /* 0x0000001518007986 */ /* 0x0021ee000c10190e */
        /* <DEDUP_REMOVED lines=13> */
[----:B------:R-:W-:Y:S02]  /*3430*/  MOV R21, R15 ;  /* 0x0000000f00157202 */ /* 0x000fe40000000f00 */
[----:B------:R-:W-:-:S07]  /*3440*/  MOV R66, 0x3460 ;  /* 0x0000346000427802 */ /* 0x000fce0000000f00 */
[----:B------:R-:W-:Y:S05]  /*3450*/  CALL.REL.NOINC `($__internal_1_$__cuda_sm20_div_rn_f64_full) ;  /* 0x0000001400087944 */ /* 0x000fea0003c00000 */
[----:B------:R-:W-:Y:S01]  /*3460*/  IMAD.MOV.U32 R52, RZ, RZ, R16 ;  /* 0x000000ffff347224 */ /* 0x000fe200078e0010 */
[----:B------:R-:W-:-:S07]  /*3470*/  MOV R53, R17 ;  /* 0x0000001100357202 */ /* 0x000fce0000000f00 */
.L_x_501:
[----:B------:R-:W-:Y:S05]  /*3480*/  BSYNC.RECONVERGENT B2 ;  /* 0x0000000000027941 */ /* 0x000fea0003800200 */
.L_x_500:
[----:B------:R-:W0:Y:S01]  /*3490*/  MUFU.RCP64H R17, R15 ;  /* 0x0000000f00117308 */ /* 0x000e220000001800 */
[----:B------:R-:W-:Y:S01]  /*34a0*/  IMAD.MOV.U32 R16, RZ, RZ, 0x1 ;  /* 0x00000001ff107424 */ /* 0x000fe200078e00ff */
[----:B------:R-:W-:Y:S01]  /*34b0*/  FSETP.GEU.AND P1, PT, |R37|, 6.5827683646048100446e-37, PT ;  /* 0x036000002500780b */ /* 0x000fe20003f2e200 */
[----:B------:R-:W-:Y:S04]  /*34c0*/  BSSY.RECONVERGENT B2, `(.L_x_502) ;  /* 0x0000014000027945 */ /* 0x000fe80003800200 */
        /* <DEDUP_REMOVED lines=19> */
.L_x_503:
[----:B------:R-:W-:Y:S05]  /*3600*/  BSYNC.RECONVERGENT B2 ;  /* 0x0000000000027941 */ /* 0x000fea0003800200 */
.L_x_502:
[----:B------:R-:W0:Y:S02]  /*3610*/  LDC R0, c[0x0][0x3b4] ;  /* 0x0000ed00ff007b82 */ /* 0x000e240000000800 */
[----:B0-----:R-:W-:-:S13]  /*3620*/  ISETP.LT.OR P6, PT, R0, 0x1, !P6 ;  /* 0x000000010000780c */ /* 0x001fda00077c1670 */
[----:B------:R-:W-:Y:S05]  /*3630*/  @P6 BRA `(.L_x_504) ;  /* 0x0000000c00406947 */ /* 0x000fea0003800000 */
[----:B------:R-:W-:Y:S01]  /*3640*/  HFMA2 R34, -RZ, RZ, 0, 0 ;  /* 0x00000000ff227431 */ /* 0x000fe200000001ff */
[----:B------:R-:W-:Y:S02]  /*3650*/  CS2R R58, SRZ ;  /* 0x00000000003a7805 */ /* 0x000fe4000001ff00 */
[----:B------:R-:W-:Y:S02]  /*3660*/  CS2R R56, SRZ ;  /* 0x0000000000387805 */ /* 0x000fe4000001ff00 */
[----:B------:R-:W-:-:S07]  /*3670*/  CS2R R48, SRZ ;  /* 0x0000000000307805 */ /* 0x000fce000001ff00 */
.L_x_525:
[----:B------:R-:W0:Y:S01]  /*3680*/  LDCU UR5, c[0x0][0x3a8] ;  /* 0x00007500ff0577ac */ /* 0x000e220008000800 */
[----:B------:R-:W1:Y:S01]  /*3690*/  LDC.64 R54, c[0x0][0x390] ;  /* 0x0000e400ff367b82 */ /* 0x000e620000000a00 */
[----:B------:R-:W-:Y:S01]  /*36a0*/  IMAD R17, R11, R34, R8 ;  /* 0x000000220b117224 */ /* 0x000fe200078e0208 */
[----:B------:R-:W-:Y:S01]  /*36b0*/  MOV R0, RZ ;  /* 0x000000ff00007202 */ /* 0x000fe20000000f00 */
[----:B------:R-:W2:Y:S01]  /*36c0*/  LDCU UR13, c[0x0][0x3b0] ;  /* 0x00007600ff0d77ac */ /* 0x000ea20008000800 */
[----:B------:R-:W-:Y:S01]  /*36d0*/  UISETP.NE.AND UP0, UPT, UR18, URZ, UPT ;  /* 0x000000ff1200728c */ /* 0x000fe2000bf05270 */
[----:B0-----:R-:W-:-:S04]  /*36e0*/  IMAD R32, R7, UR5, R4 ;  /* 0x0000000507207c24 */ /* 0x001fc8000f8e0204 */
[----:B------:R-:W-:Y:S02]  /*36f0*/  IMAD R32, R11, R34, R32 ;  /* 0x000000220b207224 */ /* 0x000fe400078e0220 */
[----:B------:R-:W-:Y:S02]  /*3700*/  VIADD R34, R34, 0x1 ;  /* 0x0000000122227836 */ /* 0x000fe40000000000 */
[----:B-1----:R-:W-:-:S03]  /*3710*/  IMAD.WIDE R60, R17, 0x4, R54 ;  /* 0x00000004113c7825 */ /* 0x002fc600078e0236 */
[----:B--2---:R-:W-:Y:S01]  /*3720*/  ISETP.NE.AND P4, PT, R34, UR13, PT ;  /* 0x0000000d22007c0c */ /* 0x004fe2000bf85270 */
[----:B------:R-:W-:Y:S01]  /*3730*/  IMAD.WIDE R54, R32, 0x4, R54 ;  /* 0x0000000420367825 */ /* 0x000fe200078e0236 */
[----:B------:R-:W-:Y:S11]  /*3740*/  BRA.U !UP0, `(.L_x_505) ;  /* 0x0000000508f87547 */ /* 0x000ff6000b800000 */
[----:B------:R-:W-:-:S07]  /*3750*/  IMAD.MOV.U32 R30, RZ, RZ, RZ ;  /* 0x000000ffff1e7224 */ /* 0x000fce00078e00ff */
.L_x_518:
[----:B------:R-:W0:Y:S01]  /*3760*/  LDC.64 R14, c[0x0][0x388] ;  /* 0x0000e200ff0e7b82 */ /* 0x000e220000000a00 */
        /* <DEDUP_REMOVED lines=10> */
[----:B------:R-:W-:-:S05]  /*3810*/  IADD3 R3, PT, PT, R32, R31, RZ ;  /* 0x0000001f20037210 */ /* 0x000fca0007ffe0ff */
        /* <DEDUP_REMOVED lines=25> */
[----:B------:R-:W-:Y:S05]  /*39b0*/  CALL.REL.NOINC `($__internal_3_$__cuda_sm3x_div_rn_noftz_f32_slowpath) ;  /* 0x0000001400c87944 */ /* 0x000fea0003c00000 */
.L_x_509:
[----:B------:R-:W-:Y:S05]  /*39c0*/  BSYNC.RECONVERGENT B5 ;  /* 0x0000000000057941 */ /* 0x000fea0003800200 */
.L_x_508:
        /* <DEDUP_REMOVED lines=8> */
[----:B-1----:R-:W-:Y:S02]  /*3a50*/  DADD R62, R62, -R52 ;  /* 0x000000003e3e7229 */ /* 0x002fe40000000834 */
        /* <DEDUP_REMOVED lines=8> */
.L_x_511:
[----:B------:R-:W-:Y:S05]  /*3ae0*/  BSYNC.RECONVERGENT B5 ;  /* 0x0000000000057941 */ /* 0x000fea0003800200 */
.L_x_510:
[----:B------:R-:W0:Y:S01]  /*3af0*/  F2F.F64.F32 R14, R0 ;  /* 0x00000000000e7310 */ /* 0x000e220000201800 */
[----:B------:R-:W-:Y:S02]  /*3b00*/  DFMA R56, R62, R62, R56 ;  /* 0x0000003e3e38722b */ /* 0x000fe40000000038 */
[----:B0-----:R-:W-:-:S08]  /*3b10*/  DADD R14, R14, -R38 ;  /* 0x000000000e0e7229 */ /* 0x001fd00000000826 */
[-C--:B------:R-:W-:Y:S02]  /*3b20*/  DFMA R48, R62, R14.reuse, R48 ;  /* 0x0000000e3e30722b */ /* 0x080fe40000000030 */
[----:B------:R-:W-:-:S11]  /*3b30*/  DFMA R58, R14, R14, R58 ;  /* 0x0000000e0e3a722b */ /* 0x000fd6000000003a */
.L_x_507:
[----:B------:R-:W-:Y:S05]  /*3b40*/  BSYNC.RECONVERGENT B4 ;  /* 0x0000000000047941 */ /* 0x000fea0003800200 */
.L_x_506:
        /* <DEDUP_REMOVED lines=24> */
[----:B------:R-:W-:Y:S02]  /*3cd0*/  IMAD.IADD R36, R9, 0x1, R36 ;  /* 0x0000000109247824 */ /* 0x000fe400078e0224 */
        /* <DEDUP_REMOVED lines=10> */
.L_x_515:
[----:B------:R-:W-:Y:S05]  /*3d80*/  BSYNC.RECONVERGENT B5 ;  /* 0x0000000000057941 */ /* 0x000fea0003800200 */
.L_x_514:
        /* <DEDUP_REMOVED lines=17> */
.L_x_517:
[----:B------:R-:W-:Y:S05]  /*3ea0*/  BSYNC.RECONVERGENT B5 ;  /* 0x0000000000057941 */ /* 0x000fea0003800200 */
.L_x_516:
[----:B------:R-:W0:Y:S01]  /*3eb0*/  F2F.F64.F32 R14, R0 ;  /* 0x00000000000e7310 */ /* 0x000e220000201800 */
[----:B------:R-:W-:Y:S02]  /*3ec0*/  DFMA R56, R36, R36, R56 ;  /* 0x000000242438722b */ /* 0x000fe40000000038 */
[----:B0-----:R-:W-:-:S08]  /*3ed0*/  DADD R14, R14, -R38 ;  /* 0x000000000e0e7229 */ /* 0x001fd00000000826 */
[-C--:B------:R-:W-:Y:S02]  /*3ee0*/  DFMA R48, R36, R14.reuse, R48 ;  /* 0x0000000e2430722b */ /* 0x080fe40000000030 */
[----:B------:R-:W-:-:S11]  /*3ef0*/  DFMA R58, R14, R14, R58 ;  /* 0x0000000e0e3a722b */ /* 0x000fd6000000003a */
.L_x_513:
[----:B------:R-:W-:Y:S05]  /*3f00*/  BSYNC.RECONVERGENT B4 ;  /* 0x0000000000047941 */ /* 0x000fea0003800200 */
.L_x_512:
[----:B------:R-:W-:Y:S05]  /*3f10*/  @P5 BRA `(.L_x_518) ;  /* 0xfffffff800105947 */ /* 0x000fea000383ffff */
[----:B------:R-:W-:-:S07]  /*3f20*/  MOV R0, UR9 ;  /* 0x0000000900007c02 */ /* 0x000fce0008000f00 */
.L_x_505:
[----:B------:R-:W-:-:S09]  /*3f30*/  UISETP.NE.AND UP0, UPT, UR20, URZ, UPT ;  /* 0x000000ff1400728c */ /* 0x000fd2000bf05270 */
[----:B------:R-:W-:Y:S05]  /*3f40*/  BRA.U !UP0, `(.L_x_519) ;  /* 0x0000000108f47547 */ /* 0x000fea000b800000 */
[----:B------:R-:W0:Y:S01]  /*3f50*/  LDC.64 R14, c[0x0][0x388] ;  /* 0x0000e200ff0e7b82 */ /* 0x000e220000000a00 */
[----:B------:R-:W-:-:S04]  /*3f60*/  IMAD R0, R9, R0, RZ ;  /* 0x0000000009007224 */ /* 0x000fc800078e02ff */
[----:B------:R-:W-:-:S04]  /*3f70*/  IMAD.IADD R17, R17, 0x1, R0 ;  /* 0x0000000111117824 */ /* 0x000fc800078e0200 */
[----:B0-----:R-:W-:-:S06]  /*3f80*/  IMAD.WIDE R20, R17, 0x4, R14 ;  /* 0x0000000411147825 */ /* 0x001fcc00078e020e */
[----:B------:R-:W2:Y:S01]  /*3f90*/  LDG.E R20, desc[UR14][R20.64] ;  /* 0x0000000e14147981 */ /* 0x000ea2000c1e1900 */
[----:B------:R-:W-:Y:S01]  /*3fa0*/  BSSY.RECONVERGENT B4, `(.L_x_519) ;  /* 0x0000037000047945 */ /* 0x000fe20003800200 */
        /* <DEDUP_REMOVED lines=30> */
.L_x_522:
[----:B------:R-:W-:Y:S05]  /*4190*/  BSYNC.RECONVERGENT B5 ;  /* 0x0000000000057941 */ /* 0x000fea0003800200 */
.L_x_521:
        /* <DEDUP_REMOVED lines=17> */
.L_x_524:
[----:B------:R-:W-:Y:S05]  /*42b0*/  BSYNC.RECONVERGENT B5 ;  /* 0x0000000000057941 */ /* 0x000fea0003800200 */
.L_x_523:
[----:B------:R-:W0:Y:S01]  /*42c0*/  F2F.F64.F32 R14, R0 ;  /* 0x00000000000e7310 */ /* 0x000e220000201800 */
[----:B------:R-:W-:Y:S02]  /*42d0*/  DFMA R56, R32, R32, R56 ;  /* 0x000000202038722b */ /* 0x000fe40000000038 */
[----:B0-----:R-:W-:-:S08]  /*42e0*/  DADD R14, R14, -R38 ;  /* 0x000000000e0e7229 */ /* 0x001fd00000000826 */
[-C--:B------:R-:W-:Y:S02]  /*42f0*/  DFMA R48, R32, R14.reuse, R48 ;  /* 0x0000000e2030722b */ /* 0x080fe40000000030 */
[----:B------:R-:W-:-:S11]  /*4300*/  DFMA R58, R14, R14, R58 ;  /* 0x0000000e0e3a722b */ /* 0x000fd6000000003a */
.L_x_520:
[----:B------:R-:W-:Y:S05]  /*4310*/  BSYNC.RECONVERGENT B4 ;  /* 0x0000000000047941 */ /* 0x000fea0003800200 */
.L_x_519:
[----:B------:R-:W-:Y:S05]  /*4320*/  @P4 BRA `(.L_x_525) ;  /* 0xfffffff000d44947 */ /* 0x000fea000383ffff */
[----:B------:R-:W-:-:S11]  /*4330*/  DMUL R56, R58, R56 ;  /* 0x000000383a387228 */ /* 0x000fd60000000000 */
.L_x_504:
[----:B------:R-:W0:Y:S01]  /*4340*/  MUFU.RSQ64H R15, R57 ;  /* 0x00000039000f7308 */ /* 0x000e220000001c00 */
[----:B------:R-:W-:Y:S01]  /*4350*/  VIADD R14, R57, 0xfcb00000 ;  /* 0xfcb00000390e7836 */ /* 0x000fe20000000000 */
[----:B------:R-:W-:Y:S01]  /*4360*/  MOV R20, 0x0 ;  /* 0x0000000000147802 */ /* 0x000fe20000000f00 */
[----:B------:R-:W-:Y:S01]  /*4370*/  IMAD.MOV.U32 R21, RZ, RZ, 0x3fd80000 ;  /* 0x3fd80000ff157424 */ /* 0x000fe200078e00ff */
[----:B------:R-:W-:Y:S02]  /*4380*/  BSSY.RECONVERGENT B1, `(.L_x_526) ;  /* 0x0000012000017945 */ /* 0x000fe40003800200 */
[----:B------:R-:W-:Y:S01]  /*4390*/  ISETP.GE.U32.AND P0, PT, R14, 0x7ca00000, PT ;  /* 0x7ca000000e00780c */ /* 0x000fe20003f06070 */
[----:B0-----:R-:W-:-:S08]  /*43a0*/  DMUL R16, R14, R14 ;  /* 0x0000000e0e107228 */ /* 0x001fd00000000000 */
[----:B------:R-:W-:-:S08]  /*43b0*/  DFMA R16, -R16, R56, 1 ;  /* 0x3ff000001010742b */ /* 0x000fd00000000138 */
[----:B------:R-:W-:Y:S02]  /*43c0*/  DFMA R20, R16, R20, 0.5 ;  /* 0x3fe000001014742b */ /* 0x000fe40000000014 */
[----:B------:R-:W-:-:S08]  /*43d0*/  DMUL R16, R14, R16 ;  /* 0x000000100e107228 */ /* 0x000fd00000000000 */
[----:B------:R-:W-:-:S08]  /*43e0*/  DFMA R22, R20, R16, R14 ;  /* 0x000000101416722b */ /* 0x000fd0000000000e */
[----:B------:R-:W-:Y:S02]  /*43f0*/  DMUL R30, R22, R56 ;  /* 0x00000038161e7228 */ /* 0x000fe40000000000 */
[----:B------:R-:W-:Y:S01]  /*4400*/  IADD3 R17, PT, PT, R23, -0x100000, RZ ;  /* 0xfff0000017117810 */ /* 0x000fe20007ffe0ff */
[----:B------:R-:W-:-:S05]  /*4410*/  IMAD.MOV.U32 R16, RZ, RZ, R22 ;  /* 0x000000ffff107224 */ /* 0x000fca00078e0016 */
[----:B------:R-:W-:-:S08]  /*4420*/  DFMA R32, R30, -R30, R56 ;  /* 0x8000001e1e20722b */ /* 0x000fd00000000038 */
[----:B------:R-:W-:Y:S01]  /*4430*/  DFMA R20, R32, R16, R30 ;  /* 0x000000102014722b */ /* 0x000fe2000000001e */
[----:B------:R-:W-:Y:S10]  /*4440*/  @!P0 BRA `(.L_x_527) ;  /* 0x0000000000148947 */ /* 0x000ff40003800000 */
[----:B------:R-:W-:Y:S01]  /*4450*/  MOV R20, R32 ;  /* 0x0000002000147202 */ /* 0x000fe20000000f00 */
[----:B------:R-:W-:Y:S01]  /*4460*/  IMAD.MOV.U32 R21, RZ, RZ, R33 ;  /* 0x000000ffff157224 */ /* 0x000fe200078e0021 */
[----:B------:R-:W-:Y:S02]  /*4470*/  MOV R23, R17 ;  /* 0x0000001100177202 */ /* 0x000fe40000000f00 */
[----:B------:R-:W-:-:S07]  /*4480*/  MOV R0, 0x44a0 ;  /* 0x000044a000007802 */ /* 0x000fce0000000f00 */
[----:B------:R-:W-:Y:S05]  /*4490*/  CALL.REL.NOINC `($__internal_2_$__cuda_sm20_dsqrt_rn_f64_mediumpath_v1) ;  /* 0x0000000800687944 */ /* 0x000fea0003c00000 */
.L_x_527:
[----:B------:R-:W-:Y:S05]  /*44a0*/  BSYNC.RECONVERGENT B1 ;  /* 0x0000000000017941 */ /* 0x000fea0003800200 */
.L_x_526:
        /* <DEDUP_REMOVED lines=15> */
[----:B------:R-:W-:Y:S01]  /*45a0*/  MOV R16, R48 ;  /* 0x0000003000107202 */ /* 0x000fe20000000f00 */
[----:B------:R-:W-:Y:S01]  /*45b0*/  IMAD.MOV.U32 R17, RZ, RZ, R49 ;  /* 0x000000ffff117224 */ /* 0x000fe200078e0031 */
[----:B------:R-:W-:-:S07]  /*45c0*/  MOV R66, 0x45e0 ;  /* 0x000045e000427802 */ /* 0x000fce0000000f00 */
[----:B------:R-:W-:Y:S05]  /*45d0*/  CALL.REL.NOINC `($__internal_1_$__cuda_sm20_div_rn_f64_full) ;  /* 0x0000000000a87944 */ /* 0x000fea0003c00000 */
[----:B------:R-:W-:Y:S01]  /*45e0*/  MOV R14, R16 ;  /* 0x00000010000e7202 */ /* 0x000fe20000000f00 */
[----:B------:R-:W-:-:S07]  /*45f0*/  IMAD.MOV.U32 R15, RZ, RZ, R17 ;  /* 0x000000ffff0f7224 */ /* 0x000fce00078e0011 */
.L_x_529:
[----:B------:R-:W-:Y:S05]  /*4600*/  BSYNC.RECONVERGENT B2 ;  /* 0x0000000000027941 */ /* 0x000fea0003800200 */
.L_x_528:
[----:B------:R-:W0:Y:S01]  /*4610*/  F2F.F32.F64 R15, R14 ;  /* 0x0000000e000f7310 */ /* 0x000e220000301000 */
[----:B------:R-:W-:-:S05]  /*4620*/  MOV R17, UR7 ;  /* 0x0000000700117c02 */ /* 0x000fca0008000f00 */
[----:B------:R-:W-:Y:S01]  /*4630*/  IMAD.WIDE.U32 R16, R17, 0x4, R24 ;  /* 0x0000000411107825 */ /* 0x000fe200078e0018 */
[----:B0-----:R1:W-:Y:S04]  /*4640*/  STG.E desc[UR14][R18.64], R15 ;  /* 0x0000000f12007986 */ /* 0x0013e8000c10190e */
[----:B------:R1:W-:Y:S02]  /*4650*/  STG.E desc[UR14][R16.64], R15 ;  /* 0x0000000f10007986 */ /* 0x0003e4000c10190e */
.L_x_491:
[----:B------:R-:W-:Y:S05]  /*4660*/  BSYNC.RECONVERGENT B3 ;  /* 0x0000000000037941 */ /* 0x000fea0003800200 */
.L_x_490:
[----:B-1----:R-:W0:Y:S01]  /*4670*/  LDC.64 R16, c[0x0][0x390] ;  /* 0x0000e400ff107b82 */ /* 0x002e220000000a00 */
[----:B------:R-:W-:-:S04]  /*4680*/  IMAD R3, R11, 0x3, R6 ;  /* 0x000000030b037824 */ /* 0x000fc800078e0206 */
[----:B------:R-:W-:-:S04]  /*4690*/  IMAD.IADD R3, R4, 0x1, R3 ;  /* 0x0000000104037824 */ /* 0x000fc800078e0203 */
[----:B0-----:R-:W-:-:S06]  /*46a0*/  IMAD.WIDE R14, R3, 0x4, R16 ;  /* 0x00000004030e7825 */ /* 0x001fcc00078e0210 */
[----:B------:R-:W2:Y:S01]  /*46b0*/  LDG.E R14, desc[UR14][R14.64] ;  /* 0x0000000e0e0e7981 */ /* 0x000ea2000c1e1900 */
[----:B------:R-:W-:-:S04]  /*46c0*/  IMAD R21, R11, 0x3, R8 ;  /* 0x000000030b157824 */ /* 0x000fc800078e0208 */
[----:B------:R-:W-:Y:S01]  /*46d0*/  IMAD.WIDE R16, R21, 0x4, R16 ;  /* 0x0000000415107825 */ /* 0x000fe200078e0210 */
[----:B--2---:R-:W-:-:S13]  /*46e0*/  FSETP.NEU.AND P0, PT, R14, RZ, PT ;  /* 0x000000ff0e00720b */ /* 0x004fda0003f0d000 */
[----:B------:R-:W-:Y:S01]  /*46f0*/  @!P0 IMAD.WIDE R2, R2, 0x4, R44 ;  /* 0x0000000402028825 */ /* 0x000fe200078e022c */
[----:B------:R0:W-:Y:S04]  /*4700*/  @!P0 STG.E desc[UR14][R42.64], RZ ;  /* 0x000000ff2a008986 */ /* 0x0001e8000c10190e */
[----:B------:R0:W-:Y:S04]  /*4710*/  @!P0 STG.E desc[UR14][R26.64], RZ ;  /* 0x000000ff1a008986 */ /* 0x0001e8000c10190e */
[----:B------:R0:W-:Y:S04]  /*4720*/  @!P0 STG.E desc[UR14][R2.64], RZ ;  /* 0x000000ff02008986 */ /* 0x0001e8000c10190e */
[----:B------:R0:W-:Y:S04]  /*4730*/  @!P0 STG.E desc[UR14][R18.64], RZ ;  /* 0x000000ff12008986 */ /* 0x0001e8000c10190e */
[----:B------:R-:W2:Y:S01]  /*4740*/  LDG.E R16, desc[UR14][R16.64] ;  /* 0x0000000e10107981 */ /* 0x000ea2000c1e1900 */
[----:B------:R-:W-:-:S02]  /*4750*/  MOV R15, UR7 ;  /* 0x00000007000f7c02 */ /* 0x000fc40008000f00 */
[----:B--2---:R-:W-:-:S13]  /*4760*/  FSETP.NEU.AND P0, PT, R16, RZ, PT ;  /* 0x000000ff1000720b */ /* 0x004fda0003f0d000 */
[----:B------:R-:W-:Y:S01]  /*4770*/  @!P0 IMAD.WIDE.U32 R14, R15, 0x4, R24 ;  /* 0x000000040f0e8825 */ /* 0x000fe200078e0018 */
[----:B------:R0:W-:Y:S04]  /*4780*/  @!P0 STG.E desc[UR14][R40.64], RZ ;  /* 0x000000ff28008986 */ /* 0x0001e8000c10190e */
[----:B------:R0:W-:Y:S04]  /*4790*/  @!P0 STG.E desc[UR14][R28.64], RZ ;  /* 0x000000ff1c008986 */ /* 0x0001e8000c10190e */
[----:B------:R0:W-:Y:S04]  /*47a0*/  @!P0 STG.E desc[UR14][R24.64], RZ ;  /* 0x000000ff18008986 */ /* 0x0001e8000c10190e */
[----:B------:R0:W-:Y:S02]  /*47b0*/  @!P0 STG.E desc[UR14][R14.64], RZ ;  /* 0x000000ff0e008986 */ /* 0x0001e4000c10190e */
.L_x_450:
[----:B------:R-:W-:Y:S05]  /*47c0*/  BSYNC.RECONVERGENT B0 ;  /* 0x0000000000007941 */ /* 0x000fea0003800200 */
.L_x_449:
[----:B------:R-:W1:Y:S01]  /*47d0*/  LDCU UR13, c[0x0][0x3b8] ;  /* 0x00007700ff0d77ac */ /* 0x000e620008000800 */
[----:B------:R-:W-:Y:S02]  /*47e0*/  UIADD3 UR5, UPT, UPT, UR11, 0x1, URZ ;  /* 0x000000010b057890 */ /* 0x000fe4000fffe0ff */
[----:B------:R-:W-:Y:S02]  /*47f0*/  ULOP3.LUT UR21, URZ, UR11, URZ, 0x33, !UPT ;  /* 0x0000000bff157292 */ /* 0x000fe4000f8e33ff */
[----:B-1----:R-:W-:-:S03]  /*4800*/  UISETP.NE.AND UP0, UPT, UR11, UR13, UPT ;  /* 0x0000000d0b00728c */ /* 0x002fc6000bf05270 */
[----:B------:R-:W-:-:S06]  /*4810*/  UMOV UR11, UR5 ;  /* 0x00000005000b7c82 */ /* 0x000fcc0008000000 */
[----:B------:R-:W-:Y:S05]  /*4820*/  BRA.U UP0, `(.L_x_530) ;  /* 0xffffffb900e87547 */ /* 0x000fea000b83ffff */
[----:B------:R-:W-:Y:S02]  /*4830*/  UISETP.NE.AND UP0, UPT, UR4, UR13, UPT ;  /* 0x0000000d0400728c */ /* 0x000fe4000bf05270 */
[----:B------:R-:W-:-:S07]  /*4840*/  UIADD3 UR5, UPT, UPT, UR4, 0x1, URZ ;  /* 0x0000000104057890 */ /* 0x000fce000fffe0ff */
[----:B------:R-:W-:Y:S01]  /*4850*/  UMOV UR4, UR5 ;  /* 0x0000000500047c82 */ /* 0x000fe20008000000 */
[----:B------:R-:W-:Y:S05]  /*4860*/  BRA.U UP0, `(.L_x_531) ;  /* 0xffffffb9009c7547 */ /* 0x000fea000b83ffff */
[----:B------:R-:W-:Y:S05]  /*4870*/  EXIT ;  /* 0x000000000000794d */ /* 0x000fea0003800000 */
        .weak           $__internal_1_$__cuda_sm20_div_rn_f64_full
        .type           $__internal_1_$__cuda_sm20_div_rn_f64_full,@function
        .size           $__internal_1_$__cuda_sm20_div_rn_f64_full,($__internal_2_$__cuda_sm20_dsqrt_rn_f64_mediumpath_v1 - $__internal_1_$__cuda_sm20_div_rn_f64_full)
$__internal_1_$__cuda_sm20_div_rn_f64_full:
[C---:B------:R-:W-:Y:S01]  /*4880*/  FSETP.GEU.AND P0, PT, |R21|.reuse, 1.469367938527859385e-39, PT ;  /* 0x001000001500780b */ /* 0x040fe20003f0e200 */
[----:B------:R-:W-:Y:S01]  /*4890*/  BSSY.RECONVERGENT B1, `(.L_x_532) ;  /* 0x0000056000017945 */ /* 0x000fe20003800200 */
[----:B------:R-:W-:Y:S02]  /*48a0*/  LOP3.LUT R62, R21, 0x800fffff, RZ, 0xc0, !PT ;  /* 0x800fffff153e7812 */ /* 0x000fe400078ec0ff */
[C---:B------:R-:W-:Y:S02]  /*48b0*/  FSETP.GEU.AND P3, PT, |R17|.reuse, 1.469367938527859385e-39, PT ;  /* 0x001000001100780b */ /* 0x040fe40003f6e200 */
[----:B------:R-:W-:Y:S01]  /*48c0*/  LOP3.LUT R63, R62, 0x3ff00000, RZ, 0xfc, !PT ;  /* 0x3ff000003e3f7812 */ /* 0x000fe200078efcff */
[----:B------:R-:W-:Y:S01]  /*48d0*/  IMAD.MOV.U32 R62, RZ, RZ, R20 ;  /* 0x000000ffff3e7224 */ /* 0x000fe200078e0014 */
[----:B------:R-:W-:Y:S02]  /*48e0*/  MOV R54, 0x1 ;  /* 0x0000000100367802 */ /* 0x000fe40000000f00 */
[----:B------:R-:W-:-:S02]  /*48f0*/  LOP3.LUT R3, R17, 0x7ff00000, RZ, 0xc0, !PT ;  /* 0x7ff0000011037812 */ /* 0x000fc400078ec0ff */
[----:B------:R-:W-:Y:S01]  /*4900*/  LOP3.LUT R68, R21, 0x7ff00000, RZ, 0xc0, !PT ;  /* 0x7ff0000015447812 */ /* 0x000fe200078ec0ff */
[----:B------:R-:W-:Y:S01]  /*4910*/  @!P0 DMUL R62, R20, 8.98846567431157953865e+307 ;  /* 0x7fe00000143e8828 */ /* 0x000fe20000000000 */
[----:B------:R-:W-:Y:S02]  /*4920*/  MOV R60, R16 ;  /* 0x00000010003c7202 */ /* 0x000fe40000000f00 */
[----:B------:R-:W-:Y:S02]  /*4930*/  ISETP.GE.U32.AND P2, PT, R3, R68, PT ;  /* 0x000000440300720c */ /* 0x000fe40003f46070 */
[----:B------:R-:W-:Y:S01]  /*4940*/  @!P3 LOP3.LUT R0, R21, 0x7ff00000, RZ, 0xc0, !PT ;  /* 0x7ff000001500b812 */ /* 0x000fe200078ec0ff */
[----:B------:R-:W0:Y:S03]  /*4950*/  MUFU.RCP64H R55, R63 ;  /* 0x0000003f00377308 */ /* 0x000e260000001800 */
[----:B------:R-:W-:Y:S01]  /*4960*/  @!P3 ISETP.GE.U32.AND P4, PT, R3, R0, PT ;  /* 0x000000000300b20c */ /* 0x000fe20003f86070 */
[----:B------:R-:W-:Y:S01]  /*4970*/  IMAD.MOV.U32 R0, RZ, RZ, 0x1ca00000 ;  /* 0x1ca00000ff007424 */ /* 0x000fe200078e00ff */
[----:B------:R-:W-:-:S04]  /*4980*/  @!P0 LOP3.LUT R68, R63, 0x7ff00000, RZ, 0xc0, !PT ;  /* 0x7ff000003f448812 */ /* 0x000fc800078ec0ff */
[----:B------:R-:W-:-:S04]  /*4990*/  SEL R61, R0, 0x63400000, !P2 ;  /* 0x63400000003d7807 */ /* 0x000fc80005000000 */
[----:B------:R-:W-:Y:S01]  /*49a0*/  LOP3.LUT R61, R61, 0x800fffff, R17, 0xf8, !PT ;  /* 0x800fffff3d3d7812 */ /* 0x000fe200078ef811 */
[----:B0-----:R-:W-:-:S08]  /*49b0*/  DFMA R50, R54, -R62, 1 ;  /* 0x3ff000003632742b */ /* 0x001fd0000000083e */
[----:B------:R-:W-:-:S08]  /*49c0*/  DFMA R50, R50, R50, R50 ;  /* 0x000000323232722b */ /* 0x000fd00000000032 */
[----:B------:R-:W-:Y:S01]  /*49d0*/  DFMA R50, R54, R50, R54 ;  /* 0x000000323632722b */ /* 0x000fe20000000036 */
[----:B------:R-:W-:-:S04]  /*49e0*/  @!P3 SEL R55, R0, 0x63400000, !P4 ;  /* 0x634000000037b807 */ /* 0x000fc80006000000 */
[----:B------:R-:W-:-:S04]  /*49f0*/  @!P3 LOP3.LUT R54, R55, 0x80000000, R17, 0xf8, !PT ;  /* 0x800000003736b812 */ /* 0x000fc800078ef811 */
[----:B------:R-:W-:Y:S01]  /*4a00*/  @!P3 LOP3.LUT R55, R54, 0x100000, RZ, 0xfc, !PT ;  /* 0x001000003637b812 */ /* 0x000fe200078efcff */
[----:B------:R-:W-:-:S06]  /*4a10*/  @!P3 IMAD.MOV.U32 R54, RZ, RZ, RZ ;  /* 0x000000ffff36b224 */ /* 0x000fcc00078e00ff */
[----:B------:R-:W-:Y:S02]  /*4a20*/  @!P3 DFMA R60, R60, 2, -R54 ;  /* 0x400000003c3cb82b */ /* 0x000fe40000000836 */
[----:B------:R-:W-:-:S08]  /*4a30*/  DFMA R54, R50, -R62, 1 ;  /* 0x3ff000003236742b */ /* 0x000fd0000000083e */
[----:B------:R-:W-:-:S08]  /*4a40*/  DFMA R50, R50, R54, R50 ;  /* 0x000000363232722b */ /* 0x000fd00000000032 */
[----:B------:R-:W-:-:S08]  /*4a50*/  DMUL R54, R50, R60 ;  /* 0x0000003c32367228 */ /* 0x000fd00000000000 */
[----:B------:R-:W-:-:S08]  /*4a60*/  DFMA R58, R54, -R62, R60 ;  /* 0x8000003e363a722b */ /* 0x000fd0000000003c */
[----:B------:R-:W-:Y:S01]  /*4a70*/  DFMA R58, R50, R58, R54 ;  /* 0x0000003a323a722b */ /* 0x000fe20000000036 */
[----:B------:R-:W-:Y:S02]  /*4a80*/  MOV R50, R3 ;  /* 0x0000000300327202 */ /* 0x000fe40000000f00 */
[----:B------:R-:W-:-:S05]  /*4a90*/  @!P3 LOP3.LUT R50, R61, 0x7ff00000, RZ, 0xc0, !PT ;  /* 0x7ff000003d32b812 */ /* 0x000fca00078ec0ff */
[----:B------:R-:W-:-:S05]  /*4aa0*/  VIADD R51, R50, 0xffffffff ;  /* 0xffffffff32337836 */ /* 0x000fca0000000000 */
[----:B------:R-:W-:Y:S02]  /*4ab0*/  ISETP.GT.U32.AND P0, PT, R51, 0x7feffffe, PT ;  /* 0x7feffffe3300780c */ /* 0x000fe40003f04070 */
[----:B------:R-:W-:-:S04]  /*4ac0*/  IADD3 R51, PT, PT, R68, -0x1, RZ ;  /* 0xffffffff44337810 */ /* 0x000fc80007ffe0ff */
[----:B------:R-:W-:-:S13]  /*4ad0*/  ISETP.GT.U32.OR P0, PT, R51, 0x7feffffe, P0 ;  /* 0x7feffffe3300780c */ /* 0x000fda0000704470 */
[----:B------:R-:W-:Y:S05]  /*4ae0*/  @P0 BRA `(.L_x_533) ;  /* 0x00000000006c0947 */ /* 0x000fea0003800000 */
[----:B------:R-:W-:-:S04]  /*4af0*/  LOP3.LUT R16, R21, 0x7ff00000, RZ, 0xc0, !PT ;  /* 0x7ff0000015107812 */ /* 0x000fc800078ec0ff */
[CC--:B------:R-:W-:Y:S02]  /*4b00*/  VIADDMNMX R17, R3.reuse, -R16.reuse, 0xb9600000, !PT ;  /* 0xb960000003117446 */ /* 0x0c0fe40007800910 */
[----:B------:R-:W-:Y:S01]  /*4b10*/  ISETP.GE.U32.AND P0, PT, R3, R16, PT ;  /* 0x000000100300720c */ /* 0x000fe20003f06070 */
[----:B------:R-:W-:Y:S01]  /*4b20*/  IMAD.MOV.U32 R16, RZ, RZ, RZ ;  /* 0x000000ffff107224 */ /* 0x000fe200078e00ff */
[----:B------:R-:W-:Y:S02]  /*4b30*/  VIMNMX R17, PT, PT, R17, 0x46a00000, PT ;  /* 0x46a0000011117848 */ /* 0x000fe40003fe0100 */
[----:B------:R-:W-:-:S05]  /*4b40*/  SEL R0, R0, 0x63400000, !P0 ;  /* 0x6340000000007807 */ /* 0x000fca0004000000 */
[----:B------:R-:W-:-:S05]  /*4b50*/  IMAD.IADD R0, R17, 0x1, -R0 ;  /* 0x0000000111007824 */ /* 0x000fca00078e0a00 */
[----:B------:R-:W-:-:S06]  /*4b60*/  IADD3 R17, PT, PT, R0, 0x7fe00000, RZ ;  /* 0x7fe0000000117810 */ /* 0x000fcc0007ffe0ff */
[----:B------:R-:W-:-:S10]  /*4b70*/  DMUL R54, R58, R16 ;  /* 0x000000103a367228 */ /* 0x000fd40000000000 */
[----:B------:R-:W-:-:S13]  /*4b80*/  FSETP.GTU.AND P0, PT, |R55|, 1.469367938527859385e-39, PT ;  /* 0x001000003700780b */ /* 0x000fda0003f0c200 */
[----:B------:R-:W-:Y:S05]  /*4b90*/  @P0 BRA `(.L_x_534) ;  /* 0x0000000000940947 */ /* 0x000fea0003800000 */
[----:B------:R-:W-:Y:S01]  /*4ba0*/  DFMA R60, R58, -R62, R60 ;  /* 0x8000003e3a3c722b */ /* 0x000fe2000000003c */
[----:B------:R-:W-:-:S09]  /*4bb0*/  MOV R50, RZ ;  /* 0x000000ff00327202 */ /* 0x000fd20000000f00 */
[C---:B------:R-:W-:Y:S02]  /*4bc0*/  FSETP.NEU.AND P0, PT, R61.reuse, RZ, PT ;  /* 0x000000ff3d00720b */ /* 0x040fe40003f0d000 */
[----:B------:R-:W-:-:S04]  /*4bd0*/  LOP3.LUT R21, R61, 0x80000000, R21, 0x48, !PT ;  /* 0x800000003d157812 */ /* 0x000fc800078e4815 */
[----:B------:R-:W-:-:S07]  /*4be0*/  LOP3.LUT R51, R21, R17, RZ, 0xfc, !PT ;  /* 0x0000001115337212 */ /* 0x000fce00078efcff */
[----:B------:R-:W-:Y:S05]  /*4bf0*/  @!P0 BRA `(.L_x_534) ;  /* 0x00000000007c8947 */ /* 0x000fea0003800000 */
[----:B------:R-:W-:Y:S01]  /*4c00*/  IMAD.MOV R17, RZ, RZ, -R0 ;  /* 0x000000ffff117224 */ /* 0x000fe200078e0a00 */
[----:B------:R-:W-:Y:S01]  /*4c10*/  MOV R16, RZ ;  /* 0x000000ff00107202 */ /* 0x000fe20000000f00 */
[----:B------:R-:W-:Y:S01]  /*4c20*/  DMUL.RP R50, R58, R50 ;  /* 0x000000323a327228 */ /* 0x000fe20000008000 */
[----:B------:R-:W-:-:S04]  /*4c30*/  IADD3 R3, PT, PT, -R0, -0x43300000, RZ ;  /* 0xbcd0000000037810 */ /* 0x000fc80007ffe1ff */
[----:B------:R-:W-:-:S05]  /*4c40*/  DFMA R16, R54, -R16, R58 ;  /* 0x800000103610722b */ /* 0x000fca000000003a */
[----:B------:R-:W-:-:S05]  /*4c50*/  LOP3.LUT R21, R51, R21, RZ, 0x3c, !PT ;  /* 0x0000001533157212 */ /* 0x000fca00078e3cff */
[----:B------:R-:W-:-:S04]  /*4c60*/  FSETP.NEU.AND P0, PT, |R17|, R3, PT ;  /* 0x000000031100720b */ /* 0x000fc80003f0d200 */
[----:B------:R-:W-:Y:S02]  /*4c70*/  FSEL R54, R50, R54, !P0 ;  /* 0x0000003632367208 */ /* 0x000fe40004000000 */
[----:B------:R-:W-:Y:S01]  /*4c80*/  FSEL R55, R21, R55, !P0 ;  /* 0x0000003715377208 */ /* 0x000fe20004000000 */
[----:B------:R-:W-:Y:S06]  /*4c90*/  BRA `(.L_x_534) ;  /* 0x0000000000547947 */ /* 0x000fec0003800000 */
.L_x_533:
[----:B------:R-:W-:-:S14]  /*4ca0*/  DSETP.NAN.AND P0, PT, R16, R16, PT ;  /* 0x000000101000722a */ /* 0x000fdc0003f08000 */
[----:B------:R-:W-:Y:S05]  /*4cb0*/  @P0 BRA `(.L_x_535) ;  /* 0x0000000000440947 */ /* 0x000fea0003800000 */
[----:B------:R-:W-:-:S14]  /*4cc0*/  DSETP.NAN.AND P0, PT, R20, R20, PT ;  /* 0x000000141400722a */ /* 0x000fdc0003f08000 */
[----:B------:R-:W-:Y:S05]  /*4cd0*/  @P0 BRA `(.L_x_536) ;  /* 0x0000000000300947 */ /* 0x000fea0003800000 */
[----:B------:R-:W-:Y:S01]  /*4ce0*/  ISETP.NE.AND P0, PT, R50, R68, PT ;  /* 0x000000443200720c */ /* 0x000fe20003f05270 */
[----:B------:R-:W-:Y:S01]  /*4cf0*/  IMAD.MOV.U32 R54, RZ, RZ, 0x0 ;  /* 0x00000000ff367424 */ /* 0x000fe200078e00ff */
[----:B------:R-:W-:-:S11]  /*4d00*/  MOV R55, 0xfff80000 ;  /* 0xfff8000000377802 */ /* 0x000fd60000000f00 */
[----:B------:R-:W-:Y:S05]  /*4d10*/  @!P0 BRA `(.L_x_534) ;  /* 0x0000000000348947 */ /* 0x000fea0003800000 */
[----:B------:R-:W-:Y:S02]  /*4d20*/  ISETP.NE.AND P0, PT, R50, 0x7ff00000, PT ;  /* 0x7ff000003200780c */ /* 0x000fe40003f05270 */
[----:B------:R-:W-:Y:S02]  /*4d30*/  LOP3.LUT R55, R17, 0x80000000, R21, 0x48, !PT ;  /* 0x8000000011377812 */ /* 0x000fe400078e4815 */
[----:B------:R-:W-:-:S13]  /*4d40*/  ISETP.EQ.OR P0, PT, R68, RZ, !P0 ;  /* 0x000000ff4400720c */ /* 0x000fda0004702670 */
[----:B------:R-:W-:Y:S01]  /*4d50*/  @P0 LOP3.LUT R0, R55, 0x7ff00000, RZ, 0xfc, !PT ;  /* 0x7ff0000037000812 */ /* 0x000fe200078efcff */
[----:B------:R-:W-:Y:S01]  /*4d60*/  @!P0 IMAD.MOV.U32 R54, RZ, RZ, RZ ;  /* 0x000000ffff368224 */ /* 0x000fe200078e00ff */
[----:B------:R-:W-:-:S03]  /*4d70*/  @P0 MOV R54, RZ ;  /* 0x000000ff00360202 */ /* 0x000fc60000000f00 */
[----:B------:R-:W-:Y:S01]  /*4d80*/  @P0 IMAD.MOV.U32 R55, RZ, RZ, R0 ;  /* 0x000000ffff370224 */ /* 0x000fe200078e0000 */
[----:B------:R-:W-:Y:S06]  /*4d90*/  BRA `(.L_x_534) ;  /* 0x0000000000147947 */ /* 0x000fec0003800000 */
.L_x_536:
[----:B------:R-:W-:Y:S02]  /*4da0*/  LOP3.LUT R55, R21, 0x80000, RZ, 0xfc, !PT ;  /* 0x0008000015377812 */ /* 0x000fe400078efcff */
[----:B------:R-:W-:Y:S01]  /*4db0*/  MOV R54, R20 ;  /* 0x0000001400367202 */ /* 0x000fe20000000f00 */
[----:B------:R-:W-:Y:S06]  /*4dc0*/  BRA `(.L_x_534) ;  /* 0x0000000000087947 */ /* 0x000fec0003800000 */
.L_x_535:
[----:B------:R-:W-:Y:S01]  /*4dd0*/  LOP3.LUT R55, R17, 0x80000, RZ, 0xfc, !PT ;  /* 0x0008000011377812 */ /* 0x000fe200078efcff */
[----:B------:R-:W-:-:S07]  /*4de0*/  IMAD.MOV.U32 R54, RZ, RZ, R16 ;  /* 0x000000ffff367224 */ /* 0x000fce00078e0010 */
.L_x_534:
[----:B------:R-:W-:Y:S05]  /*4df0*/  BSYNC.RECONVERGENT B1 ;  /* 0x0000000000017941 */ /* 0x000fea0003800200 */
.L_x_532:
[----:B------:R-:W-:Y:S01]  /*4e00*/  HFMA2 R67, -RZ, RZ, 0, 0 ;  /* 0x00000000ff437431 */ /* 0x000fe200000001ff */
[----:B------:R-:W-:Y:S01]  /*4e10*/  MOV R16, R54 ;  /* 0x0000003600107202 */ /* 0x000fe20000000f00 */
[----:B------:R-:W-:Y:S02]  /*4e20*/  IMAD.MOV.U32 R17, RZ, RZ, R55 ;  /* 0x000000ffff117224 */ /* 0x000fe400078e0037 */
[----:B------:R-:W-:Y:S05]  /*4e30*/  RET.REL.NODEC R66 `(_Z13Compute_d_resPKfS0_S0_iiiiiiiiiPf) ;  /* 0xffffffb042707950 */ /* 0x000fea0003c3ffff */
        .weak           $__internal_2_$__cuda_sm20_dsqrt_rn_f64_mediumpath_v1
        .type           $__internal_2_$__cuda_sm20_dsqrt_rn_f64_mediumpath_v1,@function
        .size           $__internal_2_$__cuda_sm20_dsqrt_rn_f64_mediumpath_v1,($__internal_3_$__cuda_sm3x_div_rn_noftz_f32_slowpath - $__internal_2_$__cuda_sm20_dsqrt_rn_f64_mediumpath_v1)
$__internal_2_$__cuda_sm20_dsqrt_rn_f64_mediumpath_v1:
[----:B------:R-:W-:Y:S01]  /*4e40*/  ISETP.GE.U32.AND P0, PT, R14, -0x3400000, PT ;  /* 0xfcc000000e00780c */ /* 0x000fe20003f06070 */
[----:B------:R-:W-:Y:S01]  /*4e50*/  BSSY.RECONVERGENT B2, `(.L_x_537) ;  /* 0x0000025000027945 */ /* 0x000fe20003800200 */
[----:B------:R-:W-:Y:S01]  /*4e60*/  IMAD.MOV.U32 R14, RZ, RZ, R56 ;  /* 0x000000ffff0e7224 */ /* 0x000fe200078e0038 */
[----:B------:R-:W-:-:S10]  /*4e70*/  MOV R15, R57 ;  /* 0x00000039000f7202 */ /* 0x000fd40000000f00 */
[----:B------:R-:W-:Y:S05]  /*4e80*/  @!P0 BRA `(.L_x_538) ;  /* 0x0000000000208947 */ /* 0x000fea0003800000 */
[----:B------:R-:W-:-:S10]  /*4e90*/  DFMA.RM R20, R20, R22, R30 ;  /* 0x000000161414722b */ /* 0x000fd4000000401e */
[----:B------:R-:W-:-:S05]  /*4ea0*/  IADD3 R22, P0, PT, R20, 0x1, RZ ;  /* 0x0000000114167810 */ /* 0x000fca0007f1e0ff */
[----:B------:R-:W-:-:S06]  /*4eb0*/  IMAD.X R23, RZ, RZ, R21, P0 ;  /* 0x000000ffff177224 */ /* 0x000fcc00000e0615 */
[----:B------:R-:W-:-:S08]  /*4ec0*/  DFMA.RP R14, -R20, R22, R14 ;  /* 0x00000016140e722b */ /* 0x000fd0000000810e */
[----:B------:R-:W-:-:S06]  /*4ed0*/  DSETP.GT.AND P0, PT, R14, RZ, PT ;  /* 0x000000ff0e00722a */ /* 0x000fcc0003f04000 */
[----:B------:R-:W-:Y:S02]  /*4ee0*/  FSEL R20, R22, R20, P0 ;  /* 0x0000001416147208 */ /* 0x000fe40000000000 */
[----:B------:R-:W-:Y:S01]  /*4ef0*/  FSEL R21, R23, R21, P0 ;  /* 0x0000001517157208 */ /* 0x000fe20000000000 */
[----:B------:R-:W-:Y:S06]  /*4f00*/  BRA `(.L_x_539) ;  /* 0x0000000000647947 */ /* 0x000fec0003800000 */
.L_x_538:
[----:B------:R-:W-:-:S14]  /*4f10*/  DSETP.NE.AND P0, PT, R14, RZ, PT ;  /* 0x000000ff0e00722a */ /* 0x000fdc0003f05000 */
[----:B------:R-:W-:Y:S05]  /*4f20*/  @!P0 BRA `(.L_x_540) ;  /* 0x0000000000588947 */ /* 0x000fea0003800000 */
[----:B------:R-:W-:-:S13]  /*4f30*/  ISETP.GE.AND P0, PT, R15, RZ, PT ;  /* 0x000000ff0f00720c */ /* 0x000fda0003f06270 */
[----:B------:R-:W-:Y:S01]  /*4f40*/  @!P0 MOV R20, 0x0 ;  /* 0x0000000000148802 */ /* 0x000fe20000000f00 */
[----:B------:R-:W-:Y:S01]  /*4f50*/  @!P0 IMAD.MOV.U32 R21, RZ, RZ, -0x80000 ;  /* 0xfff80000ff158424 */ /* 0x000fe200078e00ff */
[----:B------:R-:W-:Y:S06]  /*4f60*/  @!P0 BRA `(.L_x_539) ;  /* 0x00000000004c8947 */ /* 0x000fec0003800000 */
[----:B------:R-:W-:-:S13]  /*4f70*/  ISETP.GT.AND P0, PT, R15, 0x7fefffff, PT ;  /* 0x7fefffff0f00780c */ /* 0x000fda0003f04270 */
[----:B------:R-:W-:Y:S05]  /*4f80*/  @P0 BRA `(.L_x_540) ;  /* 0x0000000000400947 */ /* 0x000fea0003800000 */
[----:B------:R-:W-:Y:S01]  /*4f90*/  DMUL R14, R14, 8.11296384146066816958e+31 ;  /* 0x469000000e0e7828 */ /* 0x000fe20000000000 */
[----:B------:R-:W-:Y:S01]  /*4fa0*/  MOV R20, RZ ;  /* 0x000000ff00147202 */ /* 0x000fe20000000f00 */
[----:B------:R-:W-:Y:S01]  /*4fb0*/  IMAD.MOV.U32 R30, RZ, RZ, 0x0 ;  /* 0x00000000ff1e7424 */ /* 0x000fe200078e00ff */
[----:B------:R-:W-:-:S03]  /*4fc0*/  MOV R31, 0x3fd80000 ;  /* 0x3fd80000001f7802 */ /* 0x000fc60000000f00 */
[----:B------:R-:W0:Y:S02]  /*4fd0*/  MUFU.RSQ64H R21, R15 ;  /* 0x0000000f00157308 */ /* 0x000e240000001c00 */
[----:B0-----:R-:W-:-:S08]  /*4fe0*/  DMUL R22, R20, R20 ;  /* 0x0000001414167228 */ /* 0x001fd00000000000 */
[----:B------:R-:W-:-:S08]  /*4ff0*/  DFMA R22, R14, -R22, 1 ;  /* 0x3ff000000e16742b */ /* 0x000fd00000000816 */
[----:B------:R-:W-:Y:S02]  /*5000*/  DFMA R30, R22, R30, 0.5 ;  /* 0x3fe00000161e742b */ /* 0x000fe4000000001e */
[----:B------:R-:W-:-:S08]  /*5010*/  DMUL R22, R20, R22 ;  /* 0x0000001614167228 */ /* 0x000fd00000000000 */
[----:B------:R-:W-:-:S08]  /*5020*/  DFMA R22, R30, R22, R20 ;  /* 0x000000161e16722b */ /* 0x000fd00000000014 */
[----:B------:R-:W-:Y:S02]  /*5030*/  DMUL R20, R14, R22 ;  /* 0x000000160e147228 */ /* 0x000fe40000000000 */
[----:B------:R-:W-:-:S06]  /*5040*/  VIADD R23, R23, 0xfff00000 ;  /* 0xfff0000017177836 */ /* 0x000fcc0000000000 */
[----:B------:R-:W-:-:S08]  /*5050*/  DFMA R30, R20, -R20, R14 ;  /* 0x80000014141e722b */ /* 0x000fd0000000000e */
[----:B------:R-:W-:-:S10]  /*5060*/  DFMA R20, R22, R30, R20 ;  /* 0x0000001e1614722b */ /* 0x000fd40000000014 */
[----:B------:R-:W-:Y:S01]  /*5070*/  IADD3 R21, PT, PT, R21, -0x3500000, RZ ;  /* 0xfcb0000015157810 */ /* 0x000fe20007ffe0ff */
[----:B------:R-:W-:Y:S06]  /*5080*/  BRA `(.L_x_539) ;  /* 0x0000000000047947 */ /* 0x000fec0003800000 */
.L_x_540:
[----:B------:R-:W-:-:S11]  /*5090*/  DADD R20, R14, R14 ;  /* 0x000000000e147229 */ /* 0x000fd6000000000e */
.L_x_539:
[----:B------:R-:W-:Y:S05]  /*50a0*/  BSYNC.RECONVERGENT B2 ;  /* 0x0000000000027941 */ /* 0x000fea0003800200 */
.L_x_537:
[----:B------:R-:W-:Y:S01]  /*50b0*/  IMAD.MOV.U32 R14, RZ, RZ, R0 ;  /* 0x000000ffff0e7224 */ /* 0x000fe200078e0000 */
[----:B------:R-:W-:-:S04]  /*50c0*/  MOV R15, 0x0 ;  /* 0x00000000000f7802 */ /* 0x000fc80000000f00 */
[----:B------:R-:W-:Y:S05]  /*50d0*/  RET.REL.NODEC R14 `(_Z13Compute_d_resPKfS0_S0_iiiiiiiiiPf) ;  /* 0xffffffac0ec87950 */ /* 0x000fea0003c3ffff */
        .weak           $__internal_3_$__cuda_sm3x_div_rn_noftz_f32_slowpath
        .type           $__internal_3_$__cuda_sm3x_div_rn_noftz_f32_slowpath,@function
        .size           $__internal_3_$__cuda_sm3x_div_rn_noftz_f32_slowpath,(.L_x_804 - $__internal_3_$__cuda_sm3x_div_rn_noftz_f32_slowpath)
$__internal_3_$__cuda_sm3x_div_rn_noftz_f32_slowpath:
[----:B------:R-:W-:Y:S01]  /*50e0*/  SHF.R.U32.HI R15, RZ, 0x17, R0 ;  /* 0x00000017ff0f7819 */ /* 0x000fe20000011600 */
[----:B------:R-:W-:Y:S01]  /*50f0*/  BSSY.RECONVERGENT B1, `(.L_x_541) ;  /* 0x0000062000017945 */ /* 0x000fe20003800200 */
[----:B------:R-:W-:Y:S02]  /*5100*/  SHF.R.U32.HI R20, RZ, 0x17, R3 ;  /* 0x00000017ff147819 */ /* 0x000fe40000011603 */
[----:B------:R-:W-:Y:S02]  /*5110*/  LOP3.LUT R15, R15, 0xff, RZ, 0xc0, !PT ;  /* 0x000000ff0f0f7812 */ /* 0x000fe400078ec0ff */
[----:B------:R-:W-:-:S03]  /*5120*/  LOP3.LUT R20, R20, 0xff, RZ, 0xc0, !PT ;  /* 0x000000ff14147812 */ /* 0x000fc600078ec0ff */
[----:B------:R-:W-:Y:S01]  /*5130*/  VIADD R21, R15, 0xffffffff ;  /* 0xffffffff0f157836 */ /* 0x000fe20000000000 */
[----:B------:R-:W-:-:S04]  /*5140*/  IADD3 R22, PT, PT, R20, -0x1, RZ ;  /* 0xffffffff14167810 */ /* 0x000fc80007ffe0ff */
[----:B------:R-:W-:-:S04]  /*5150*/  ISETP.GT.U32.AND P0, PT, R21, 0xfd, PT ;  /* 0x000000fd1500780c */ /* 0x000fc80003f04070 */
[----:B------:R-:W-:-:S13]  /*5160*/  ISETP.GT.U32.OR P0, PT, R22, 0xfd, P0 ;  /* 0x000000fd1600780c */ /* 0x000fda0000704470 */
[----:B------:R-:W-:Y:S01]  /*5170*/  @!P0 IMAD.MOV.U32 R16, RZ, RZ, RZ ;  /* 0x000000ffff108224 */ /* 0x000fe200078e00ff */
        /* <DEDUP_REMOVED lines=20> */
[----:B------:R-:W-:Y:S02]  /*52c0*/  @!P0 IMAD.MOV.U32 R16, RZ, RZ, -0x40 ;  /* 0xffffffc0ff108424 */ /* 0x000fe400078e00ff */
[----:B------:R-:W-:Y:S01]  /*52d0*/  @!P0 FFMA R3, R3, 1.84467440737095516160e+19, RZ ;  /* 0x5f80000003038823 */ /* 0x000fe200000000ff */
[----:B------:R-:W-:Y:S02]  /*52e0*/  @!P1 FFMA R0, R0, 1.84467440737095516160e+19, RZ ;  /* 0x5f80000000009823 */ /* 0x000fe400000000ff */
[----:B------:R-:W-:-:S07]  /*52f0*/  @!P1 IADD3 R16, PT, PT, R16, 0x40, RZ ;  /* 0x0000004010109810 */ /* 0x000fce0007ffe0ff */
.L_x_542:
[----:B------:R-:W-:Y:S01]  /*5300*/  LEA R21, R15, 0xc0800000, 0x17 ;  /* 0xc08000000f157811 */ /* 0x000fe200078eb8ff */
[----:B------:R-:W-:Y:S01]  /*5310*/  BSSY.RECONVERGENT B2, `(.L_x_547) ;  /* 0x0000036000027945 */ /* 0x000fe20003800200 */
[----:B------:R-:W-:-:S03]  /*5320*/  IADD3 R20, PT, PT, R20, -0x7f, RZ ;  /* 0xffffff8114147810 */ /* 0x000fc60007ffe0ff */
[----:B------:R-:W-:Y:S01]  /*5330*/  IMAD.IADD R51, R0, 0x1, -R21 ;  /* 0x0000000100337824 */ /* 0x000fe200078e0a15 */
[C---:B------:R-:W-:Y:S01]  /*5340*/  IADD3 R15, PT, PT, R20.reuse, 0x7f, -R15 ;  /* 0x0000007f140f7810 */ /* 0x040fe20007ffe80f */
[----:B------:R-:W-:Y:S02]  /*5350*/  IMAD R0, R20, -0x800000, R3 ;  /* 0xff80000014007824 */ /* 0x000fe400078e0203 */
[----:B------:R-:W0:Y:S01]  /*5360*/  MUFU.RCP R22, R51 ;  /* 0x0000003300167308 */ /* 0x000e220000001000 */
[----:B------:R-:W-:Y:S01]  /*5370*/  FADD.FTZ R21, -R51, -RZ ;  /* 0x800000ff33157221 */ /* 0x000fe20000010100 */
[----:B------:R-:W-:-:S03]  /*5380*/  IMAD.IADD R15, R15, 0x1, R16 ;  /* 0x000000010f0f7824 */ /* 0x000fc600078e0210 */
        /* <DEDUP_REMOVED lines=8> */
[----:B------:R-:W-:-:S04]  /*5410*/  LOP3.LUT R16, R3, 0xff, RZ, 0xc0, !PT ;  /* 0x000000ff03107812 */ /* 0x000fc800078ec0ff */
[----:B------:R-:W-:-:S05]  /*5420*/  IADD3 R3, PT, PT, R16, R15, RZ ;  /* 0x0000000f10037210 */ /* 0x000fca0007ffe0ff */
[----:B------:R-:W-:-:S05]  /*5430*/  VIADD R16, R3, 0xffffffff ;  /* 0xffffffff03107836 */ /* 0x000fca0000000000 */
        /* <DEDUP_REMOVED lines=9> */
[CCC-:B------:R-:W-:Y:S01]  /*54d0*/  FFMA.RZ R16, R23.reuse, R21.reuse, R22.reuse ;  /* 0x0000001517107223 */ /* 0x1c0fe2000000c016 */
[CCC-:B------:R-:W-:Y:S01]  /*54e0*/  FFMA.RP R15, R23.reuse, R21.reuse, R22.reuse ;  /* 0x00000015170f7223 */ /* 0x1c0fe20000008016 */
[----:B------:R-:W-:Y:S01]  /*54f0*/  FFMA.RM R22, R23, R21, R22 ;  /* 0x0000001517167223 */ /* 0x000fe20000004016 */
[C---:B------:R-:W-:Y:S02]  /*5500*/  IADD3 R20, PT, PT, R3.reuse, 0x20, RZ ;  /* 0x0000002003147810 */ /* 0x040fe40007ffe0ff */
[----:B------:R-:W-:Y:S02]  /*5510*/  LOP3.LUT R16, R16, 0x7fffff, RZ, 0xc0, !PT ;  /* 0x007fffff10107812 */ /* 0x000fe400078ec0ff */
[C---:B------:R-:W-:Y:S02]  /*5520*/  ISETP.NE.AND P0, PT, R3.reuse, RZ, PT ;  /* 0x000000ff0300720c */ /* 0x040fe40003f05270 */
[----:B------:R-:W-:Y:S02]  /*5530*/  LOP3.LUT R21, R16, 0x800000, RZ, 0xfc, !PT ;  /* 0x0080000010157812 */ /* 0x000fe400078efcff */
[----:B------:R-:W-:Y:S01]  /*5540*/  ISETP.NE.AND P1, PT, R3, RZ, PT ;  /* 0x000000ff0300720c */ /* 0x000fe20003f25270 */
[----:B------:R-:W-:Y:S01]  /*5550*/  IMAD.MOV R3, RZ, RZ, -R3 ;  /* 0x000000ffff037224 */ /* 0x000fe200078e0a03 */
[----:B------:R-:W-:-:S02]  /*5560*/  SHF.L.U32 R20, R21, R20, RZ ;  /* 0x0000001415147219 */ /* 0x000fc400000006ff */
[----:B------:R-:W-:Y:S02]  /*5570*/  FSETP.NEU.FTZ.AND P2, PT, R15, R22, PT ;  /* 0x000000160f00720b */ /* 0x000fe40003f5d000 */
[----:B------:R-:W-:Y:S02]  /*5580*/  SEL R16, R3, RZ, P0 ;  /* 0x000000ff03107207 */ /* 0x000fe40000000000 */
[----:B------:R-:W-:Y:S02]  /*5590*/  ISETP.NE.AND P1, PT, R20, RZ, P1 ;  /* 0x000000ff1400720c */ /* 0x000fe40000f25270 */
[----:B------:R-:W-:Y:S02]  /*55a0*/  SHF.R.U32.HI R16, RZ, R16, R21 ;  /* 0x00000010ff107219 */ /* 0x000fe40000011615 */
[----:B------:R-:W-:Y:S02]  /*55b0*/  PLOP3.LUT P1, PT, P2, P1, PT, 0xf8, 0x8f ;  /* 0x00000000008f781c */ /* 0x000fe40001723f70 */
[----:B------:R-:W-:-:S02]  /*55c0*/  SHF.R.U32.HI R15, RZ, 0x1, R16 ;  /* 0x00000001ff0f7819 */ /* 0x000fc40000011610 */
[----:B------:R-:W-:-:S04]  /*55d0*/  SEL R20, RZ, 0x1, !P1 ;  /* 0x00000001ff147807 */ /* 0x000fc80004800000 */
[----:B------:R-:W-:-:S04]  /*55e0*/  LOP3.LUT R3, R20, 0x1, R15, 0xf8, !PT ;  /* 0x0000000114037812 */ /* 0x000fc800078ef80f */
[----:B------:R-:W-:-:S04]  /*55f0*/  LOP3.LUT R16, R3, R16, RZ, 0xc0, !PT ;  /* 0x0000001003107212 */ /* 0x000fc800078ec0ff */
[----:B------:R-:W-:-:S04]  /*5600*/  IADD3 R15, PT, PT, R15, R16, RZ ;  /* 0x000000100f0f7210 */ /* 0x000fc80007ffe0ff */
[----:B------:R-:W-:Y:S01]  /*5610*/  LOP3.LUT R0, R15, R0, RZ, 0xfc, !PT ;  /* 0x000000000f007212 */ /* 0x000fe200078efcff */
[----:B------:R-:W-:Y:S06]  /*5620*/  BRA `(.L_x_550) ;  /* 0x0000000000107947 */ /* 0x000fec0003800000 */
.L_x_549:
[----:B------:R-:W-:-:S04]  /*5630*/  LOP3.LUT R0, R0, 0x80000000, RZ, 0xc0, !PT ;  /* 0x8000000000007812 */ /* 0x000fc800078ec0ff */
[----:B------:R-:W-:Y:S01]  /*5640*/  LOP3.LUT R0, R0, 0x7f800000, RZ, 0xfc, !PT ;  /* 0x7f80000000007812 */ /* 0x000fe200078efcff */
[----:B------:R-:W-:Y:S06]  /*5650*/  BRA `(.L_x_550) ;  /* 0x0000000000047947 */ /* 0x000fec0003800000 */
.L_x_548:
[----:B------:R-:W-:-:S07]  /*5660*/  IMAD R0, R15, 0x800000, R0 ;  /* 0x008000000f007824 */ /* 0x000fce00078e0200 */
.L_x_550:
[----:B------:R-:W-:Y:S05]  /*5670*/  BSYNC.RECONVERGENT B2 ;  /* 0x0000000000027941 */ /* 0x000fea0003800200 */
.L_x_547:
[----:B------:R-:W-:Y:S05]  /*5680*/  BRA `(.L_x_551) ;  /* 0x0000000000207947 */ /* 0x000fea0003800000 */
.L_x_546:
[----:B------:R-:W-:-:S04]  /*5690*/  LOP3.LUT R0, R0, 0x80000000, R3, 0x48, !PT ;  /* 0x8000000000007812 */ /* 0x000fc800078e4803 */
[----:B------:R-:W-:Y:S01]  /*56a0*/  LOP3.LUT R0, R0, 0x7f800000, RZ, 0xfc, !PT ;  /* 0x7f80000000007812 */ /* 0x000fe200078efcff */
[----:B------:R-:W-:Y:S06]  /*56b0*/  BRA `(.L_x_551) ;  /* 0x0000000000147947 */ /* 0x000fec0003800000 */
.L_x_545:
[----:B------:R-:W-:Y:S01]  /*56c0*/  LOP3.LUT R0, R0, 0x80000000, R3, 0x48, !PT ;  /* 0x8000000000007812 */ /* 0x000fe200078e4803 */
[----:B------:R-:W-:Y:S06]  /*56d0*/  BRA `(.L_x_551) ;  /* 0x00000000000c7947 */ /* 0x000fec0003800000 */
.L_x_544:
[----:B------:R-:W0:Y:S01]  /*56e0*/  MUFU.RSQ R0, -QNAN ;  /* 0xffc0000000007908 */ /* 0x000e220000001400 */
[----:B------:R-:W-:Y:S05]  /*56f0*/  BRA `(.L_x_551) ;  /* 0x0000000000047947 */ /* 0x000fea0003800000 */
.L_x_543:
[----:B------:R-:W-:-:S07]  /*5700*/  FADD.FTZ R0, R3, R0 ;  /* 0x0000000003007221 */ /* 0x000fce0000010000 */
.L_x_551:
[----:B------:R-:W-:Y:S05]  /*5710*/  BSYNC.RECONVERGENT B1 ;  /* 0x0000000000017941 */ /* 0x000fea0003800200 */
.L_x_541:
[----:B------:R-:W-:-:S04]  /*5720*/  HFMA2 R15, -RZ, RZ, 0, 0 ;  /* 0x00000000ff0f7431 */ /* 0x000fc800000001ff */
[----:B0-----:R-:W-:Y:S05]  /*5730*/  RET.REL.NODEC R14 `(_Z13Compute_d_resPKfS0_S0_iiiiiiiiiPf) ;  /* 0xffffffa80e307950 */ /* 0x001fea0003c3ffff */
.L_x_552:
        /* <DEDUP_REMOVED lines=12> */
.L_x_804:


//--------------------- .text._Z23Generate_NDVI_referencefiPKfS0_iiiiPfS1_Pi --------------------------
	.section	.text._Z23Generate_NDVI_referencefiPKfS0_iiiiPfS1_Pi,"ax",@progbits
	.align	128
        .global         _Z23Generate_NDVI_referencefiPKfS0_iiiiPfS1_Pi
        .type           _Z23Generate_NDVI_referencefiPKfS0_iiiiPfS1_Pi,@function
        .size           _Z23Generate_NDVI_referencefiPKfS0_iiiiPfS1_Pi,(.L_x_808 - _Z23Generate_NDVI_referencefiPKfS0_iiiiPfS1_Pi)
        .other          _Z23Generate_NDVI_referencefiPKfS0_iiiiPfS1_Pi,@"STO_CUDA_ENTRY STV_DEFAULT"
_Z23Generate_NDVI_referencefiPKfS0_iiiiPfS1_Pi:
.text._Z23Generate_NDVI_referencefiPKfS0_iiiiPfS1_Pi:
        /* <DEDUP_REMOVED lines=11> */
[----:B------:R-:W1:Y:S01]  /*00b0*/  LDC R4, c[0x0][0x39c] ;  /* 0x0000e700ff047b82 */ /* 0x000e620000000800 */
[----:B0-----:R-:W-:-:S05]  /*00c0*/  IMAD R15, R15, UR4, R0 ;  /* 0x000000040f0f7c24 */ /* 0x001fca000f8e0200 */
[----:B-1----:R-:W-:-:S13]  /*00d0*/  ISETP.GE.AND P0, PT, R15, R4, PT ;  /* 0x000000040f00720c */ /* 0x002fda0003f06270 */
[----:B------:R-:W-:Y:S05]  /*00e0*/  @P0 EXIT ;  /* 0x000000000000094d */ /* 0x000fea0003800000 */
[----:B------:R-:W0:Y:S01]  /*00f0*/  LDC R17, c[0x0][0x3a4] ;  /* 0x0000e900ff117b82 */ /* 0x000e220000000800 */
[----:B------:R-:W-:Y:S01]  /*0100*/  IMAD R14, R15, UR5, R22 ;  /* 0x000000050f0e7c24 */ /* 0x000fe2000f8e0216 */
[----:B------:R-:W1:Y:S06]  /*0110*/  LDCU.64 UR6, c[0x0][0x358] ;  /* 0x00006b00ff0677ac */ /* 0x000e6c0008000a00 */
[----:B------:R-:W2:Y:S01]  /*0120*/  LDC.64 R2, c[0x0][0x3b0] ;  /* 0x0000ec00ff027b82 */ /* 0x000ea20000000a00 */
[C---:B0-----:R-:W-:Y:S01]  /*0130*/  ISETP.GE.AND P0, PT, R17.reuse, 0x1, PT ;  /* 0x000000011100780c */ /* 0x041fe20003f06270 */
[-C--:B------:R-:W-:Y:S01]  /*0140*/  IMAD R0, R14, R17.reuse, RZ ;  /* 0x000000110e007224 */ /* 0x080fe200078e02ff */
[C---:B------:R-:W-:Y:S01]  /*0150*/  IADD3 R10, PT, PT, R17.reuse, 0x1, RZ ;  /* 0x00000001110a7810 */ /* 0x040fe20007ffe0ff */
[----:B------:R-:W-:-:S02]  /*0160*/  IMAD R11, R17, R17, RZ ;  /* 0x00000011110b7224 */ /* 0x000fc400078e02ff */
[----:B------:R-:W-:-:S04]  /*0170*/  IMAD R5, R0, R17, R0 ;  /* 0x0000001100057224 */ /* 0x000fc800078e0200 */
[----:B--2---:R-:W-:-:S04]  /*0180*/  IMAD.WIDE R2, R5, 0x4, R2 ;  /* 0x0000000405027825 */ /* 0x004fc800078e0202 */
[----:B------:R-:W-:Y:S01]  /*0190*/  IMAD.WIDE.U32 R12, R11, 0x4, R2 ;  /* 0x000000040b0c7825 */ /* 0x000fe200078e0002 */
[----:B-1----:R-:W-:Y:S06]  /*01a0*/  @!P0 BRA `(.L_x_553) ;  /* 0x0000001c00588947 */ /* 0x002fec0003800000 */
[----:B------:R-:W0:Y:S01]  /*01b0*/  LDCU UR4, c[0x0][0x3a0] ;  /* 0x00007400ff0477ac */ /* 0x000e220008000800 */
[----:B------:R-:W-:Y:S02]  /*01c0*/  VIADD R0, R17, 0xffffffff ;  /* 0xffffffff11007836 */ /* 0x000fe40000000000 */
[----:B------:R-:W-:-:S03]  /*01d0*/  IMAD R7, R4, UR5, RZ ;  /* 0x0000000504077c24 */ /* 0x000fc6000f8e02ff */
[----:B------:R-:W-:Y:S01]  /*01e0*/  I2FP.F32.U32 R5, R0 ;  /* 0x0000000000057245 */ /* 0x000fe20000201000 */
[----:B0-----:R-:W-:-:S09]  /*01f0*/  UISETP.GE.AND UP0, UPT, UR4, 0x1, UPT ;  /* 0x000000010400788c */ /* 0x001fd2000bf06270 */
[----:B------:R-:W-:Y:S05]  /*0200*/  BRA.U !UP0, `(.L_x_554) ;  /* 0x0000001508407547 */ /* 0x000fea000b800000 */
[----:B------:R-:W-:Y:S02]  /*0210*/  HFMA2 R9, -RZ, RZ, 0, 0 ;  /* 0x00000000ff097431 */ /* 0x000fe400000001ff */
[----:B------:R-:W-:Y:S01]  /*0220*/  IMAD R6, R7, UR4, RZ ;  /* 0x0000000407067c24 */ /* 0x000fe2000f8e02ff */
[----:B------:R-:W-:Y:S02]  /*0230*/  ULOP3.LUT UR8, UR4, 0x3, URZ, 0xc0, !UPT ;  /* 0x0000000304087892 */ /* 0x000fe4000f8ec0ff */
[----:B------:R-:W-:-:S12]  /*0240*/  ULOP3.LUT UR5, UR4, 0x7ffffffc, URZ, 0xc0, !UPT ;  /* 0x7ffffffc04057892 */ /* 0x000fd8000f8ec0ff */
.L_x_581:
[----:B------:R-:W0:Y:S01]  /*0250*/  LDC R17, c[0x0][0x3a4] ;  /* 0x0000e900ff117b82 */ /* 0x000e220000000800 */
[----:B------:R-:W-:-:S05]  /*0260*/  VIADD R4, R9, 0x1 ;  /* 0x0000000109047836 */ /* 0x000fca0000000000 */
[----:B0-----:R-:W-:-:S13]  /*0270*/  ISETP.GE.AND P0, PT, R4, R17, PT ;  /* 0x000000110400720c */ /* 0x001fda0003f06270 */
[----:B------:R-:W-:Y:S05]  /*0280*/  @P0 BRA `(.L_x_555) ;  /* 0x0000001000bc0947 */ /* 0x000fea0003800000 */
[----:B------:R-:W-:-:S07]  /*0290*/  MOV R8, R4 ;  /* 0x0000000400087202 */ /* 0x000fce0000000f00 */
.L_x_578:
[----:B0-----:R-:W0:Y:S01]  /*02a0*/  LDCU UR4, c[0x0][0x3a0] ;  /* 0x00007400ff0477ac */ /* 0x001e220008000800 */
[----:B------:R-:W-:Y:S02]  /*02b0*/  CS2R R28, SRZ ;  /* 0x00000000001c7805 */ /* 0x000fe4000001ff00 */
[----:B------:R-:W-:Y:S02]  /*02c0*/  CS2R R32, SRZ ;  /* 0x0000000000207805 */ /* 0x000fe4000001ff00 */
[----:B------:R-:W-:Y:S01]  /*02d0*/  CS2R R16, SRZ ;  /* 0x0000000000107805 */ /* 0x000fe2000001ff00 */
[----:B0-----:R-:W-:-:S04]  /*02e0*/  UIADD3 UR4, UPT, UPT, UR4, -0x1, URZ ;  /* 0xffffffff04047890 */ /* 0x001fc8000fffe0ff */
[----:B------:R-:W-:-:S03]  /*02f0*/  UISETP.GE.U32.AND UP0, UPT, UR4, 0x3, UPT ;  /* 0x000000030400788c */ /* 0x000fc6000bf06070 */
[----:B------:R-:W-:-:S06]  /*0300*/  UMOV UR4, URZ ;  /* 0x000000ff00047c82 */ /* 0x000fcc0008000000 */
[----:B------:R-:W-:Y:S05]  /*0310*/  BRA.U !UP0, `(.L_x_556) ;  /* 0x0000000508dc7547 */ /* 0x000fea000b800000 */
[----:B------:R-:W-:Y:S01]  /*0320*/  CS2R R28, SRZ ;  /* 0x00000000001c7805 */ /* 0x000fe2000001ff00 */
[----:B------:R-:W-:-:S06]  /*0330*/  UMOV UR4, URZ ;  /* 0x000000ff00047c82 */ /* 0x000fcc0008000000 */
.L_x_565:
[----:B------:R-:W0:Y:S01]  /*0340*/  LDC.64 R18, c[0x0][0x390] ;  /* 0x0000e400ff127b82 */ /* 0x000e220000000a00 */
[----:B------:R-:W-:-:S04]  /*0350*/  IMAD R23, R7, UR4, R14 ;  /* 0x0000000407177c24 */ /* 0x000fc8000f8e020e */
[----:B------:R-:W-:-:S04]  /*0360*/  IMAD R0, R9, R6, R23 ;  /* 0x0000000609007224 */ /* 0x000fc800078e0217 */
[----:B0-----:R-:W-:-:S04]  /*0370*/  IMAD.WIDE R26, R0, 0x4, R18 ;  /* 0x00000004001a7825 */ /* 0x001fc800078e0212 */
[C---:B------:R-:W-:Y:S02]  /*0380*/  IMAD.WIDE R24, R7.reuse, 0x4, R26 ;  /* 0x0000000407187825 */ /* 0x040fe400078e021a */
[----:B------:R-:W2:Y:S02]  /*0390*/  LDG.E.CONSTANT R26, desc[UR6][R26.64] ;  /* 0x000000061a1a7981 */ /* 0x000ea4000c1e9900 */
[C---:B------:R-:W-:Y:S02]  /*03a0*/  IMAD.WIDE R20, R7.reuse, 0x4, R24 ;  /* 0x0000000407147825 */ /* 0x040fe400078e0218 */
[----:B------:R0:W3:Y:S02]  /*03b0*/  LDG.E.CONSTANT R30, desc[UR6][R24.64] ;  /* 0x00000006181e7981 */ /* 0x0000e4000c1e9900 */
[----:B0-----:R-:W-:Y:S02]  /*03c0*/  IMAD.WIDE R24, R7, 0x4, R20 ;  /* 0x0000000407187825 */ /* 0x001fe400078e0214 */
[----:B------:R-:W4:Y:S04]  /*03d0*/  LDG.E.CONSTANT R20, desc[UR6][R20.64] ;  /* 0x0000000614147981 */ /* 0x000f28000c1e9900 */
[----:B------:R-:W5:Y:S01]  /*03e0*/  LDG.E.CONSTANT R31, desc[UR6][R24.64] ;  /* 0x00000006181f7981 */ /* 0x000f62000c1e9900 */
[----:B------:R-:W-:Y:S01]  /*03f0*/  UIADD3 UR4, UPT, UPT, UR4, 0x4, URZ ;  /* 0x0000000404047890 */ /* 0x000fe2000fffe0ff */
[----:B------:R-:W-:Y:S03]  /*0400*/  BSSY.RECONVERGENT B0, `(.L_x_557) ;  /* 0x000001f000007945 */ /* 0x000fe60003800200 */
[----:B------:R-:W-:Y:S01]  /*0410*/  UISETP.NE.AND UP0, UPT, UR4, UR5, UPT ;  /* 0x000000050400728c */ /* 0x000fe2000bf05270 */
[----:B------:R-:W-:Y:S01]  /*0420*/  IMAD R23, R8, R6, R23 ;  /* 0x0000000608177224 */ /* 0x000fe200078e0217 */
[----:B--2---:R-:W-:-:S02]  /*0430*/  FSETP.NEU.AND P5, PT, R26, 1, PT ;  /* 0x3f8000001a00780b */ /* 0x004fc40003fad000 */
[----:B------:R-:W-:Y:S02]  /*0440*/  FSETP.NEU.AND P6, PT, R26, RZ, PT ;  /* 0x000000ff1a00720b */ /* 0x000fe40003fcd000 */
[C---:B---3--:R-:W-:Y:S02]  /*0450*/  FSETP.NEU.AND P1, PT, R30.reuse, 1, PT ;  /* 0x3f8000001e00780b */ /* 0x048fe40003f2d000 */
[----:B------:R-:W-:Y:S02]  /*0460*/  FSETP.NEU.AND P0, PT, R30, RZ, PT ;  /* 0x000000ff1e00720b */ /* 0x000fe40003f0d000 */
[----:B------:R-:W-:Y:S02]  /*0470*/  P2R R30, PR, RZ, 0x2 ;  /* 0x00000002ff1e7803 */ /* 0x000fe40000000000 */
[C---:B----4-:R-:W-:Y:S02]  /*0480*/  FSETP.NEU.AND P1, PT, R20.reuse, 1, PT ;  /* 0x3f8000001400780b */ /* 0x050fe40003f2d000 */
[----:B------:R-:W-:-:S02]  /*0490*/  FSETP.NEU.AND P2, PT, R20, RZ, PT ;  /* 0x000000ff1400720b */ /* 0x000fc40003f4d000 */
[C---:B-----5:R-:W-:Y:S02]  /*04a0*/  FSETP.NEU.AND P3, PT, R31.reuse, 1, PT ;  /* 0x3f8000001f00780b */ /* 0x060fe40003f6d000 */
[----:B------:R-:W-:Y:S01]  /*04b0*/  FSETP.NEU.AND P4, PT, R31, RZ, PT ;  /* 0x000000ff1f00720b */ /* 0x000fe20003f8d000 */
[----:B------:R-:W-:-:S12]  /*04c0*/  @P5 BRA P6, `(.L_x_558) ;  /* 0x0000000000485947 */ /* 0x000fd80003000000 */
[----:B------:R-:W-:-:S06]  /*04d0*/  IMAD.WIDE R20, R23, 0x4, R18 ;  /* 0x0000000417147825 */ /* 0x000fcc00078e0212 */
[----:B------:R-:W2:Y:S02]  /*04e0*/  LDG.E.CONSTANT R20, desc[UR6][R20.64] ;  /* 0x0000000614147981 */ /* 0x000ea4000c1e9900 */
[----:B--2---:R-:W-:-:S04]  /*04f0*/  FSETP.NEU.AND P5, PT, R20, 1, PT ;  /* 0x3f8000001400780b */ /* 0x004fc80003fad000 */
[----:B------:R-:W-:-:S13]  /*0500*/  FSETP.NEU.AND P5, PT, R20, RZ, P5 ;  /* 0x000000ff1400720b */ /* 0x000fda0002fad000 */
[----:B------:R-:W0:Y:S02]  /*0510*/  @!P5 LDC.64 R20, c[0x0][0x388] ;  /* 0x0000e200ff14db82 */ /* 0x000e240000000a00 */
[----:B0-----:R-:W-:-:S04]  /*0520*/  @!P5 IMAD.WIDE R24, R0, 0x4, R20 ;  /* 0x000000040018d825 */ /* 0x001fc800078e0214 */
[----:B------:R-:W-:Y:S02]  /*0530*/  @!P5 IMAD.WIDE R20, R23, 0x4, R20 ;  /* 0x000000041714d825 */ /* 0x000fe400078e0214 */
[----:B------:R-:W2:Y:S04]  /*0540*/  @!P5 LDG.E.CONSTANT R24, desc[UR6][R24.64] ;  /* 0x000000061818d981 */ /* 0x000ea8000c1e9900 */
[----:B------:R-:W3:Y:S01]  /*0550*/  @!P5 LDG.E.CONSTANT R31, desc[UR6][R20.64] ;  /* 0x00000006141fd981 */ /* 0x000ee2000c1e9900 */
[C---:B--2---:R-:W-:Y:S01]  /*0560*/  @!P5 FMUL R34, R24.reuse, R24 ;  /* 0x000000181822d220 */ /* 0x044fe20000400000 */
[-C--:B---3--:R-:W-:Y:S01]  /*0570*/  @!P5 FMUL R26, R24, R31.reuse ;  /* 0x0000001f181ad220 */ /* 0x088fe20000400000 */
[----:B------:R-:W-:Y:S02]  /*0580*/  @!P5 FMUL R31, R31, R31 ;  /* 0x0000001f1f1fd220 */ /* 0x000fe40000400000 */
[----:B------:R-:W0:Y:S08]  /*0590*/  @!P5 F2F.F64.F32 R20, R34 ;  /* 0x000000220014d310 */ /* 0x000e300000201800 */
[----:B------:R-:W1:Y:S01]  /*05a0*/  @!P5 F2F.F64.F32 R26, R26 ;  /* 0x0000001a001ad310 */ /* 0x000e620000201800 */
[----:B0-----:R-:W-:-:S07]  /*05b0*/  @!P5 DADD R32, R32, R20 ;  /* 0x000000002020d229 */ /* 0x001fce0000000014 */
[----:B------:R-:W0:Y:S01]  /*05c0*/  @!P5 F2F.F64.F32 R24, R31 ;  /* 0x0000001f0018d310 */ /* 0x000e220000201800 */
[----:B-1----:R-:W-:Y:S02]  /*05d0*/  @!P5 DADD R28, R28, R26 ;  /* 0x000000001c1cd229 */ /* 0x002fe4000000001a */
[----:B0-----:R-:W-:-:S11]  /*05e0*/  @!P5 DADD R16, R16, R24 ;  /* 0x000000001010d229 */ /* 0x001fd60000000018 */
.L_x_558:
[----:B------:R-:W-:Y:S05]  /*05f0*/  BSYNC.RECONVERGENT B0 ;  /* 0x0000000000007941 */ /* 0x000fea0003800200 */
.L_x_557:
[----:B------:R-:W-:Y:S01]  /*0600*/  ISETP.NE.AND P5, PT, R30, RZ, PT ;  /* 0x000000ff1e00720c */ /* 0x000fe20003fa5270 */
[----:B------:R-:W-:Y:S01]  /*0610*/  BSSY.RECONVERGENT B0, `(.L_x_559) ;  /* 0x0000016000007945 */ /* 0x000fe20003800200 */
[C---:B------:R-:W-:Y:S01]  /*0620*/  IMAD.IADD R0, R7.reuse, 0x1, R0 ;  /* 0x0000000107007824 */ /* 0x040fe200078e0200 */
[----:B------:R-:W-:-:S10]  /*0630*/  IADD3 R23, PT, PT, R7, R23, RZ ;  /* 0x0000001707177210 */ /* 0x000fd40007ffe0ff */
[----:B------:R-:W-:Y:S05]  /*0640*/  @P5 BRA P0, `(.L_x_560) ;  /* 0x0000000000485947 */ /* 0x000fea0000000000 */
[----:B------:R-:W-:-:S06]  /*0650*/  IMAD.WIDE R20, R23, 0x4, R18 ;  /* 0x0000000417147825 */ /* 0x000fcc00078e0212 */
[----:B------:R-:W2:Y:S02]  /*0660*/  LDG.E.CONSTANT R20, desc[UR6][R20.64] ;  /* 0x0000000614147981 */ /* 0x000ea4000c1e9900 */
[----:B--2---:R-:W-:-:S04]  /*0670*/  FSETP.NEU.AND P0, PT, R20, 1, PT ;  /* 0x3f8000001400780b */ /* 0x004fc80003f0d000 */
[----:B------:R-:W-:-:S13]  /*0680*/  FSETP.NEU.AND P0, PT, R20, RZ, P0 ;  /* 0x000000ff1400720b */ /* 0x000fda000070d000 */
[----:B------:R-:W0:Y:S02]  /*0690*/  @!P0 LDC.64 R20, c[0x0][0x388] ;  /* 0x0000e200ff148b82 */ /* 0x000e240000000a00 */
[----:B0-----:R-:W-:-:S04]  /*06a0*/  @!P0 IMAD.WIDE R24, R0, 0x4, R20 ;  /* 0x0000000400188825 */ /* 0x001fc800078e0214 */
[----:B------:R-:W-:Y:S01]  /*06b0*/  @!P0 IMAD.WIDE R20, R23, 0x4, R20 ;  /* 0x0000000417148825 */ /* 0x000fe200078e0214 */
        /* <DEDUP_REMOVED lines=11> */
.L_x_560:
[----:B------:R-:W-:Y:S05]  /*0770*/  BSYNC.RECONVERGENT B0 ;  /* 0x0000000000007941 */ /* 0x000fea0003800200 */
.L_x_559:
[----:B------:R-:W-:Y:S01]  /*0780*/  BSSY.RECONVERGENT B0, `(.L_x_561) ;  /* 0x0000016000007945 */ /* 0x000fe20003800200 */
[C---:B------:R-:W-:Y:S01]  /*0790*/  IMAD.IADD R0, R7.reuse, 0x1, R0 ;  /* 0x0000000107007824 */ /* 0x040fe200078e0200 */
[----:B------:R-:W-:Y:S02]  /*07a0*/  IADD3 R23, PT, PT, R7, R23, RZ ;  /* 0x0000001707177210 */ /* 0x000fe40007ffe0ff */
        /* <DEDUP_REMOVED lines=19> */
.L_x_562:
[----:B------:R-:W-:Y:S05]  /*08e0*/  BSYNC.RECONVERGENT B0 ;  /* 0x0000000000007941 */ /* 0x000fea0003800200 */
.L_x_561:
[----:B------:R-:W-:Y:S01]  /*08f0*/  BSSY.RECONVERGENT B0, `(.L_x_563) ;  /* 0x0000017000007945 */ /* 0x000fe20003800200 */
[----:B------:R-:W-:-:S03]  /*0900*/  IMAD.IADD R23, R7, 0x1, R23 ;  /* 0x0000000107177824 */ /* 0x000fc600078e0217 */
[----:B------:R-:W-:Y:S05]  /*0910*/  @P3 BRA P4, `(.L_x_564) ;  /* 0x0000000000503947 */ /* 0x000fea0002000000 */
[----:B------:R-:W-:-:S06]  /*0920*/  IMAD.WIDE R18, R23, 0x4, R18 ;  /* 0x0000000417127825 */ /* 0x000fcc00078e0212 */
[----:B------:R-:W2:Y:S02]  /*0930*/  LDG.E.CONSTANT R18, desc[UR6][R18.64] ;  /* 0x0000000612127981 */ /* 0x000ea4000c1e9900 */
[C---:B--2---:R-:W-:Y:S02]  /*0940*/  FSETP.NEU.AND P0, PT, R18.reuse, 1, PT ;  /* 0x3f8000001200780b */ /* 0x044fe40003f0d000 */
[----:B------:R-:W-:-:S13]  /*0950*/  FSETP.NEU.AND P1, PT, R18, RZ, PT ;  /* 0x000000ff1200720b */ /* 0x000fda0003f2d000 */
[----:B------:R-:W-:Y:S05]  /*0960*/  @P0 BRA P1, `(.L_x_564) ;  /* 0x00000000003c0947 */ /* 0x000fea0000800000 */
[----:B------:R-:W0:Y:S01]  /*0970*/  LDC.64 R18, c[0x0][0x388] ;  /* 0x0000e200ff127b82 */ /* 0x000e220000000a00 */
[----:B------:R-:W-:-:S05]  /*0980*/  IADD3 R27, PT, PT, R7, R0, RZ ;  /* 0x00000000071b7210 */ /* 0x000fca0007ffe0ff */
[----:B0-----:R-:W-:-:S04]  /*0990*/  IMAD.WIDE R26, R27, 0x4, R18 ;  /* 0x000000041b1a7825 */ /* 0x001fc800078e0212 */
[----:B------:R-:W-:Y:S02]  /*09a0*/  IMAD.WIDE R30, R23, 0x4, R18 ;  /* 0x00000004171e7825 */ /* 0x000fe400078e0212 */
[----:B------:R-:W2:Y:S04]  /*09b0*/  LDG.E.CONSTANT R26, desc[UR6][R26.64] ;  /* 0x000000061a1a7981 */ /* 0x000ea8000c1e9900 */
[----:B------:R-:W3:Y:S01]  /*09c0*/  LDG.E.CONSTANT R31, desc[UR6][R30.64] ;  /* 0x000000061e1f7981 */ /* 0x000ee2000c1e9900 */
[C---:B--2---:R-:W-:Y:S01]  /*09d0*/  FMUL R18, R26.reuse, R26 ;  /* 0x0000001a1a127220 */ /* 0x044fe20000400000 */
[-C--:B---3--:R-:W-:Y:S01]  /*09e0*/  FMUL R24, R26, R31.reuse ;  /* 0x0000001f1a187220 */ /* 0x088fe20000400000 */
[----:B------:R-:W-:-:S04]  /*09f0*/  FMUL R20, R31, R31 ;  /* 0x0000001f1f147220 */ /* 0x000fc80000400000 */
[----:B------:R-:W0:Y:S08]  /*0a00*/  F2F.F64.F32 R18, R18 ;  /* 0x0000001200127310 */ /* 0x000e300000201800 */
[----:B------:R-:W1:Y:S01]  /*0a10*/  F2F.F64.F32 R24, R24 ;  /* 0x0000001800187310 */ /* 0x000e620000201800 */
[----:B0-----:R-:W-:-:S07]  /*0a20*/  DADD R32, R32, R18 ;  /* 0x0000000020207229 */ /* 0x001fce0000000012 */
[----:B------:R-:W0:Y:S01]  /*0a30*/  F2F.F64.F32 R20, R20 ;  /* 0x0000001400147310 */ /* 0x000e220000201800 */
[----:B-1----:R-:W-:Y:S02]  /*0a40*/  DADD R28, R28, R24 ;  /* 0x000000001c1c7229 */ /* 0x002fe40000000018 */
[----:B0-----:R-:W-:-:S11]  /*0a50*/  DADD R16, R16, R20 ;  /* 0x0000000010107229 */ /* 0x001fd60000000014 */
.L_x_564:
[----:B------:R-:W-:Y:S05]  /*0a60*/  BSYNC.RECONVERGENT B0 ;  /* 0x0000000000007941 */ /* 0x000fea0003800200 */
.L_x_563:
[----:B------:R-:W-:Y:S05]  /*0a70*/  BRA.U UP0, `(.L_x_565) ;  /* 0xfffffff900307547 */ /* 0x000fea000b83ffff */
[----:B------:R-:W-:-:S05]  /*0a80*/  UMOV UR4, UR5 ;  /* 0x0000000500047c82 */ /* 0x000fca0008000000 */
.L_x_556:
[----:B------:R-:W-:-:S09]  /*0a90*/  UISETP.NE.AND UP0, UPT, UR8, URZ, UPT ;  /* 0x000000ff0800728c */ /* 0x000fd2000bf05270 */
[----:B------:R-:W-:Y:S05]  /*0aa0*/  BRA.U !UP0, `(.L_x_566) ;  /* 0x0000000508687547 */ /* 0x000fea000b800000 */
[----:B------:R-:W0:Y:S01]  /*0ab0*/  LDC.64 R18, c[0x0][0x390] ;  /* 0x0000e400ff127b82 */ /* 0x000e220000000a00 */
[----:B------:R-:W-:-:S04]  /*0ac0*/  IMAD R25, R7, UR4, R14 ;  /* 0x0000000407197c24 */ /* 0x000fc8000f8e020e */
[----:B------:R-:W-:-:S04]  /*0ad0*/  IMAD R23, R9, R6, R25 ;  /* 0x0000000609177224 */ /* 0x000fc800078e0219 */
[----:B0-----:R-:W-:-:S05]  /*0ae0*/  IMAD.WIDE R20, R23, 0x4, R18 ;  /* 0x0000000417147825 */ /* 0x001fca00078e0212 */
[----:B------:R-:W2:Y:S01]  /*0af0*/  LDG.E.CONSTANT R0, desc[UR6][R20.64] ;  /* 0x0000000614007981 */ /* 0x000ea2000c1e9900 */
[----:B------:R-:W-:Y:S01]  /*0b00*/  BSSY.RECONVERGENT B0, `(.L_x_567) ;  /* 0x0000018000007945 */ /* 0x000fe20003800200 */
[C---:B--2---:R-:W-:Y:S02]  /*0b10*/  FSETP.NEU.AND P0, PT, R0.reuse, 1, PT ;  /* 0x3f8000000000780b */ /* 0x044fe40003f0d000 */
[----:B------:R-:W-:Y:S01]  /*0b20*/  FSETP.NEU.AND P1, PT, R0, RZ, PT ;  /* 0x000000ff0000720b */ /* 0x000fe20003f2d000 */
[----:B------:R-:W-:-:S12]  /*0b30*/  IMAD R0, R8, R6, R25 ;  /* 0x0000000608007224 */ /* 0x000fd800078e0219 */
[----:B------:R-:W-:Y:S05]  /*0b40*/  @P0 BRA P1, `(.L_x_568) ;  /* 0x00000000004c0947 */ /* 0x000fea0000800000 */
[----:B------:R-:W-:-:S06]  /*0b50*/  IMAD.WIDE R24, R0, 0x4, R18 ;  /* 0x0000000400187825 */ /* 0x000fcc00078e0212 */
[----:B------:R-:W2:Y:S02]  /*0b60*/  LDG.E.CONSTANT R24, desc[UR6][R24.64] ;  /* 0x0000000618187981 */ /* 0x000ea4000c1e9900 */
[C---:B--2---:R-:W-:Y:S02]  /*0b70*/  FSETP.NEU.AND P0, PT, R24.reuse, 1, PT ;  /* 0x3f8000001800780b */ /* 0x044fe40003f0d000 */
[----:B------:R-:W-:-:S13]  /*0b80*/  FSETP.NEU.AND P1, PT, R24, RZ, PT ;  /* 0x000000ff1800720b */ /* 0x000fda0003f2d000 */
[----:B------:R-:W-:Y:S05]  /*0b90*/  @P0 BRA P1, `(.L_x_568) ;  /* 0x0000000000380947 */ /* 0x000fea0000800000 */
[----:B------:R-:W0:Y:S02]  /*0ba0*/  LDC.64 R24, c[0x0][0x388] ;  /* 0x0000e200ff187b82 */ /* 0x000e240000000a00 */
[----:B0-----:R-:W-:-:S04]  /*0bb0*/  IMAD.WIDE R26, R23, 0x4, R24 ;  /* 0x00000004171a7825 */ /* 0x001fc800078e0218 */
[----:B------:R-:W-:Y:S01]  /*0bc0*/  IMAD.WIDE R24, R0, 0x4, R24 ;  /* 0x0000000400187825 */ /* 0x000fe200078e0218 */
[----:B------:R-:W2:Y:S05]  /*0bd0*/  LDG.E.CONSTANT R30, desc[UR6][R26.64] ;  /* 0x000000061a1e7981 */ /* 0x000eaa000c1e9900 */
[----:B------:R-:W3:Y:S01]  /*0be0*/  LDG.E.CONSTANT R25, desc[UR6][R24.64] ;  /* 0x0000000618197981 */ /* 0x000ee2000c1e9900 */
[----:B--2---:R-:W-:-:S04]  /*0bf0*/  FMUL R34, R30, R30 ;  /* 0x0000001e1e227220 */ /* 0x004fc80000400000 */
[----:B------:R-:W0:Y:S01]  /*0c00*/  F2F.F64.F32 R26, R34 ;  /* 0x00000022001a7310 */ /* 0x000e220000201800 */
[-C--:B---3--:R-:W-:Y:S01]  /*0c10*/  FMUL R30, R30, R25.reuse ;  /* 0x000000191e1e7220 */ /* 0x088fe20000400000 */
[----:B------:R-:W-:-:S06]  /*0c20*/  FMUL R35, R25, R25 ;  /* 0x0000001919237220 */ /* 0x000fcc0000400000 */
[----:B------:R-:W1:Y:S01]  /*0c30*/  F2F.F64.F32 R30, R30 ;  /* 0x0000001e001e7310 */ /* 0x000e620000201800 */
[----:B0-----:R-:W-:-:S07]  /*0c40*/  DADD R32, R26, R32 ;  /* 0x000000001a207229 */ /* 0x001fce0000000020 */
[----:B------:R-:W0:Y:S01]  /*0c50*/  F2F.F64.F32 R24, R35 ;  /* 0x0000002300187310 */ /* 0x000e220000201800 */
[----:B-1----:R-:W-:Y:S02]  /*0c60*/  DADD R28, R30, R28 ;  /* 0x000000001e1c7229 */ /* 0x002fe4000000001c */
[----:B0-----:R-:W-:-:S11]  /*0c70*/  DADD R16, R24, R16 ;  /* 0x0000000018107229 */ /* 0x001fd60000000010 */
.L_x_568:
[----:B------:R-:W-:Y:S05]  /*0c80*/  BSYNC.RECONVERGENT B0 ;  /* 0x0000000000007941 */ /* 0x000fea0003800200 */
.L_x_567:
[----:B------:R-:W-:-:S09]  /*0c90*/  UISETP.NE.AND UP0, UPT, UR8, 0x1, UPT ;  /* 0x000000010800788c */ /* 0x000fd2000bf05270 */
[----:B------:R-:W-:Y:S05]  /*0ca0*/  BRA.U !UP0, `(.L_x_566) ;  /* 0x0000000108e87547 */ /* 0x000fea000b800000 */
[----:B------:R-:W-:-:S05]  /*0cb0*/  IMAD.WIDE R20, R7, 0x4, R20 ;  /* 0x0000000407147825 */ /* 0x000fca00078e0214 */
[----:B------:R-:W2:Y:S01]  /*0cc0*/  LDG.E.CONSTANT R24, desc[UR6][R20.64] ;  /* 0x0000000614187981 */ /* 0x000ea2000c1e9900 */
[----:B------:R-:W-:Y:S01]  /*0cd0*/  BSSY.RECONVERGENT B0, `(.L_x_569) ;  /* 0x0000019000007945 */ /* 0x000fe20003800200 */
[C---:B------:R-:W-:Y:S01]  /*0ce0*/  IMAD.IADD R23, R7.reuse, 0x1, R23 ;  /* 0x0000000107177824 */ /* 0x040fe200078e0217 */
[----:B------:R-:W-:Y:S02]  /*0cf0*/  IADD3 R0, PT, PT, R7, R0, RZ ;  /* 0x0000000007007210 */ /* 0x000fe40007ffe0ff */
[C---:B--2---:R-:W-:Y:S02]  /*0d00*/  FSETP.NEU.AND P0, PT, R24.reuse, 1, PT ;  /* 0x3f8000001800780b */ /* 0x044fe40003f0d000 */
[----:B------:R-:W-:-:S13]  /*0d10*/  FSETP.NEU.AND P1, PT, R24, RZ, PT ;  /* 0x000000ff1800720b */ /* 0x000fda0003f2d000 */
        /* <DEDUP_REMOVED lines=20> */
.L_x_570:
[----:B------:R-:W-:Y:S05]  /*0e60*/  BSYNC.RECONVERGENT B0 ;  /* 0x0000000000007941 */ /* 0x000fea0003800200 */
.L_x_569:
[----:B------:R-:W-:-:S09]  /*0e70*/  UISETP.NE.AND UP0, UPT, UR8, 0x2, UPT ;  /* 0x000000020800788c */ /* 0x000fd2000bf05270 */
[----:B------:R-:W-:Y:S05]  /*0e80*/  BRA.U !UP0, `(.L_x_566) ;  /* 0x0000000108707547 */ /* 0x000fea000b800000 */
[----:B------:R-:W-:-:S06]  /*0e90*/  IMAD.WIDE R20, R7, 0x4, R20 ;  /* 0x0000000407147825 */ /* 0x000fcc00078e0214 */
[----:B------:R-:W2:Y:S01]  /*0ea0*/  LDG.E.CONSTANT R20, desc[UR6][R20.64] ;  /* 0x0000000614147981 */ /* 0x000ea2000c1e9900 */
[----:B------:R-:W-:Y:S01]  /*0eb0*/  BSSY.RECONVERGENT B0, `(.L_x_566) ;  /* 0x0000019000007945 */ /* 0x000fe20003800200 */
[----:B------:R-:W-:Y:S01]  /*0ec0*/  IMAD.IADD R31, R7, 0x1, R0 ;  /* 0x00000001071f7824 */ /* 0x000fe200078e0200 */
        /* <DEDUP_REMOVED lines=23> */
.L_x_571:
[----:B------:R-:W-:Y:S05]  /*1040*/  BSYNC.RECONVERGENT B0 ;  /* 0x0000000000007941 */ /* 0x000fea0003800200 */
.L_x_566:
[----:B------:R-:W-:Y:S01]  /*1050*/  DSETP.NEU.AND P0, PT, R16, RZ, PT ;  /* 0x000000ff1000722a */ /* 0x000fe20003f0d000 */
[----:B------:R-:W-:Y:S05]  /*1060*/  BSSY.RECONVERGENT B0, `(.L_x_572) ;  /* 0x000004d000007945 */ /* 0x000fea0003800200 */
[----:B------:R-:W-:-:S14]  /*1070*/  DSETP.NEU.AND P0, PT, R32, RZ, P0 ;  /* 0x000000ff2000722a */ /* 0x000fdc000070d000 */
[----:B------:R-:W-:Y:S05]  /*1080*/  @!P0 BRA `(.L_x_573) ;  /* 0x0000000400288947 */ /* 0x000fea0003800000 */
[----:B------:R-:W-:Y:S01]  /*1090*/  DMUL R32, R16, R32 ;  /* 0x0000002010207228 */ /* 0x000fe20000000000 */
[----:B------:R-:W-:Y:S01]  /*10a0*/  MOV R24, 0x0 ;  /* 0x0000000000187802 */ /* 0x000fe20000000f00 */
[----:B------:R-:W-:Y:S01]  /*10b0*/  IMAD.MOV.U32 R25, RZ, RZ, 0x3fd80000 ;  /* 0x3fd80000ff197424 */ /* 0x000fe200078e00ff */
[----:B------:R-:W-:Y:S03]  /*10c0*/  BSSY.RECONVERGENT B1, `(.L_x_574) ;  /* 0x000001a000017945 */ /* 0x000fe60003800200 */
[----:B------:R-:W0:Y:S04]  /*10d0*/  MUFU.RSQ64H R27, R33 ;  /* 0x00000021001b7308 */ /* 0x000e280000001c00 */
[----:B------:R-:W-:-:S05]  /*10e0*/  VIADD R26, R33, 0xfcb00000 ;  /* 0xfcb00000211a7836 */ /* 0x000fca0000000000 */
[----:B------:R-:W-:Y:S01]  /*10f0*/  ISETP.GE.U32.AND P0, PT, R26, 0x7ca00000, PT ;  /* 0x7ca000001a00780c */ /* 0x000fe20003f06070 */
[----:B0-----:R-:W-:-:S08]  /*1100*/  DMUL R16, R26, R26 ;  /* 0x0000001a1a107228 */ /* 0x001fd00000000000 */
[----:B------:R-:W-:-:S08]  /*1110*/  DFMA R16, R32, -R16, 1 ;  /* 0x3ff000002010742b */ /* 0x000fd00000000810 */
        /* <DEDUP_REMOVED lines=15> */
[----:B------:R-:W-:Y:S02]  /*1210*/  MOV R23, R26 ;  /* 0x0000001a00177202 */ /* 0x000fe40000000f00 */
[----:B------:R-:W-:-:S07]  /*1220*/  MOV R20, 0x1240 ;  /* 0x0000124000147802 */ /* 0x000fce0000000f00 */
[----:B------:R-:W-:Y:S05]  /*1230*/  CALL.REL.NOINC `($__internal_5_$__cuda_sm20_dsqrt_rn_f64_mediumpath_v1) ;  /* 0x0000008000a47944 */ /* 0x000fea0003c00000 */
[----:B------:R-:W-:Y:S01]  /*1240*/  IMAD.MOV.U32 R18, RZ, RZ, R16 ;  /* 0x000000ffff127224 */ /* 0x000fe200078e0010 */
[----:B------:R-:W-:-:S07]  /*1250*/  MOV R19, R0 ;  /* 0x0000000000137202 */ /* 0x000fce0000000f00 */
.L_x_575:
[----:B------:R-:W-:Y:S05]  /*1260*/  BSYNC.RECONVERGENT B1 ;  /* 0x0000000000017941 */ /* 0x000fea0003800200 */
.L_x_574:
        /* <DEDUP_REMOVED lines=20> */
[----:B------:R-:W-:Y:S05]  /*13b0*/  CALL.REL.NOINC `($__internal_4_$__cuda_sm20_div_rn_f64_full) ;  /* 0x0000007800c07944 */ /* 0x000fea0003c00000 */
.L_x_577:
[----:B------:R-:W-:Y:S05]  /*13c0*/  BSYNC.RECONVERGENT B1 ;  /* 0x0000000000017941 */ /* 0x000fea0003800200 */
.L_x_576:
[----:B------:R-:W0:Y:S01]  /*13d0*/  LDC R30, c[0x0][0x3a4] ;  /* 0x0000e900ff1e7b82 */ /* 0x000e220000000800 */
[----:B------:R-:W1:Y:S01]  /*13e0*/  F2F.F32.F64 R23, R16 ;  /* 0x0000001000177310 */ /* 0x000e620000301000 */
[CC--:B0-----:R-:W-:Y:S02]  /*13f0*/  IMAD R21, R9.reuse, R30.reuse, R8 ;  /* 0x0000001e09157224 */ /* 0x0c1fe400078e0208 */
[-CC-:B------:R-:W-:Y:S02]  /*1400*/  IMAD R25, R8, R30.reuse, R9.reuse ;  /* 0x0000001e08197224 */ /* 0x180fe400078e0209 */
[----:B------:R-:W-:Y:S02]  /*1410*/  IMAD R19, R9, R30, R9 ;  /* 0x0000001e09137224 */ /* 0x000fe400078e0209 */
[----:B------:R-:W-:-:S04]  /*1420*/  IMAD.WIDE.U32 R20, R21, 0x4, R2 ;  /* 0x0000000415147825 */ /* 0x000fc800078e0002 */
[--C-:B------:R-:W-:Y:S01]  /*1430*/  IMAD.WIDE.U32 R24, R25, 0x4, R2.reuse ;  /* 0x0000000419187825 */ /* 0x100fe200078e0002 */
[----:B-1----:R0:W-:Y:S03]  /*1440*/  STG.E desc[UR6][R20.64], R23 ;  /* 0x0000001714007986 */ /* 0x0021e6000c101906 */
[----:B------:R-:W-:Y:S01]  /*1450*/  IMAD.WIDE.U32 R18, R19, 0x4, R2 ;  /* 0x0000000413127825 */ /* 0x000fe200078e0002 */
[----:B------:R0:W-:Y:S04]  /*1460*/  STG.E desc[UR6][R24.64], R23 ;  /* 0x0000001718007986 */ /* 0x0001e8000c101906 */
[----:B------:R-:W2:Y:S02]  /*1470*/  LDG.E R0, desc[UR6][R18.64] ;  /* 0x0000000612007981 */ /* 0x000ea4000c1e1900 */
[----:B--2---:R-:W1:Y:S02]  /*1480*/  F2F.F64.F32 R26, R0 ;  /* 0x00000000001a7310 */ /* 0x004e640000201800 */
[----:B-1----:R-:W-:Y:S01]  /*1490*/  DADD R28, R26, R16 ;  /* 0x000000001a1c7229 */ /* 0x002fe20000000010 */
[----:B------:R-:W-:-:S04]  /*14a0*/  IMAD R27, R8, R30, R8 ;  /* 0x0000001e081b7224 */ /* 0x000fc800078e0208 */
[----:B------:R-:W-:-:S05]  /*14b0*/  IMAD.WIDE.U32 R26, R27, 0x4, R2 ;  /* 0x000000041b1a7825 */ /* 0x000fca00078e0002 */
[----:B------:R-:W1:Y:S02]  /*14c0*/  F2F.F32.F64 R29, R28 ;  /* 0x0000001c001d7310 */ /* 0x000e640000301000 */
[----:B-1----:R0:W-:Y:S04]  /*14d0*/  STG.E desc[UR6][R18.64], R29 ;  /* 0x0000001d12007986 */ /* 0x0021e8000c101906 */
[----:B------:R-:W2:Y:S02]  /*14e0*/  LDG.E R32, desc[UR6][R26.64] ;  /* 0x000000061a207981 */ /* 0x000ea4000c1e1900 */
[----:B--2---:R-:W1:Y:S02]  /*14f0*/  F2F.F64.F32 R30, R32 ;  /* 0x00000020001e7310 */ /* 0x004e640000201800 */
[----:B-1----:R-:W-:-:S10]  /*1500*/  DADD R30, R30, R16 ;  /* 0x000000001e1e7229 */ /* 0x002fd40000000010 */
[----:B------:R-:W1:Y:S02]  /*1510*/  F2F.F32.F64 R31, R30 ;  /* 0x0000001e001f7310 */ /* 0x000e640000301000 */
[----:B-1----:R0:W-:Y:S02]  /*1520*/  STG.E desc[UR6][R26.64], R31 ;  /* 0x0000001f1a007986 */ /* 0x0021e4000c101906 */
.L_x_573:
[----:B------:R-:W-:Y:S05]  /*1530*/  BSYNC.RECONVERGENT B0 ;  /* 0x0000000000007941 */ /* 0x000fea0003800200 */
.L_x_572:
[----:B------:R-:W1:Y:S01]  /*1540*/  LDC R17, c[0x0][0x3a4] ;  /* 0x0000e900ff117b82 */ /* 0x000e620000000800 */
[----:B------:R-:W-:-:S04]  /*1550*/  IADD3 R8, PT, PT, R8, 0x1, RZ ;  /* 0x0000000108087810 */ /* 0x000fc80007ffe0ff */
[----:B-1----:R-:W-:-:S13]  /*1560*/  ISETP.NE.AND P0, PT, R8, R17, PT ;  /* 0x000000110800720c */ /* 0x002fda0003f05270 */
[----:B------:R-:W-:Y:S05]  /*1570*/  @P0 BRA `(.L_x_578) ;  /* 0xffffffec00480947 */ /* 0x000fea000383ffff */
.L_x_555:
[----:B------:R-:W-:-:S04]  /*1580*/  IMAD R9, R9, R17, R9 ;  /* 0x0000001109097224 */ /* 0x000fc800078e0209 */
[----:B------:R-:W-:-:S05]  /*1590*/  IMAD.WIDE.U32 R8, R9, 0x4, R2 ;  /* 0x0000000409087825 */ /* 0x000fca00078e0002 */
[----:B------:R-:W2:Y:S01]  /*15a0*/  LDG.E R0, desc[UR6][R8.64] ;  /* 0x0000000608007981 */ /* 0x000ea2000c1e1900 */
[----:B------:R-:W1:Y:S01]  /*15b0*/  MUFU.RCP R16, R5 ;  /* 0x0000000500107308 */ /* 0x000e620000001000 */
[----:B------:R-:W-:Y:S01]  /*15c0*/  BSSY.RECONVERGENT B2, `(.L_x_579) ;  /* 0x000000b000027945 */ /* 0x000fe20003800200 */
[----:B-1----:R-:W-:-:S04]  /*15d0*/  FFMA R17, -R5, R16, 1 ;  /* 0x3f80000005117423 */ /* 0x002fc80000000110 */
[----:B------:R-:W-:Y:S02]  /*15e0*/  FFMA R17, R16, R17, R16 ;  /* 0x0000001110117223 */ /* 0x000fe40000000010 */
[----:B--2---:R-:W1:Y:S02]  /*15f0*/  FCHK P0, R0, R5 ;  /* 0x0000000500007302 */ /* 0x004e640000000000 */
[----:B------:R-:W-:-:S04]  /*1600*/  FFMA R16, R0, R17, RZ ;  /* 0x0000001100107223 */ /* 0x000fc800000000ff */
[----:B0-----:R-:W-:-:S04]  /*1610*/  FFMA R18, -R5, R16, R0 ;  /* 0x0000001005127223 */ /* 0x001fc80000000100 */
[----:B------:R-:W-:Y:S01]  /*1620*/  FFMA R17, R17, R18, R16 ;  /* 0x0000001211117223 */ /* 0x000fe20000000010 */
[----:B-1----:R-:W-:Y:S06]  /*1630*/  @!P0 BRA `(.L_x_580) ;  /* 0x00000000000c8947 */ /* 0x002fec0003800000 */
[----:B------:R-:W-:-:S07]  /*1640*/  MOV R23, 0x1660 ;  /* 0x0000166000177802 */ /* 0x000fce0000000f00 */
[----:B------:R-:W-:Y:S05]  /*1650*/  CALL.REL.NOINC `($__internal_7_$__cuda_sm3x_div_rn_noftz_f32_slowpath) ;  /* 0x0000008000b47944 */ /* 0x000fea0003c00000 */
[----:B------:R-:W-:-:S07]  /*1660*/  IMAD.MOV.U32 R17, RZ, RZ, R0 ;  /* 0x000000ffff117224 */ /* 0x000fce00078e0000 */
.L_x_580:
[----:B------:R-:W-:Y:S05]  /*1670*/  BSYNC.RECONVERGENT B2 ;  /* 0x0000000000027941 */ /* 0x000fea0003800200 */
.L_x_579:
[----:B------:R0:W-:Y:S01]  /*1680*/  STG.E desc[UR6][R8.64], R17 ;  /* 0x0000001108007986 */ /* 0x0001e2000c101906 */
[----:B------:R-:W1:Y:S03]  /*1690*/  LDCU UR4, c[0x0][0x3a4] ;  /* 0x00007480ff0477ac */ /* 0x000e660008000800 */
[----:B------:R-:W2:Y:S01]  /*16a0*/  LDG.E R0, desc[UR6][R12.64] ;  /* 0x000000060c007981 */ /* 0x000ea2000c1e1900 */
[----:B-1----:R-:W-:Y:S01]  /*16b0*/  ISETP.NE.AND P0, PT, R4, UR4, PT ;  /* 0x0000000404007c0c */ /* 0x002fe2000bf05270 */
[----:B--2---:R-:W-:-:S05]  /*16c0*/  FADD R19, R0, R17 ;  /* 0x0000001100137221 */ /* 0x004fca0000000000 */
[----:B------:R0:W-:Y:S07]  /*16d0*/  STG.E desc[UR6][R12.64], R19 ;  /* 0x000000130c007986 */ /* 0x0001ee000c101906 */
[----:B------:R-:W-:Y:S05]  /*16e0*/  @!P0 BRA `(.L_x_553) ;  /* 0x0000000800088947 */ /* 0x000fea0003800000 */
[----:B0-----:R-:W-:Y:S01]  /*16f0*/  MOV R9, R4 ;  /* 0x0000000400097202 */ /* 0x001fe20000000f00 */
[----:B------:R-:W-:Y:S06]  /*1700*/  BRA `(.L_x_581) ;  /* 0xffffffe800d07947 */ /* 0x000fec000383ffff */
.L_x_554:
[----:B------:R-:W-:Y:S01]  /*1710*/  ISETP.GE.U32.AND P0, PT, R0, 0x3, PT ;  /* 0x000000030000780c */ /* 0x000fe20003f06070 */
[----:B------:R-:W-:Y:S01]  /*1720*/  IMAD.MOV.U32 R8, RZ, RZ, RZ ;  /* 0x000000ffff087224 */ /* 0x000fe200078e00ff */
[----:B------:R-:W-:-:S11]  /*1730*/  LOP3.LUT R9, R17, 0x3, RZ, 0xc0, !PT ;  /* 0x0000000311097812 */ /* 0x000fd600078ec0ff */
[----:B------:R-:W-:Y:S05]  /*1740*/  @!P0 BRA `(.L_x_582) ;  /* 0x0000000400808947 */ /* 0x000fea0003800000 */
[----:B------:R-:W0:Y:S01]  /*1750*/  LDC R4, c[0x0][0x3a4] ;  /* 0x0000e900ff047b82 */ /* 0x000e220000000800 */
[----:B------:R-:W-:Y:S01]  /*1760*/  HFMA2 R7, -RZ, RZ, 0, 0 ;  /* 0x00000000ff077431 */ /* 0x000fe200000001ff */
[----:B------:R-:W-:Y:S01]  /*1770*/  LOP3.LUT R8, R17, 0x7ffffffc, RZ, 0xc0, !PT ;  /* 0x7ffffffc11087812 */ /* 0x000fe200078ec0ff */
[----:B------:R-:W1:Y:S06]  /*1780*/  LDCU UR4, c[0x0][0x3a4] ;  /* 0x00007480ff0477ac */ /* 0x000e6c0008000800 */
.L_x_591:
[----:B0-2---:R-:W-:-:S04]  /*1790*/  IMAD R17, R7, R4, R7 ;  /* 0x0000000407117224 */ /* 0x005fc800078e0207 */
[----:B------:R-:W-:-:S05]  /*17a0*/  IMAD.WIDE.U32 R16, R17, 0x4, R2 ;  /* 0x0000000411107825 */ /* 0x000fca00078e0002 */
        /* <DEDUP_REMOVED lines=12> */
[----:B-1----:R-:W-:Y:S05]  /*1870*/  CALL.REL.NOINC `($__internal_7_$__cuda_sm3x_div_rn_noftz_f32_slowpath) ;  /* 0x00000080002c7944 */ /* 0x002fea0003c00000 */
.L_x_584:
[----:B-1----:R-:W-:Y:S05]  /*1880*/  BSYNC.RECONVERGENT B2 ;  /* 0x0000000000027941 */ /* 0x002fea0003800200 */
.L_x_583:
[----:B------:R0:W-:Y:S04]  /*1890*/  STG.E desc[UR6][R16.64], R0 ;  /* 0x0000000010007986 */ /* 0x0001e8000c101906 */
[----:B------:R-:W2:Y:S01]  /*18a0*/  LDG.E R19, desc[UR6][R12.64] ;  /* 0x000000060c137981 */ /* 0x000ea2000c1e1900 */
[----:B------:R-:W-:-:S05]  /*18b0*/  IMAD R6, R7, R4, R4 ;  /* 0x0000000407067224 */ /* 0x000fca00078e0204 */
[----:B------:R-:W-:-:S04]  /*18c0*/  IADD3 R21, P0, PT, R6, R7, RZ ;  /* 0x0000000706157210 */ /* 0x000fc80007f1e0ff */
[----:B------:R-:W-:Y:S02]  /*18d0*/  IADD3.X R18, PT, PT, RZ, RZ, RZ, P0, !PT ;  /* 0x000000ffff127210 */ /* 0x000fe400007fe4ff */
[----:B0-----:R-:W-:-:S04]  /*18e0*/  LEA R16, P0, R21, R2, 0x2 ;  /* 0x0000000215107211 */ /* 0x001fc800078010ff */
[----:B------:R-:W-:Y:S01]  /*18f0*/  LEA.HI.X R17, R21, R3, R18, 0x2, P0 ;  /* 0x0000000315117211 */ /* 0x000fe200000f1412 */
[----:B--2---:R-:W-:-:S05]  /*1900*/  FADD R19, R19, R0 ;  /* 0x0000000013137221 */ /* 0x004fca0000000000 */
[----:B------:R0:W-:Y:S04]  /*1910*/  STG.E desc[UR6][R12.64], R19 ;  /* 0x000000130c007986 */ /* 0x0001e8000c101906 */
[----:B------:R-:W2:Y:S01]  /*1920*/  LDG.E R20, desc[UR6][R16.64+0x4] ;  /* 0x0000040610147981 */ /* 0x000ea2000c1e1900 */
[----:B------:R-:W1:Y:S01]  /*1930*/  MUFU.RCP R18, R5 ;  /* 0x0000000500127308 */ /* 0x000e620000001000 */
[----:B------:R-:W-:Y:S01]  /*1940*/  BSSY.RECONVERGENT B2, `(.L_x_585) ;  /* 0x000000b000027945 */ /* 0x000fe20003800200 */
[----:B-1----:R-:W-:-:S04]  /*1950*/  FFMA R21, -R5, R18, 1 ;  /* 0x3f80000005157423 */ /* 0x002fc80000000112 */
[----:B------:R-:W-:Y:S02]  /*1960*/  FFMA R0, R18, R21, R18 ;  /* 0x0000001512007223 */ /* 0x000fe40000000012 */
[----:B--2---:R-:W1:Y:S02]  /*1970*/  FCHK P0, R20, R5 ;  /* 0x0000000514007302 */ /* 0x004e640000000000 */
[----:B------:R-:W-:-:S04]  /*1980*/  FFMA R18, R0, R20, RZ ;  /* 0x0000001400127223 */ /* 0x000fc800000000ff */
[----:B------:R-:W-:-:S04]  /*1990*/  FFMA R21, -R5, R18, R20 ;  /* 0x0000001205157223 */ /* 0x000fc80000000114 */
[----:B------:R-:W-:Y:S01]  /*19a0*/  FFMA R0, R0, R21, R18 ;  /* 0x0000001500007223 */ /* 0x000fe20000000012 */
[----:B01----:R-:W-:Y:S06]  /*19b0*/  @!P0 BRA `(.L_x_586) ;  /* 0x00000000000c8947 */ /* 0x003fec0003800000 */
[----:B------:R-:W-:Y:S01]  /*19c0*/  IMAD.MOV.U32 R0, RZ, RZ, R20 ;  /* 0x000000ffff007224 */ /* 0x000fe200078e0014 */
[----:B------:R-:W-:-:S07]  /*19d0*/  MOV R23, 0x19f0 ;  /* 0x000019f000177802 */ /* 0x000fce0000000f00 */
[----:B------:R-:W-:Y:S05]  /*19e0*/  CALL.REL.NOINC `($__internal_7_$__cuda_sm3x_div_rn_noftz_f32_slowpath) ;  /* 0x0000007c00d07944 */ /* 0x000fea0003c00000 */
.L_x_586:
[----:B------:R-:W-:Y:S05]  /*19f0*/  BSYNC.RECONVERGENT B2 ;  /* 0x0000000000027941 */ /* 0x000fea0003800200 */
.L_x_585:
[----:B------:R0:W-:Y:S04]  /*1a00*/  STG.E desc[UR6][R16.64+0x4], R0 ;  /* 0x0000040010007986 */ /* 0x0001e8000c101906 */
[----:B------:R-:W2:Y:S01]  /*1a10*/  LDG.E R19, desc[UR6][R12.64] ;  /* 0x000000060c137981 */ /* 0x000ea2000c1e1900 */
[----:B------:R-:W-:-:S04]  /*1a20*/  IADD3 R6, PT, PT, R6, UR4, RZ ;  /* 0x0000000406067c10 */ /* 0x000fc8000fffe0ff */
[----:B------:R-:W-:-:S05]  /*1a30*/  IADD3 R21, P0, PT, R6, R7, RZ ;  /* 0x0000000706157210 */ /* 0x000fca0007f1e0ff */
[----:B------:R-:W-:Y:S01]  /*1a40*/  IMAD.X R18, RZ, RZ, RZ, P0 ;  /* 0x000000ffff127224 */ /* 0x000fe200000e06ff */
        /* <DEDUP_REMOVED lines=14> */
[----:B------:R-:W-:Y:S02]  /*1b30*/  MOV R0, R20 ;  /* 0x0000001400007202 */ /* 0x000fe40000000f00 */
[----:B------:R-:W-:-:S07]  /*1b40*/  MOV R23, 0x1b60 ;  /* 0x00001b6000177802 */ /* 0x000fce0000000f00 */
[----:B------:R-:W-:Y:S05]  /*1b50*/  CALL.REL.NOINC `($__internal_7_$__cuda_sm3x_div_rn_noftz_f32_slowpath) ;  /* 0x0000007c00747944 */ /* 0x000fea0003c00000 */
.L_x_588:
[----:B------:R-:W-:Y:S05]  /*1b60*/  BSYNC.RECONVERGENT B2 ;  /* 0x0000000000027941 */ /* 0x000fea0003800200 */
.L_x_587:
        /* <DEDUP_REMOVED lines=22> */
.L_x_590:
[----:B------:R-:W-:Y:S05]  /*1cd0*/  BSYNC.RECONVERGENT B2 ;  /* 0x0000000000027941 */ /* 0x000fea0003800200 */
.L_x_589:
[----:B------:R2:W-:Y:S04]  /*1ce0*/  STG.E desc[UR6][R16.64+0xc], R0 ;  /* 0x00000c0010007986 */ /* 0x0005e8000c101906 */
[----:B------:R-:W3:Y:S01]  /*1cf0*/  LDG.E R19, desc[UR6][R12.64] ;  /* 0x000000060c137981 */ /* 0x000ee2000c1e1900 */
[----:B------:R-:W-:-:S04]  /*1d00*/  IADD3 R7, PT, PT, R7, 0x4, RZ ;  /* 0x0000000407077810 */ /* 0x000fc80007ffe0ff */
[----:B------:R-:W-:Y:S01]  /*1d10*/  ISETP.NE.AND P0, PT, R7, R8, PT ;  /* 0x000000080700720c */ /* 0x000fe20003f05270 */
[----:B---3--:R-:W-:-:S05]  /*1d20*/  FADD R19, R19, R0 ;  /* 0x0000000013137221 */ /* 0x008fca0000000000 */
[----:B------:R2:W-:Y:S07]  /*1d30*/  STG.E desc[UR6][R12.64], R19 ;  /* 0x000000130c007986 */ /* 0x0005ee000c101906 */
[----:B------:R-:W-:Y:S05]  /*1d40*/  @P0 BRA `(.L_x_591) ;  /* 0xfffffff800900947 */ /* 0x000fea000383ffff */
.L_x_582:
[----:B------:R-:W-:-:S13]  /*1d50*/  ISETP.NE.AND P0, PT, R9, RZ, PT ;  /* 0x000000ff0900720c */ /* 0x000fda0003f05270 */
[----:B------:R-:W-:Y:S05]  /*1d60*/  @!P0 BRA `(.L_x_553) ;  /* 0x0000000000688947 */ /* 0x000fea0003800000 */
[----:B------:R-:W0:Y:S01]  /*1d70*/  LDC R4, c[0x0][0x3a4] ;  /* 0x0000e900ff047b82 */ /* 0x000e220000000800 */
[----:B------:R-:W-:-:S05]  /*1d80*/  UMOV UR4, URZ ;  /* 0x000000ff00047c82 */ /* 0x000fca0008000000 */
.L_x_594:
[----:B01----:R-:W-:-:S04]  /*1d90*/  IMAD R7, R8, R4, R8 ;  /* 0x0000000408077224 */ /* 0x003fc800078e0208 */
[----:B------:R-:W-:-:S05]  /*1da0*/  IMAD.WIDE.U32 R6, R7, 0x4, R2 ;  /* 0x0000000407067825 */ /* 0x000fca00078e0002 */
[----:B------:R-:W3:Y:S01]  /*1db0*/  LDG.E R18, desc[UR6][R6.64] ;  /* 0x0000000606127981 */ /* 0x000ee2000c1e1900 */
[----:B--2---:R-:W0:Y:S01]  /*1dc0*/  MUFU.RCP R0, R5 ;  /* 0x0000000500007308 */ /* 0x004e220000001000 */
[----:B------:R-:W-:Y:S01]  /*1dd0*/  BSSY.RECONVERGENT B2, `(.L_x_592) ;  /* 0x000000b000027945 */ /* 0x000fe20003800200 */
[----:B0-----:R-:W-:-:S04]  /*1de0*/  FFMA R17, -R5, R0, 1 ;  /* 0x3f80000005117423 */ /* 0x001fc80000000100 */
[----:B------:R-:W-:Y:S02]  /*1df0*/  FFMA R0, R0, R17, R0 ;  /* 0x0000001100007223 */ /* 0x000fe40000000000 */
[----:B---3--:R-:W0:Y:S02]  /*1e00*/  FCHK P0, R18, R5 ;  /* 0x0000000512007302 */ /* 0x008e240000000000 */
[----:B------:R-:W-:-:S04]  /*1e10*/  FFMA R16, R0, R18, RZ ;  /* 0x0000001200107223 */ /* 0x000fc800000000ff */
[----:B------:R-:W-:-:S04]  /*1e20*/  FFMA R17, -R5, R16, R18 ;  /* 0x0000001005117223 */ /* 0x000fc80000000112 */
[----:B------:R-:W-:Y:S01]  /*1e30*/  FFMA R0, R0, R17, R16 ;  /* 0x0000001100007223 */ /* 0x000fe20000000010 */
[----:B0-----:R-:W-:Y:S06]  /*1e40*/  @!P0 BRA `(.L_x_593) ;  /* 0x00000000000c8947 */ /* 0x001fec0003800000 */
[----:B------:R-:W-:Y:S01]  /*1e50*/  IMAD.MOV.U32 R0, RZ, RZ, R18 ;  /* 0x000000ffff007224 */ /* 0x000fe200078e0012 */
[----:B------:R-:W-:-:S07]  /*1e60*/  MOV R23, 0x1e80 ;  /* 0x00001e8000177802 */ /* 0x000fce0000000f00 */
[----:B------:R-:W-:Y:S05]  /*1e70*/  CALL.REL.NOINC `($__internal_7_$__cuda_sm3x_div_rn_noftz_f32_slowpath) ;  /* 0x0000007800ac7944 */ /* 0x000fea0003c00000 */
.L_x_593:
[----:B------:R-:W-:Y:S05]  /*1e80*/  BSYNC.RECONVERGENT B2 ;  /* 0x0000000000027941 */ /* 0x000fea0003800200 */
.L_x_592:
[----:B------:R1:W-:Y:S04]  /*1e90*/  STG.E desc[UR6][R6.64], R0 ;  /* 0x0000000006007986 */ /* 0x0003e8000c101906 */
[----:B------:R-:W2:Y:S01]  /*1ea0*/  LDG.E R17, desc[UR6][R12.64] ;  /* 0x000000060c117981 */ /* 0x000ea2000c1e1900 */
[----:B------:R-:W-:Y:S01]  /*1eb0*/  UIADD3 UR4, UPT, UPT, UR4, 0x1, URZ ;  /* 0x0000000104047890 */ /* 0x000fe2000fffe0ff */
[----:B------:R-:W-:-:S05]  /*1ec0*/  IADD3 R8, PT, PT, R8, 0x1, RZ ;  /* 0x0000000108087810 */ /* 0x000fca0007ffe0ff */
[----:B------:R-:W-:Y:S01]  /*1ed0*/  ISETP.NE.AND P0, PT, R9, UR4, PT ;  /* 0x0000000409007c0c */ /* 0x000fe2000bf05270 */
[----:B--2---:R-:W-:-:S05]  /*1ee0*/  FADD R17, R17, R0 ;  /* 0x0000000011117221 */ /* 0x004fca0000000000 */
[----:B------:R1:W-:Y:S07]  /*1ef0*/  STG.E desc[UR6][R12.64], R17 ;  /* 0x000000110c007986 */ /* 0x0003ee000c101906 */
[----:B------:R-:W-:Y:S05]  /*1f00*/  @P0 BRA `(.L_x_594) ;  /* 0xfffffffc00a00947 */ /* 0x000fea000383ffff */
.L_x_553:
[----:B------:R-:W3:Y:S01]  /*1f10*/  LDG.E R4, desc[UR6][R12.64] ;  /* 0x000000060c047981 */ /* 0x000ee2000c1e1900 */
[----:B------:R-:W4:Y:S01]  /*1f20*/  LDCU UR4, c[0x0][0x3a4] ;  /* 0x00007480ff0477ac */ /* 0x000f220008000800 */
[----:B------:R-:W-:Y:S01]  /*1f30*/  BSSY.RECONVERGENT B2, `(.L_x_595) ;  /* 0x000000f000027945 */ /* 0x000fe20003800200 */
[----:B----4-:R-:W-:Y:S01]  /*1f40*/  I2FP.F32.S32 R5, UR4 ;  /* 0x0000000400057c45 */ /* 0x010fe20008201400 */
[----:B------:R-:W-:-:S03]  /*1f50*/  UISETP.GE.AND UP0, UPT, UR4, 0x1, UPT ;  /* 0x000000010400788c */ /* 0x000fc6000bf06270 */
[----:B-12---:R-:W1:Y:S02]  /*1f60*/  MUFU.RCP R0, R5 ;  /* 0x0000000500007308 */ /* 0x006e640000001000 */
[----:B-1----:R-:W-:-:S04]  /*1f70*/  FFMA R7, -R5, R0, 1 ;  /* 0x3f80000005077423 */ /* 0x002fc80000000100 */
[----:B------:R-:W-:Y:S02]  /*1f80*/  FFMA R7, R0, R7, R0 ;  /* 0x0000000700077223 */ /* 0x000fe40000000000 */
[----:B---3--:R-:W1:Y:S02]  /*1f90*/  FCHK P0, R4, R5 ;  /* 0x0000000504007302 */ /* 0x008e640000000000 */
[----:B------:R-:W-:-:S04]  /*1fa0*/  FFMA R0, R7, R4, RZ ;  /* 0x0000000407007223 */ /* 0x000fc800000000ff */
[----:B0-----:R-:W-:-:S04]  /*1fb0*/  FFMA R9, -R5, R0, R4 ;  /* 0x0000000005097223 */ /* 0x001fc80000000104 */
[----:B------:R-:W-:Y:S01]  /*1fc0*/  FFMA R7, R7, R9, R0 ;  /* 0x0000000907077223 */ /* 0x000fe20000000000 */
[----:B-1----:R-:W-:Y:S06]  /*1fd0*/  @!P0 BRA `(.L_x_596) ;  /* 0x0000000000108947 */ /* 0x002fec0003800000 */
[----:B------:R-:W-:Y:S02]  /*1fe0*/  MOV R0, R4 ;  /* 0x0000000400007202 */ /* 0x000fe40000000f00 */
[----:B------:R-:W-:-:S07]  /*1ff0*/  MOV R23, 0x2010 ;  /* 0x0000201000177802 */ /* 0x000fce0000000f00 */
[----:B------:R-:W-:Y:S05]  /*2000*/  CALL.REL.NOINC `($__internal_7_$__cuda_sm3x_div_rn_noftz_f32_slowpath) ;  /* 0x0000007800487944 */ /* 0x000fea0003c00000 */
[----:B------:R-:W-:-:S07]  /*2010*/  IMAD.MOV.U32 R7, RZ, RZ, R0 ;  /* 0x000000ffff077224 */ /* 0x000fce00078e0000 */
.L_x_596:
[----:B------:R-:W-:Y:S05]  /*2020*/  BSYNC.RECONVERGENT B2 ;  /* 0x0000000000027941 */ /* 0x000fea0003800200 */
.L_x_595:
[----:B------:R0:W-:Y:S01]  /*2030*/  STG.E desc[UR6][R12.64], R7 ;  /* 0x000000070c007986 */ /* 0x0001e2000c101906 */
[----:B------:R-:W-:Y:S05]  /*2040*/  BRA.U !UP0, `(.L_x_597) ;  /* 0x0000001508347547 */ /* 0x000fea000b800000 */
[----:B------:R1:W5:Y:S01]  /*2050*/  LDG.E R21, desc[UR6][R12.64+0x4] ;  /* 0x000004060c157981 */ /* 0x000362000c1e1900 */
[----:B------:R-:W2:Y:S01]  /*2060*/  LDC R0, c[0x0][0x3a4] ;  /* 0x0000e900ff007b82 */ /* 0x000ea20000000800 */
[----:B------:R-:W-:Y:S01]  /*2070*/  HFMA2 R9, -RZ, RZ, 0, 0 ;  /* 0x00000000ff097431 */ /* 0x000fe200000001ff */
[C---:B--2---:R-:W-:Y:S02]  /*2080*/  IADD3 R4, PT, PT, R0.reuse, -0x1, RZ ;  /* 0xffffffff00047810 */ /* 0x044fe40007ffe0ff */
[----:B------:R-:W-:Y:S02]  /*2090*/  LOP3.LUT R6, R0, 0x7, RZ, 0xc0, !PT ;  /* 0x0000000700067812 */ /* 0x000fe400078ec0ff */
[----:B------:R-:W-:Y:S02]  /*20a0*/  ISETP.GE.U32.AND P1, PT, R4, 0x7, PT ;  /* 0x000000070400780c */ /* 0x000fe40003f26070 */
[----:B------:R-:W-:-:S11]  /*20b0*/  ISETP.NE.AND P0, PT, R6, RZ, PT ;  /* 0x000000ff0600720c */ /* 0x000fd60003f05270 */
[----:B-1----:R-:W-:Y:S05]  /*20c0*/  @!P1 BRA `(.L_x_598) ;  /* 0x0000000400289947 */ /* 0x002fea0003800000 */
[----:B------:R-:W-:Y:S01]  /*20d0*/  LOP3.LUT R9, R0, 0x7ffffff8, RZ, 0xc0, !PT ;  /* 0x7ffffff800097812 */ /* 0x000fe200078ec0ff */
[----:B------:R-:W-:-:S07]  /*20e0*/  IMAD.MOV.U32 R19, RZ, RZ, RZ ;  /* 0x000000ffff137224 */ /* 0x000fce00078e00ff */
.L_x_599:
[----:B--2---:R-:W-:-:S04]  /*20f0*/  IMAD R25, R19, R0, R19 ;  /* 0x0000000013197224 */ /* 0x004fc800078e0213 */
[----:B------:R-:W-:-:S06]  /*2100*/  IMAD.WIDE.U32 R24, R25, 0x4, R2 ;  /* 0x0000000419187825 */ /* 0x000fcc00078e0002 */
[----:B------:R-:W2:Y:S01]  /*2110*/  LDG.E R24, desc[UR6][R24.64] ;  /* 0x0000000618187981 */ /* 0x000ea2000c1e1900 */
[----:B------:R-:W-:-:S05]  /*2120*/  IMAD R18, R19, R0, R0 ;  /* 0x0000000013127224 */ /* 0x000fca00078e0200 */
[----:B------:R-:W-:-:S04]  /*2130*/  IADD3 R17, P1, PT, R18, R19, RZ ;  /* 0x0000001312117210 */ /* 0x000fc80007f3e0ff */
[----:B------:R-:W-:Y:S02]  /*2140*/  IADD3.X R20, PT, PT, RZ, RZ, RZ, P1, !PT ;  /* 0x000000ffff147210 */ /* 0x000fe40000ffe4ff */
[----:B------:R-:W-:-:S04]  /*2150*/  LEA R16, P1, R17, R2, 0x2 ;  /* 0x0000000211107211 */ /* 0x000fc800078210ff */
[----:B------:R-:W-:Y:S01]  /*2160*/  LEA.HI.X R17, R17, R3, R20, 0x2, P1 ;  /* 0x0000000311117211 */ /* 0x000fe200008f1414 */
[----:B--2---:R-:W-:-:S04]  /*2170*/  FADD R8, R24, -R7 ;  /* 0x8000000718087221 */ /* 0x004fc80000000000 */
[----:B-----5:R-:W-:-:S05]  /*2180*/  FFMA R23, R8, R8, R21 ;  /* 0x0000000808177223 */ /* 0x020fca0000000015 */
[----:B------:R1:W-:Y:S04]  /*2190*/  STG.E desc[UR6][R12.64+0x4], R23 ;  /* 0x000004170c007986 */ /* 0x0003e8000c101906 */
[----:B------:R-:W2:Y:S01]  /*21a0*/  LDG.E R16, desc[UR6][R16.64+0x4] ;  /* 0x0000040610107981 */ /* 0x000ea2000c1e1900 */
[----:B------:R-:W-:-:S04]  /*21b0*/  IADD3 R18, PT, PT, R18, R0, RZ ;  /* 0x0000000012127210 */ /* 0x000fc80007ffe0ff */
[----:B------:R-:W-:-:S05]  /*21c0*/  IADD3 R21, P1, PT, R18, R19, RZ ;  /* 0x0000001312157210 */ /* 0x000fca0007f3e0ff */
[----:B------:R-:W-:Y:S01]  /*21d0*/  IMAD.X R24, RZ, RZ, RZ, P1 ;  /* 0x000000ffff187224 */ /* 0x000fe200008e06ff */
[----:B------:R-:W-:-:S04]  /*21e0*/  LEA R20, P1, R21, R2, 0x2 ;  /* 0x0000000215147211 */ /* 0x000fc800078210ff */
[----:B------:R-:W-:Y:S01]  /*21f0*/  LEA.HI.X R21, R21, R3, R24, 0x2, P1 ;  /* 0x0000000315157211 */ /* 0x000fe200008f1418 */
[----:B--2---:R-:W-:-:S04]  /*2200*/  FADD R8, R16, -R7 ;  /* 0x8000000710087221 */ /* 0x004fc80000000000 */
[----:B------:R-:W-:-:S05]  /*2210*/  FFMA R25, R8, R8, R23 ;  /* 0x0000000808197223 */ /* 0x000fca0000000017 */
[----:B------:R2:W-:Y:S04]  /*2220*/  STG.E desc[UR6][R12.64+0x4], R25 ;  /* 0x000004190c007986 */ /* 0x0005e8000c101906 */
[----:B------:R-:W3:Y:S01]  /*2230*/  LDG.E R20, desc[UR6][R20.64+0x8] ;  /* 0x0000080614147981 */ /* 0x000ee2000c1e1900 */
[----:B------:R-:W-:-:S04]  /*2240*/  IADD3 R18, PT, PT, R18, R0, RZ ;  /* 0x0000000012127210 */ /* 0x000fc80007ffe0ff */
[----:B------:R-:W-:-:S04]  /*2250*/  IADD3 R17, P1, PT, R18, R19, RZ ;  /* 0x0000001312117210 */ /* 0x000fc80007f3e0ff */
[----:B-1----:R-:W-:Y:S02]  /*2260*/  IADD3.X R23, PT, PT, RZ, RZ, RZ, P1, !PT ;  /* 0x000000ffff177210 */ /* 0x002fe40000ffe4ff */
[----:B------:R-:W-:-:S04]  /*2270*/  LEA R16, P1, R17, R2, 0x2 ;  /* 0x0000000211107211 */ /* 0x000fc800078210ff */
[----:B------:R-:W-:Y:S01]  /*2280*/  LEA.HI.X R17, R17, R3, R23, 0x2, P1 ;  /* 0x0000000311117211 */ /* 0x000fe200008f1417 */
[----:B---3--:R-:W-:-:S04]  /*2290*/  FADD R8, R20, -R7 ;  /* 0x8000000714087221 */ /* 0x008fc80000000000 */
[----:B------:R-:W-:-:S05]  /*22a0*/  FFMA R23, R8, R8, R25 ;  /* 0x0000000808177223 */ /* 0x000fca0000000019 */
[----:B------:R1:W-:Y:S04]  /*22b0*/  STG.E desc[UR6][R12.64+0x4], R23 ;  /* 0x000004170c007986 */ /* 0x0003e8000c101906 */
[----:B------:R-:W3:Y:S01]  /*22c0*/  LDG.E R16, desc[UR6][R16.64+0xc] ;  /* 0x00000c0610107981 */ /* 0x000ee2000c1e1900 */
[----:B------:R-:W-:-:S05]  /*22d0*/  IMAD.IADD R18, R18, 0x1, R0 ;  /* 0x0000000112127824 */ /* 0x000fca00078e0200 */
[----:B------:R-:W-:-:S04]  /*22e0*/  IADD3 R21, P1, PT, R18, R19, RZ ;  /* 0x0000001312157210 */ /* 0x000fc80007f3e0ff */
[----:B------:R-:W-:Y:S02]  /*22f0*/  IADD3.X R24, PT, PT, RZ, RZ, RZ, P1, !PT ;  /* 0x000000ffff187210 */ /* 0x000fe40000ffe4ff */
[----:B------:R-:W-:-:S04]  /*2300*/  LEA R20, P1, R21, R2, 0x2 ;  /* 0x0000000215147211 */ /* 0x000fc800078210ff */
[----:B------:R-:W-:Y:S01]  /*2310*/  LEA.HI.X R21, R21, R3, R24, 0x2, P1 ;  /* 0x0000000315157211 */ /* 0x000fe200008f1418 */
[----:B---3--:R-:W-:-:S04]  /*2320*/  FADD R8, R16, -R7 ;  /* 0x8000000710087221 */ /* 0x008fc80000000000 */
[----:B--2---:R-:W-:-:S05]  /*2330*/  FFMA R25, R8, R8, R23 ;  /* 0x0000000808197223 */ /* 0x004fca0000000017 */
[----:B------:R2:W-:Y:S04]  /*2340*/  STG.E desc[UR6][R12.64+0x4], R25 ;  /* 0x000004190c007986 */ /* 0x0005e8000c101906 */
[----:B------:R-:W3:Y:S01]  /*2350*/  LDG.E R20, desc[UR6][R20.64+0x10] ;  /* 0x0000100614147981 */ /* 0x000ee2000c1e1900 */
[----:B------:R-:W-:-:S04]  /*2360*/  IADD3 R18, PT, PT, R18, R0, RZ ;  /* 0x0000000012127210 */ /* 0x000fc80007ffe0ff */
[----:B------:R-:W-:-:S05]  /*2370*/  IADD3 R17, P1, PT, R18, R19, RZ ;  /* 0x0000001312117210 */ /* 0x000fca0007f3e0ff */
[----:B-1----:R-:W-:Y:S01]  /*2380*/  IMAD.X R23, RZ, RZ, RZ, P1 ;  /* 0x000000ffff177224 */ /* 0x002fe200008e06ff */
[----:B------:R-:W-:-:S04]  /*2390*/  LEA R16, P1, R17, R2, 0x2 ;  /* 0x0000000211107211 */ /* 0x000fc800078210ff */
[----:B------:R-:W-:Y:S01]  /*23a0*/  LEA.HI.X R17, R17, R3, R23, 0x2, P1 ;  /* 0x0000000311117211 */ /* 0x000fe200008f1417 */
[----:B---3--:R-:W-:-:S04]  /*23b0*/  FADD R8, R20, -R7 ;  /* 0x8000000714087221 */ /* 0x008fc80000000000 */
[----:B------:R-:W-:-:S05]  /*23c0*/  FFMA R23, R8, R8, R25 ;  /* 0x0000000808177223 */ /* 0x000fca0000000019 */
[----:B------:R1:W-:Y:S04]  /*23d0*/  STG.E desc[UR6][R12.64+0x4], R23 ;  /* 0x000004170c007986 */ /* 0x0003e8000c101906 */
[----:B------:R-:W3:Y:S01]  /*23e0*/  LDG.E R16, desc[UR6][R16.64+0x14] ;  /* 0x0000140610107981 */ /* 0x000ee2000c1e1900 */
[----:B------:R-:W-:-:S04]  /*23f0*/  IADD3 R18, PT, PT, R18, R0, RZ ;  /* 0x0000000012127210 */ /* 0x000fc80007ffe0ff */
        /* <DEDUP_REMOVED lines=14> */
[----:B-1----:R-:W-:-:S05]  /*24e0*/  FFMA R23, R8, R8, R25 ;  /* 0x0000000808177223 */ /* 0x002fca0000000019 */
[----:B------:R2:W-:Y:S04]  /*24f0*/  STG.E desc[UR6][R12.64+0x4], R23 ;  /* 0x000004170c007986 */ /* 0x0005e8000c101906 */
[----:B------:R-:W3:Y:S01]  /*2500*/  LDG.E R16, desc[UR6][R16.64+0x1c] ;  /* 0x00001c0610107981 */ /* 0x000ee2000c1e1900 */
[----:B------:R-:W-:-:S04]  /*2510*/  IADD3 R19, PT, PT, R19, 0x8, RZ ;  /* 0x0000000813137810 */ /* 0x000fc80007ffe0ff */
[----:B------:R-:W-:Y:S01]  /*2520*/  ISETP.NE.AND P1, PT, R19, R9, PT ;  /* 0x000000091300720c */ /* 0x000fe20003f25270 */
[----:B---3--:R-:W-:-:S04]  /*2530*/  FADD R8, R16, -R7 ;  /* 0x8000000710087221 */ /* 0x008fc80000000000 */
[----:B------:R-:W-:-:S05]  /*2540*/  FFMA R21, R8, R8, R23 ;  /* 0x0000000808157223 */ /* 0x000fca0000000017 */
[----:B------:R2:W-:Y:S03]  /*2550*/  STG.E desc[UR6][R12.64+0x4], R21 ;  /* 0x000004150c007986 */ /* 0x0005e6000c101906 */
[----:B------:R-:W-:Y:S05]  /*2560*/  @P1 BRA `(.L_x_599) ;  /* 0xfffffff800e01947 */ /* 0x000fea000383ffff */
.L_x_598:
[----:B------:R-:W-:Y:S05]  /*2570*/  @!P0 BRA `(.L_x_600) ;  /* 0x0000000400008947 */ /* 0x000fea0003800000 */
[----:B------:R-:W-:Y:S02]  /*2580*/  ISETP.GE.U32.AND P1, PT, R6, 0x4, PT ;  /* 0x000000040600780c */ /* 0x000fe40003f26070 */
[----:B------:R-:W-:-:S04]  /*2590*/  LOP3.LUT R24, R0, 0x3, RZ, 0xc0, !PT ;  /* 0x0000000300187812 */ /* 0x000fc800078ec0ff */
[----:B------:R-:W-:-:S07]  /*25a0*/  ISETP.NE.AND P0, PT, R24, RZ, PT ;  /* 0x000000ff1800720c */ /* 0x000fce0003f05270 */
[----:B------:R-:W-:Y:S06]  /*25b0*/  @!P1 BRA `(.L_x_601) ;  /* 0x0000000000889947 */ /* 0x000fec0003800000 */
[----:B------:R-:W-:-:S04]  /*25c0*/  IMAD R19, R9, R0, R9 ;  /* 0x0000000009137224 */ /* 0x000fc800078e0209 */
[----:B------:R-:W-:-:S06]  /*25d0*/  IMAD.WIDE.U32 R18, R19, 0x4, R2 ;  /* 0x0000000413127825 */ /* 0x000fcc00078e0002 */
[----:B------:R-:W3:Y:S01]  /*25e0*/  LDG.E R18, desc[UR6][R18.64] ;  /* 0x0000000612127981 */ /* 0x000ee2000c1e1900 */
[----:B------:R-:W-:-:S05]  /*25f0*/  IMAD R20, R9, R0, R0 ;  /* 0x0000000009147224 */ /* 0x000fca00078e0200 */
[----:B------:R-:W-:-:S05]  /*2600*/  IADD3 R17, P1, PT, R9, R20, RZ ;  /* 0x0000001409117210 */ /* 0x000fca0007f3e0ff */
[----:B--2---:R-:W-:Y:S01]  /*2610*/  IMAD.X R23, RZ, RZ, RZ, P1 ;  /* 0x000000ffff177224 */ /* 0x004fe200008e06ff */
[----:B------:R-:W-:-:S04]  /*2620*/  LEA R16, P1, R17, R2, 0x2 ;  /* 0x0000000211107211 */ /* 0x000fc800078210ff */
[----:B------:R-:W-:Y:S01]  /*2630*/  LEA.HI.X R17, R17, R3, R23, 0x2, P1 ;  /* 0x0000000311117211 */ /* 0x000fe200008f1417 */
[----:B---3--:R-:W-:-:S04]  /*2640*/  FADD R8, R18, -R7 ;  /* 0x8000000712087221 */ /* 0x008fc80000000000 */
[----:B-----5:R-:W-:-:S05]  /*2650*/  FFMA R21, R8, R8, R21 ;  /* 0x0000000808157223 */ /* 0x020fca0000000015 */
[----:B------:R1:W-:Y:S04]  /*2660*/  STG.E desc[UR6][R12.64+0x4], R21 ;  /* 0x000004150c007986 */ /* 0x0003e8000c101906 */
[----:B------:R-:W2:Y:S01]  /*2670*/  LDG.E R16, desc[UR6][R16.64+0x4] ;  /* 0x0000040610107981 */ /* 0x000ea2000c1e1900 */
[----:B------:R-:W-:-:S04]  /*2680*/  IADD3 R20, PT, PT, R20, R0, RZ ;  /* 0x0000000014147210 */ /* 0x000fc80007ffe0ff */
[----:B------:R-:W-:-:S04]  /*2690*/  IADD3 R19, P1, PT, R9, R20, RZ ;  /* 0x0000001409137210 */ /* 0x000fc80007f3e0ff */
[----:B------:R-:W-:Y:S02]  /*26a0*/  IADD3.X R23, PT, PT, RZ, RZ, RZ, P1, !PT ;  /* 0x000000ffff177210 */ /* 0x000fe40000ffe4ff */
[----:B------:R-:W-:-:S04]  /*26b0*/  LEA R18, P1, R19, R2, 0x2 ;  /* 0x0000000213127211 */ /* 0x000fc800078210ff */
[----:B------:R-:W-:Y:S01]  /*26c0*/  LEA.HI.X R19, R19, R3, R23, 0x2, P1 ;  /* 0x0000000313137211 */ /* 0x000fe200008f1417 */
[----:B--2---:R-:W-:-:S04]  /*26d0*/  FADD R8, R16, -R7 ;  /* 0x8000000710087221 */ /* 0x004fc80000000000 */
[----:B------:R-:W-:-:S05]  /*26e0*/  FFMA R23, R8, R8, R21 ;  /* 0x0000000808177223 */ /* 0x000fca0000000015 */
[----:B------:R3:W-:Y:S04]  /*26f0*/  STG.E desc[UR6][R12.64+0x4], R23 ;  /* 0x000004170c007986 */ /* 0x0007e8000c101906 */
[----:B------:R-:W2:Y:S01]  /*2700*/  LDG.E R18, desc[UR6][R18.64+0x8] ;  /* 0x0000080612127981 */ /* 0x000ea2000c1e1900 */
[----:B------:R-:W-:-:S05]  /*2710*/  IMAD.IADD R20, R20, 0x1, R0 ;  /* 0x0000000114147824 */ /* 0x000fca00078e0200 */
        /* <DEDUP_REMOVED lines=8> */
[----:B------:R-:W-:Y:S01]  /*27a0*/  IADD3 R9, PT, PT, R9, 0x4, RZ ;  /* 0x0000000409097810 */ /* 0x000fe20007ffe0ff */
[----:B--2---:R-:W-:-:S04]  /*27b0*/  FADD R8, R16, -R7 ;  /* 0x8000000710087221 */ /* 0x004fc80000000000 */
[----:B-1----:R-:W-:-:S05]  /*27c0*/  FFMA R21, R8, R8, R25 ;  /* 0x0000000808157223 */ /* 0x002fca0000000019 */
[----:B------:R3:W-:Y:S02]  /*27d0*/  STG.E desc[UR6][R12.64+0x4], R21 ;  /* 0x000004150c007986 */ /* 0x0007e4000c101906 */
.L_x_601:
[----:B------:R-:W-:Y:S05]  /*27e0*/  @!P0 BRA `(.L_x_600) ;  /* 0x0000000000648947 */ /* 0x000fea0003800000 */
[----:B------:R-:W-:-:S13]  /*27f0*/  ISETP.NE.AND P0, PT, R24, 0x1, PT ;  /* 0x000000011800780c */ /* 0x000fda0003f05270 */
[----:B------:R-:W-:-:S04]  /*2800*/  @P0 IMAD R19, R9, R0, R9 ;  /* 0x0000000009130224 */ /* 0x000fc800078e0209 */
[----:B------:R-:W-:-:S06]  /*2810*/  @P0 IMAD.WIDE.U32 R18, R19, 0x4, R2 ;  /* 0x0000000413120825 */ /* 0x000fcc00078e0002 */
[----:B------:R-:W4:Y:S01]  /*2820*/  @P0 LDG.E R18, desc[UR6][R18.64] ;  /* 0x0000000612120981 */ /* 0x000f22000c1e1900 */
[----:B------:R-:W-:-:S05]  /*2830*/  @P0 IMAD R8, R9, R0, R0 ;  /* 0x0000000009080224 */ /* 0x000fca00078e0200 */
[----:B------:R-:W-:-:S05]  /*2840*/  @P0 IADD3 R17, P1, PT, R9, R8, RZ ;  /* 0x0000000809110210 */ /* 0x000fca0007f3e0ff */
[----:B------:R-:W-:Y:S01]  /*2850*/  @P0 IMAD.X R20, RZ, RZ, RZ, P1 ;  /* 0x000000ffff140224 */ /* 0x000fe200008e06ff */
[----:B------:R-:W-:-:S04]  /*2860*/  @P0 LEA R16, P1, R17, R2, 0x2 ;  /* 0x0000000211100211 */ /* 0x000fc800078210ff */
[----:B------:R-:W-:Y:S01]  /*2870*/  @P0 LEA.HI.X R17, R17, R3, R20, 0x2, P1 ;  /* 0x0000000311110211 */ /* 0x000fe200008f1414 */
[----:B----4-:R-:W-:-:S04]  /*2880*/  @P0 FADD R8, R18, -R7 ;  /* 0x8000000712080221 */ /* 0x010fc80000000000 */
[----:B--23-5:R-:W-:-:S05]  /*2890*/  @P0 FFMA R23, R8, R8, R21 ;  /* 0x0000000808170223 */ /* 0x02cfca0000000015 */
[----:B------:R-:W-:Y:S04]  /*28a0*/  @P0 STG.E desc[UR6][R12.64+0x4], R23 ;  /* 0x000004170c000986 */ /* 0x000fe8000c101906 */
[----:B------:R-:W2:Y:S01]  /*28b0*/  @P0 LDG.E R16, desc[UR6][R16.64+0x4] ;  /* 0x0000040610100981 */ /* 0x000ea2000c1e1900 */
[----:B------:R-:W-:Y:S02]  /*28c0*/  LOP3.LUT R8, R0, 0x1, RZ, 0xc0, !PT ;  /* 0x0000000100087812 */ /* 0x000fe400078ec0ff */
[----:B------:R-:W-:Y:S02]  /*28d0*/  @P0 IADD3 R9, PT, PT, R9, 0x2, RZ ;  /* 0x0000000209090810 */ /* 0x000fe40007ffe0ff */
[----:B------:R-:W-:-:S13]  /*28e0*/  ISETP.NE.U32.AND P1, PT, R8, 0x1, PT ;  /* 0x000000010800780c */ /* 0x000fda0003f25070 */
[----:B------:R-:W-:Y:S02]  /*28f0*/  @!P1 IMAD R9, R9, R0, R9 ;  /* 0x0000000009099224 */ /* 0x000fe400078e0209 */
[----:B--2---:R-:W-:-:S04]  /*2900*/  @P0 FADD R8, R16, -R7 ;  /* 0x8000000710080221 */ /* 0x004fc80000000000 */
[----:B------:R-:W-:Y:S01]  /*2910*/  @P0 FFMA R21, R8, R8, R23 ;  /* 0x0000000808150223 */ /* 0x000fe20000000017 */
[----:B------:R-:W-:-:S04]  /*2920*/  @!P1 IMAD.WIDE.U32 R8, R9, 0x4, R2 ;  /* 0x0000000409089825 */ /* 0x000fc800078e0002 */
[----:B------:R1:W-:Y:S04]  /*2930*/  @P0 STG.E desc[UR6][R12.64+0x4], R21 ;  /* 0x000004150c000986 */ /* 0x0003e8000c101906 */
[----:B------:R-:W2:Y:S02]  /*2940*/  @!P1 LDG.E R8, desc[UR6][R8.64] ;  /* 0x0000000608089981 */ /* 0x000ea4000c1e1900 */
[----:B--2---:R-:W-:-:S04]  /*2950*/  @!P1 FADD R0, R8, -R7 ;  /* 0x8000000708009221 */ /* 0x004fc80000000000 */
[----:B-1----:R-:W-:-:S05]  /*2960*/  @!P1 FFMA R21, R0, R0, R21 ;  /* 0x0000000000159223 */ /* 0x002fca0000000015 */
[----:B------:R1:W-:Y:S02]  /*2970*/  @!P1 STG.E desc[UR6][R12.64+0x4], R21 ;  /* 0x000004150c009986 */ /* 0x0003e4000c101906 */
.L_x_600:
[----:B------:R-:W4:Y:S01]  /*2980*/  MUFU.RCP R0, R5 ;  /* 0x0000000500007308 */ /* 0x000f220000001000 */
[----:B------:R-:W-:Y:S07]  /*2990*/  BSSY.RECONVERGENT B2, `(.L_x_602) ;  /* 0x000000b000027945 */ /* 0x000fee0003800200 */
[----:B-----5:R-:W0:Y:S01]  /*29a0*/  FCHK P0, R21, R5 ;  /* 0x0000000515007302 */ /* 0x020e220000000000 */
[----:B----4-:R-:W-:-:S04]  /*29b0*/  FFMA R9, -R5, R0, 1 ;  /* 0x3f80000005097423 */ /* 0x010fc80000000100 */
[----:B------:R-:W-:-:S04]  /*29c0*/  FFMA R0, R0, R9, R0 ;  /* 0x0000000900007223 */ /* 0x000fc80000000000 */
[----:B------:R-:W-:-:S04]  /*29d0*/  FFMA R8, R0, R21, RZ ;  /* 0x0000001500087223 */ /* 0x000fc800000000ff */
[----:B------:R-:W-:-:S04]  /*29e0*/  FFMA R9, -R5, R8, R21 ;  /* 0x0000000805097223 */ /* 0x000fc80000000115 */
[----:B------:R-:W-:Y:S01]  /*29f0*/  FFMA R0, R0, R9, R8 ;  /* 0x0000000900007223 */ /* 0x000fe20000000008 */
[----:B0-----:R-:W-:Y:S06]  /*2a00*/  @!P0 BRA `(.L_x_603) ;  /* 0x00000000000c8947 */ /* 0x001fec0003800000 */
[----:B------:R-:W-:Y:S02]  /*2a10*/  MOV R0, R21 ;  /* 0x0000001500007202 */ /* 0x000fe40000000f00 */
[----:B--23--:R-:W-:-:S07]  /*2a20*/  MOV R23, 0x2a40 ;  /* 0x00002a4000177802 */ /* 0x00cfce0000000f00 */
[----:B-1----:R-:W-:Y:S05]  /*2a30*/  CALL.REL.NOINC `($__internal_7_$__cuda_sm3x_div_rn_noftz_f32_slowpath) ;  /* 0x0000006c00bc7944 */ /* 0x002fea0003c00000 */
.L_x_603:
[----:B------:R-:W-:Y:S05]  /*2a40*/  BSYNC.RECONVERGENT B2 ;  /* 0x0000000000027941 */ /* 0x000fea0003800200 */
.L_x_602:
[----:B------:R-:W-:Y:S01]  /*2a50*/  VIADD R5, R0, 0xf3000000 ;  /* 0xf300000000057836 */ /* 0x000fe20000000000 */
[----:B------:R0:W4:Y:S01]  /*2a60*/  MUFU.RSQ R9, R0 ;  /* 0x0000000000097308 */ /* 0x0001220000001400 */
[----:B------:R-:W-:Y:S03]  /*2a70*/  BSSY.RECONVERGENT B0, `(.L_x_604) ;  /* 0x000000a000007945 */ /* 0x000fe60003800200 */
[----:B------:R-:W-:-:S13]  /*2a80*/  ISETP.GT.U32.AND P0, PT, R5, 0x727fffff, PT ;  /* 0x727fffff0500780c */ /* 0x000fda0003f04070 */
[----:B0---4-:R-:W-:Y:S05]  /*2a90*/  @!P0 BRA `(.L_x_605) ;  /* 0x00000000000c8947 */ /* 0x011fea0003800000 */
[----:B------:R-:W-:-:S07]  /*2aa0*/  MOV R18, 0x2ac0 ;  /* 0x00002ac000127802 */ /* 0x000fce0000000f00 */
[----:B-123--:R-:W-:Y:S05]  /*2ab0*/  CALL.REL.NOINC `($__internal_6_$__cuda_sm20_sqrt_rn_f32_slowpath) ;  /* 0x0000006c00447944 */ /* 0x00efea0003c00000 */
[----:B------:R-:W-:Y:S05]  /*2ac0*/  BRA `(.L_x_606) ;  /* 0x0000000000107947 */ /* 0x000fea0003800000 */
.L_x_605:
[C---:B------:R-:W-:Y:S01]  /*2ad0*/  FMUL.FTZ R5, R9.reuse, R0 ;  /* 0x0000000009057220 */ /* 0x040fe20000410000 */
[----:B------:R-:W-:-:S03]  /*2ae0*/  FMUL.FTZ R8, R9, 0.5 ;  /* 0x3f00000009087820 */ /* 0x000fc60000410000 */
[----:B------:R-:W-:-:S04]  /*2af0*/  FFMA R0, -R5, R5, R0 ;  /* 0x0000000505007223 */ /* 0x000fc80000000100 */
[----:B------:R-:W-:-:S07]  /*2b00*/  FFMA R5, R0, R8, R5 ;  /* 0x0000000800057223 */ /* 0x000fce0000000005 */
.L_x_606:
[----:B------:R-:W-:Y:S05]  /*2b10*/  BSYNC.RECONVERGENT B0 ;  /* 0x0000000000007941 */ /* 0x000fea0003800200 */
.L_x_604:
[----:B------:R-:W0:Y:S01]  /*2b20*/  LDC R0, c[0x0][0x3a4] ;  /* 0x0000e900ff007b82 */ /* 0x000e220000000800 */
[----:B------:R-:W-:Y:S01]  /*2b30*/  FADD R9, -R5, R7 ;  /* 0x0000000705097221 */ /* 0x000fe20000000100 */
[----:B------:R4:W-:Y:S01]  /*2b40*/  STG.E desc[UR6][R12.64+0x4], R5 ;  /* 0x000004050c007986 */ /* 0x0009e2000c101906 */
[----:B------:R-:W-:Y:S01]  /*2b50*/  ISETP.GE.U32.AND P0, PT, R4, 0xf, PT ;  /* 0x0000000f0400780c */ /* 0x000fe20003f06070 */
[----:B------:R-:W-:Y:S02]  /*2b60*/  HFMA2 R7, -RZ, RZ, 0, 0 ;  /* 0x00000000ff077431 */ /* 0x000fe400000001ff */
[----:B------:R4:W-:Y:S01]  /*2b70*/  STG.E desc[UR6][R12.64], R9 ;  /* 0x000000090c007986 */ /* 0x0009e2000c101906 */
[----:B0-----:R-:W-:-:S04]  /*2b80*/  LOP3.LUT R8, R0, 0xf, RZ, 0xc0, !PT ;  /* 0x0000000f00087812 */ /* 0x001fc800078ec0ff */
[----:B------:R-:W-:-:S05]  /*2b90*/  ISETP.NE.AND P1, PT, R8, RZ, PT ;  /* 0x000000ff0800720c */ /* 0x000fca0003f25270 */
[----:B----4-:R-:W-:Y:S08]  /*2ba0*/  @!P0 BRA `(.L_x_607) ;  /* 0x0000000400188947 */ /* 0x010ff00003800000 */
[----:B------:R-:W-:Y:S02]  /*2bb0*/  LOP3.LUT R7, R0, 0x7ffffff0, RZ, 0xc0, !PT ;  /* 0x7ffffff000077812 */ /* 0x000fe400078ec0ff */
[----:B------:R-:W-:-:S07]  /*2bc0*/  MOV R9, RZ ;  /* 0x000000ff00097202 */ /* 0x000fce0000000f00 */
.L_x_608:
[----:B----4-:R-:W-:-:S04]  /*2bd0*/  IMAD R17, R9, R0, R9 ;  /* 0x0000000009117224 */ /* 0x010fc800078e0209 */
[----:B------:R-:W-:-:S05]  /*2be0*/  IMAD.WIDE.U32 R16, R17, 0x4, R2 ;  /* 0x0000000411107825 */ /* 0x000fca00078e0002 */
[----:B--23--:R-:W2:Y:S01]  /*2bf0*/  LDG.E R23, desc[UR6][R16.64] ;  /* 0x0000000610177981 */ /* 0x00cea2000c1e1900 */
[----:B------:R-:W-:-:S04]  /*2c00*/  IMAD.WIDE.U32 R4, R9, 0x4, R2 ;  /* 0x0000000409047825 */ /* 0x000fc800078e0002 */
[----:B-1----:R-:W-:-:S04]  /*2c10*/  IMAD R21, R9, R0, R0 ;  /* 0x0000000009157224 */ /* 0x002fc800078e0200 */
[C---:B------:R-:W-:Y:S01]  /*2c20*/  IMAD.WIDE.U32 R18, R21.reuse, 0x4, R4 ;  /* 0x0000000415127825 */ /* 0x040fe200078e0004 */
[----:B--2---:R-:W-:Y:S05]  /*2c30*/  STG.E desc[UR6][R4.64], R23 ;  /* 0x0000001704007986 */ /* 0x004fea000c101906 */
[----:B------:R-:W2:Y:S01]  /*2c40*/  LDG.E R19, desc[UR6][R18.64+0x4] ;  /* 0x0000040612137981 */ /* 0x000ea2000c1e1900 */
[----:B------:R-:W-:-:S04]  /*2c50*/  IMAD.IADD R25, R21, 0x1, R0 ;  /* 0x0000000115197824 */ /* 0x000fc800078e0200 */
[C-C-:B------:R-:W-:Y:S01]  /*2c60*/  IMAD.WIDE.U32 R20, R25.reuse, 0x4, R4.reuse ;  /* 0x0000000419147825 */ /* 0x140fe200078e0004 */
[-C--:B------:R-:W-:Y:S01]  /*2c70*/  IADD3 R25, PT, PT, R25, R0.reuse, RZ ;  /* 0x0000000019197210 */ /* 0x080fe20007ffe0ff */
[----:B--2---:R0:W-:Y:S04]  /*2c80*/  STG.E desc[UR6][R4.64+0x4], R19 ;  /* 0x0000041304007986 */ /* 0x0041e8000c101906 */
[----:B------:R-:W2:Y:S01]  /*2c90*/  LDG.E R21, desc[UR6][R20.64+0x8] ;  /* 0x0000080614157981 */ /* 0x000ea2000c1e1900 */
[C-C-:B------:R-:W-:Y:S01]  /*2ca0*/  IMAD.WIDE.U32 R16, R25.reuse, 0x4, R4.reuse ;  /* 0x0000000419107825 */ /* 0x140fe200078e0004 */
[----:B------:R-:W-:Y:S02]  /*2cb0*/  IADD3 R27, PT, PT, R25, R0, RZ ;  /* 0x00000000191b7210 */ /* 0x000fe40007ffe0ff */
[----:B--2---:R1:W-:Y:S04]  /*2cc0*/  STG.E desc[UR6][R4.64+0x8], R21 ;  /* 0x0000081504007986 */ /* 0x0043e8000c101906 */
[----:B------:R-:W2:Y:S01]  /*2cd0*/  LDG.E R17, desc[UR6][R16.64+0xc] ;  /* 0x00000c0610117981 */ /* 0x000ea2000c1e1900 */
[----:B------:R-:W-:-:S04]  /*2ce0*/  IMAD.WIDE.U32 R24, R27, 0x4, R4 ;  /* 0x000000041b187825 */ /* 0x000fc800078e0004 */
[----:B------:R-:W-:Y:S01]  /*2cf0*/  IMAD.IADD R27, R27, 0x1, R0 ;  /* 0x000000011b1b7824 */ /* 0x000fe200078e0200 */
[----:B--2---:R2:W-:Y:S04]  /*2d00*/  STG.E desc[UR6][R4.64+0xc], R17 ;  /* 0x00000c1104007986 */ /* 0x0045e8000c101906 */
[----:B------:R-:W3:Y:S01]  /*2d10*/  LDG.E R25, desc[UR6][R24.64+0x10] ;  /* 0x0000100618197981 */ /* 0x000ee2000c1e1900 */
[C-C-:B0-----:R-:W-:Y:S01]  /*2d20*/  IMAD.WIDE.U32 R18, R27.reuse, 0x4, R4.reuse ;  /* 0x000000041b127825 */ /* 0x141fe200078e0004 */
[-C--:B------:R-:W-:Y:S02]  /*2d30*/  IADD3 R27, PT, PT, R27, R0.reuse, RZ ;  /* 0x000000001b1b7210 */ /* 0x080fe40007ffe0ff */
[----:B---3--:R0:W-:Y:S04]  /*2d40*/  STG.E desc[UR6][R4.64+0x10], R25 ;  /* 0x0000101904007986 */ /* 0x0081e8000c101906 */
[----:B------:R-:W3:Y:S01]  /*2d50*/  LDG.E R19, desc[UR6][R18.64+0x14] ;  /* 0x0000140612137981 */ /* 0x000ee2000c1e1900 */
[C---:B-1----:R-:W-:Y:S01]  /*2d60*/  IMAD.WIDE.U32 R20, R27.reuse, 0x4, R4 ;  /* 0x000000041b147825 */ /* 0x042fe200078e0004 */
[----:B------:R-:W-:-:S02]  /*2d70*/  IADD3 R27, PT, PT, R27, R0, RZ ;  /* 0x000000001b1b7210 */ /* 0x000fc40007ffe0ff */
[----:B---3--:R1:W-:Y:S04]  /*2d80*/  STG.E desc[UR6][R4.64+0x14], R19 ;  /* 0x0000141304007986 */ /* 0x0083e8000c101906 */
[----:B------:R-:W3:Y:S01]  /*2d90*/  LDG.E R21, desc[UR6][R20.64+0x18] ;  /* 0x0000180614157981 */ /* 0x000ee2000c1e1900 */
[----:B--2---:R-:W-:-:S04]  /*2da0*/  IMAD.WIDE.U32 R16, R27, 0x4, R4 ;  /* 0x000000041b107825 */ /* 0x004fc800078e0004 */
[----:B------:R-:W-:Y:S01]  /*2db0*/  IMAD.IADD R27, R27, 0x1, R0 ;  /* 0x000000011b1b7824 */ /* 0x000fe200078e0200 */
[----:B---3--:R2:W-:Y:S04]  /*2dc0*/  STG.E desc[UR6][R4.64+0x18], R21 ;  /* 0x0000181504007986 */ /* 0x0085e8000c101906 */
        /* <DEDUP_REMOVED lines=24> */
[----:B------:R-:W2:Y:S01]  /*2f50*/  LDG.E R19, desc[UR6][R18.64+0x34] ;  /* 0x0000340612137981 */ /* 0x000ea2000c1e1900 */
[C-C-:B0-----:R-:W-:Y:S01]  /*2f60*/  IMAD.WIDE.U32 R20, R27.reuse, 0x4, R4.reuse ;  /* 0x000000041b147825 */ /* 0x141fe200078e0004 */
[----:B------:R-:W-:Y:S02]  /*2f70*/  IADD3 R27, PT, PT, R27, R0, RZ ;  /* 0x000000001b1b7210 */ /* 0x000fe40007ffe0ff */
[----:B--2---:R4:W-:Y:S04]  /*2f80*/  STG.E desc[UR6][R4.64+0x34], R19 ;  /* 0x0000341304007986 */ /* 0x0049e8000c101906 */
[----:B------:R-:W2:Y:S01]  /*2f90*/  LDG.E R21, desc[UR6][R20.64+0x38] ;  /* 0x0000380614157981 */ /* 0x000ea2000c1e1900 */
[----:B-1----:R-:W-:-:S03]  /*2fa0*/  IMAD.WIDE.U32 R16, R27, 0x4, R4 ;  /* 0x000000041b107825 */ /* 0x002fc600078e0004 */
[----:B--2---:R4:W-:Y:S04]  /*2fb0*/  STG.E desc[UR6][R4.64+0x38], R21 ;  /* 0x0000381504007986 */ /* 0x0049e8000c101906 */
[----:B------:R-:W2:Y:S01]  /*2fc0*/  LDG.E R17, desc[UR6][R16.64+0x3c] ;  /* 0x00003c0610117981 */ /* 0x000ea2000c1e1900 */
[----:B------:R-:W-:-:S04]  /*2fd0*/  IADD3 R9, PT, PT, R9, 0x10, RZ ;  /* 0x0000001009097810 */ /* 0x000fc80007ffe0ff */
[----:B------:R-:W-:Y:S01]  /*2fe0*/  ISETP.NE.AND P0, PT, R9, R7, PT ;  /* 0x000000070900720c */ /* 0x000fe20003f05270 */
[----:B--2---:R4:W-:-:S12]  /*2ff0*/  STG.E desc[UR6][R4.64+0x3c], R17 ;  /* 0x00003c1104007986 */ /* 0x0049d8000c101906 */
[----:B------:R-:W-:Y:S05]  /*3000*/  @P0 BRA `(.L_x_608) ;  /* 0xfffffff800f00947 */ /* 0x000fea000383ffff */
.L_x_607:
[----:B------:R-:W-:Y:S05]  /*3010*/  @!P1 BRA `(.L_x_609) ;  /* 0x0000000400bc9947 */ /* 0x000fea0003800000 */
[----:B------:R-:W-:Y:S02]  /*3020*/  ISETP.GE.U32.AND P0, PT, R8, 0x8, PT ;  /* 0x000000080800780c */ /* 0x000fe40003f06070 */
[----:B------:R-:W-:-:S11]  /*3030*/  ISETP.NE.AND P1, PT, R6, RZ, PT ;  /* 0x000000ff0600720c */ /* 0x000fd60003f25270 */
[----:B------:R-:W-:Y:S05]  /*3040*/  @!P0 BRA `(.L_x_610) ;  /* 0x0000000000888947 */ /* 0x000fea0003800000 */
[----:B------:R-:W-:-:S04]  /*3050*/  IMAD R9, R7, R0, R7 ;  /* 0x0000000007097224 */ /* 0x000fc800078e0207 */
[----:B------:R-:W-:-:S05]  /*3060*/  IMAD.WIDE.U32 R8, R9, 0x4, R2 ;  /* 0x0000000409087825 */ /* 0x000fca00078e0002 */
[----:B-1234-:R-:W2:Y:S01]  /*3070*/  LDG.E R21, desc[UR6][R8.64] ;  /* 0x0000000608157981 */ /* 0x01eea2000c1e1900 */
[----:B------:R-:W-:-:S04]  /*3080*/  IMAD.WIDE.U32 R4, R7, 0x4, R2 ;  /* 0x0000000407047825 */ /* 0x000fc800078e0002 */
[----:B------:R-:W-:-:S04]  /*3090*/  IMAD R19, R7, R0, R0 ;  /* 0x0000000007137224 */ /* 0x000fc800078e0200 */
[C---:B------:R-:W-:Y:S01]  /*30a0*/  IMAD.WIDE.U32 R16, R19.reuse, 0x4, R4 ;  /* 0x0000000413107825 */ /* 0x040fe200078e0004 */
[----:B--2---:R0:W-:Y:S05]  /*30b0*/  STG.E desc[UR6][R4.64], R21 ;  /* 0x0000001504007986 */ /* 0x0041ea000c101906 */
        /* <DEDUP_REMOVED lines=9> */
[----:B------:R-:W3:Y:S01]  /*3150*/  LDG.E R9, desc[UR6][R8.64+0xc] ;  /* 0x00000c0608097981 */ /* 0x000ee2000c1e1900 */
[----:B0-----:R-:W-:-:S04]  /*3160*/  IMAD.WIDE.U32 R20, R23, 0x4, R4 ;  /* 0x0000000417147825 */ /* 0x001fc800078e0004 */
[----:B------:R-:W-:Y:S01]  /*3170*/  IMAD.IADD R23, R23, 0x1, R0 ;  /* 0x0000000117177824 */ /* 0x000fe200078e0200 */
[----:B---3--:R0:W-:Y:S04]  /*3180*/  STG.E desc[UR6][R4.64+0xc], R9 ;  /* 0x00000c0904007986 */ /* 0x0081e8000c101906 */
[----:B------:R-:W3:Y:S01]  /*3190*/  LDG.E R21, desc[UR6][R20.64+0x10] ;  /* 0x0000100614157981 */ /* 0x000ee2000c1e1900 */
[C-C-:B-1----:R-:W-:Y:S01]  /*31a0*/  IMAD.WIDE.U32 R16, R23.reuse, 0x4, R4.reuse ;  /* 0x0000000417107825 */ /* 0x142fe200078e0004 */
[-C--:B------:R-:W-:Y:S02]  /*31b0*/  IADD3 R23, PT, PT, R23, R0.reuse, RZ ;  /* 0x0000000017177210 */ /* 0x080fe40007ffe0ff */
[----:B---3--:R1:W-:Y:S04]  /*31c0*/  STG.E desc[UR6][R4.64+0x10], R21 ;  /* 0x0000101504007986 */ /* 0x0083e8000c101906 */
[----:B------:R-:W3:Y:S01]  /*31d0*/  LDG.E R17, desc[UR6][R16.64+0x14] ;  /* 0x0000140610117981 */ /* 0x000ee2000c1e1900 */
[C---:B--2---:R-:W-:Y:S01]  /*31e0*/  IMAD.WIDE.U32 R18, R23.reuse, 0x4, R4 ;  /* 0x0000000417127825 */ /* 0x044fe200078e0004 */
[----:B------:R-:W-:-:S02]  /*31f0*/  IADD3 R23, PT, PT, R23, R0, RZ ;  /* 0x0000000017177210 */ /* 0x000fc40007ffe0ff */
[----:B---3--:R1:W-:Y:S04]  /*3200*/  STG.E desc[UR6][R4.64+0x14], R17 ;  /* 0x0000141104007986 */ /* 0x0083e8000c101906 */
[----:B------:R-:W2:Y:S01]  /*3210*/  LDG.E R19, desc[UR6][R18.64+0x18] ;  /* 0x0000180612137981 */ /* 0x000ea2000c1e1900 */
[----:B0-----:R-:W-:-:S03]  /*3220*/  IMAD.WIDE.U32 R8, R23, 0x4, R4 ;  /* 0x0000000417087825 */ /* 0x001fc600078e0004 */
[----:B--2---:R1:W-:Y:S04]  /*3230*/  STG.E desc[UR6][R4.64+0x18], R19 ;  /* 0x0000181304007986 */ /* 0x0043e8000c101906 */
[----:B------:R-:W2:Y:S01]  /*3240*/  LDG.E R9, desc[UR6][R8.64+0x1c] ;  /* 0x00001c0608097981 */ /* 0x000ea2000c1e1900 */
[----:B------:R-:W-:-:S03]  /*3250*/  VIADD R7, R7, 0x8 ;  /* 0x0000000807077836 */ /* 0x000fc60000000000 */
[----:B--2---:R1:W-:Y:S04]  /*3260*/  STG.E desc[UR6][R4.64+0x1c], R9 ;  /* 0x00001c0904007986 */ /* 0x0043e8000c101906 */
.L_x_610:
[----:B------:R-:W-:Y:S05]  /*3270*/  @!P1 BRA `(.L_x_609) ;  /* 0x0000000400249947 */ /* 0x000fea0003800000 */
[----:B------:R-:W-:Y:S02]  /*3280*/  ISETP.GE.U32.AND P0, PT, R6, 0x4, PT ;  /* 0x000000040600780c */ /* 0x000fe40003f06070 */
[----:B------:R-:W-:-:S04]  /*3290*/  LOP3.LUT R20, R0, 0x3, RZ, 0xc0, !PT ;  /* 0x0000000300147812 */ /* 0x000fc800078ec0ff */
[----:B------:R-:W-:-:S07]  /*32a0*/  ISETP.NE.AND P1, PT, R20, RZ, PT ;  /* 0x000000ff1400720c */ /* 0x000fce0003f25270 */
[----:B------:R-:W-:Y:S06]  /*32b0*/  @!P0 BRA `(.L_x_611) ;  /* 0x0000000000488947 */ /* 0x000fec0003800000 */
[----:B-1----:R-:W-:-:S04]  /*32c0*/  IMAD R9, R7, R0, R7 ;  /* 0x0000000007097224 */ /* 0x002fc800078e0207 */
[----:B------:R-:W-:-:S05]  /*32d0*/  IMAD.WIDE.U32 R8, R9, 0x4, R2 ;  /* 0x0000000409087825 */ /* 0x000fca00078e0002 */
[----:B--234-:R-:W2:Y:S01]  /*32e0*/  LDG.E R21, desc[UR6][R8.64] ;  /* 0x0000000608157981 */ /* 0x01cea2000c1e1900 */
[----:B------:R-:W-:-:S04]  /*32f0*/  IMAD.WIDE.U32 R4, R7, 0x4, R2 ;  /* 0x0000000407047825 */ /* 0x000fc800078e0002 */
[----:B------:R-:W-:-:S04]  /*3300*/  IMAD R19, R7, R0, R0 ;  /* 0x0000000007137224 */ /* 0x000fc800078e0200 */
[C---:B------:R-:W-:Y:S01]  /*3310*/  IMAD.WIDE.U32 R16, R19.reuse, 0x4, R4 ;  /* 0x0000000413107825 */ /* 0x040fe200078e0004 */
[----:B--2---:R0:W-:Y:S05]  /*3320*/  STG.E desc[UR6][R4.64], R21 ;  /* 0x0000001504007986 */ /* 0x0041ea000c101906 */
[----:B------:R-:W2:Y:S01]  /*3330*/  LDG.E R17, desc[UR6][R16.64+0x4] ;  /* 0x0000040610117981 */ /* 0x000ea2000c1e1900 */
[----:B------:R-:W-:-:S05]  /*3340*/  IADD3 R23, PT, PT, R19, R0, RZ ;  /* 0x0000000013177210 */ /* 0x000fca0007ffe0ff */
[C-C-:B------:R-:W-:Y:S01]  /*3350*/  IMAD.WIDE.U32 R18, R23.reuse, 0x4, R4.reuse ;  /* 0x0000000417127825 */ /* 0x140fe200078e0004 */
[----:B------:R-:W-:Y:S01]  /*3360*/  IADD3 R23, PT, PT, R23, R0, RZ ;  /* 0x0000000017177210 */ /* 0x000fe20007ffe0ff */
[----:B--2---:R0:W-:Y:S04]  /*3370*/  STG.E desc[UR6][R4.64+0x4], R17 ;  /* 0x0000041104007986 */ /* 0x0041e8000c101906 */
[----:B------:R-:W2:Y:S01]  /*3380*/  LDG.E R19, desc[UR6][R18.64+0x8] ;  /* 0x0000080612137981 */ /* 0x000ea2000c1e1900 */
[----:B------:R-:W-:-:S03]  /*3390*/  IMAD.WIDE.U32 R8, R23, 0x4, R4 ;  /* 0x0000000417087825 */ /* 0x000fc600078e0004 */
[----:B--2---:R0:W-:Y:S04]  /*33a0*/  STG.E desc[UR6][R4.64+0x8], R19 ;  /* 0x0000081304007986 */ /* 0x0041e8000c101906 */
[----:B------:R-:W2:Y:S01]  /*33b0*/  LDG.E R9, desc[UR6][R8.64+0xc] ;  /* 0x00000c0608097981 */ /* 0x000ea2000c1e1900 */
[----:B------:R-:W-:-:S03]  /*33c0*/  VIADD R7, R7, 0x4 ;  /* 0x0000000407077836 */ /* 0x000fc60000000000 */
[----:B--2---:R0:W-:Y:S04]  /*33d0*/  STG.E desc[UR6][R4.64+0xc], R9 ;  /* 0x00000c0904007986 */ /* 0x0041e8000c101906 */
.L_x_611:
[----:B------:R-:W-:Y:S05]  /*33e0*/  @!P1 BRA `(.L_x_609) ;  /* 0x0000000000c89947 */ /* 0x000fea0003800000 */
[----:B01--4-:R-:W-:-:S04]  /*33f0*/  IMAD R5, R7, R0, R7 ;  /* 0x0000000007057224 */ /* 0x013fc800078e0207 */
[----:B------:R-:W-:-:S06]  /*3400*/  IMAD.WIDE.U32 R4, R5, 0x4, R2 ;  /* 0x0000000405047825 */ /* 0x000fcc00078e0002 */
[----:B------:R-:W4:Y:S01]  /*3410*/  LDG.E R5, desc[UR6][R4.64] ;  /* 0x0000000604057981 */ /* 0x000f22000c1e1900 */
[----:B------:R-:W-:Y:S01]  /*3420*/  IMAD.WIDE.U32 R8, R7, 0x4, R2 ;  /* 0x0000000407087825 */ /* 0x000fe200078e0002 */
[----:B------:R-:W-:-:S04]  /*3430*/  ISETP.NE.AND P0, PT, R20, 0x1, PT ;  /* 0x000000011400780c */ /* 0x000fc80003f05270 */
[----:B----4-:R0:W-:Y:S09]  /*3440*/  STG.E desc[UR6][R8.64], R5 ;  /* 0x0000000508007986 */ /* 0x0101f2000c101906 */
[----:B------:R-:W-:Y:S05]  /*3450*/  @!P0 BRA `(.L_x_609) ;  /* 0x0000000000ac8947 */ /* 0x000fea0003800000 */
[----:B0-----:R-:W-:Y:S01]  /*3460*/  IADD3 R9, PT, PT, R7, 0x1, RZ ;  /* 0x0000000107097810 */ /* 0x001fe20007ffe0ff */
[----:B------:R-:W-:-:S06]  /*3470*/  UMOV UR4, 0x1 ;  /* 0x0000000100047882 */ /* 0x000fcc0000000000 */
.L_x_612:
[----:B0-----:R-:W-:-:S04]  /*3480*/  IMAD R5, R9, R0, R9 ;  /* 0x0000000009057224 */ /* 0x001fc800078e0209 */
[----:B------:R-:W-:-:S06]  /*3490*/  IMAD.WIDE.U32 R4, R5, 0x4, R2 ;  /* 0x0000000405047825 */ /* 0x000fcc00078e0002 */
[----:B------:R-:W4:Y:S01]  /*34a0*/  LDG.E R5, desc[UR6][R4.64] ;  /* 0x0000000604057981 */ /* 0x000f22000c1e1900 */
[C---:B------:R-:W-:Y:S01]  /*34b0*/  IMAD.WIDE.U32 R6, R9.reuse, 0x4, R2 ;  /* 0x0000000409067825 */ /* 0x040fe200078e0002 */
[----:B------:R-:W-:Y:S01]  /*34c0*/  UIADD3 UR4, UPT, UPT, UR4, 0x1, URZ ;  /* 0x0000000104047890 */ /* 0x000fe2000fffe0ff */
[----:B------:R-:W-:-:S05]  /*34d0*/  IADD3 R9, PT, PT, R9, 0x1, RZ ;  /* 0x0000000109097810 */ /* 0x000fca0007ffe0ff */
[----:B------:R-:W-:Y:S01]  /*34e0*/  ISETP.NE.AND P0, PT, R20, UR4, PT ;  /* 0x0000000414007c0c */ /* 0x000fe2000bf05270 */
[----:B----4-:R0:W-:-:S12]  /*34f0*/  STG.E desc[UR6][R6.64], R5 ;  /* 0x0000000506007986 */ /* 0x0101d8000c101906 */
[----:B------:R-:W-:Y:S05]  /*3500*/  @P0 BRA `(.L_x_612) ;  /* 0xfffffffc00dc0947 */ /* 0x000fea000383ffff */
[----:B------:R-:W-:Y:S05]  /*3510*/  BRA `(.L_x_609) ;  /* 0x00000000007c7947 */ /* 0x000fea0003800000 */
.L_x_597:
        /* <DEDUP_REMOVED lines=9> */
[----:B-1----:R-:W-:Y:S06]  /*35b0*/  @!P0 BRA `(.L_x_614) ;  /* 0x00000000000c8947 */ /* 0x002fec0003800000 */
[----:B------:R-:W-:Y:S01]  /*35c0*/  IMAD.MOV.U32 R0, RZ, RZ, R4 ;  /* 0x000000ffff007224 */ /* 0x000fe200078e0004 */
[----:B------:R-:W-:-:S07]  /*35d0*/  MOV R23, 0x35f0 ;  /* 0x000035f000177802 */ /* 0x000fce0000000f00 */
[----:B0-----:R-:W-:Y:S05]  /*35e0*/  CALL.REL.NOINC `($__internal_7_$__cuda_sm3x_div_rn_noftz_f32_slowpath) ;  /* 0x0000006000d07944 */ /* 0x001fea0003c00000 */
.L_x_614:
[----:B------:R-:W-:Y:S05]  /*35f0*/  BSYNC.RECONVERGENT B2 ;  /* 0x0000000000027941 */ /* 0x000fea0003800200 */
.L_x_613:
[----:B------:R-:W-:Y:S01]  /*3600*/  IADD3 R4, PT, PT, R0, -0xd000000, RZ ;  /* 0xf300000000047810 */ /* 0x000fe20007ffe0ff */
[----:B------:R1:W2:Y:S01]  /*3610*/  MUFU.RSQ R9, R0 ;  /* 0x0000000000097308 */ /* 0x0002a20000001400 */
[----:B------:R-:W-:Y:S02]  /*3620*/  BSSY.RECONVERGENT B0, `(.L_x_615) ;  /* 0x000000b000007945 */ /* 0x000fe40003800200 */
[----:B------:R-:W-:-:S13]  /*3630*/  ISETP.GT.U32.AND P0, PT, R4, 0x727fffff, PT ;  /* 0x727fffff0400780c */ /* 0x000fda0003f04070 */
[----:B-1----:R-:W-:Y:S05]  /*3640*/  @!P0 BRA `(.L_x_616) ;  /* 0x0000000000108947 */ /* 0x002fea0003800000 */
[----:B------:R-:W-:-:S07]  /*3650*/  MOV R18, 0x3670 ;  /* 0x0000367000127802 */ /* 0x000fce0000000f00 */
[----:B0-2---:R-:W-:Y:S05]  /*3660*/  CALL.REL.NOINC `($__internal_6_$__cuda_sm20_sqrt_rn_f32_slowpath) ;  /* 0x0000006000587944 */ /* 0x005fea0003c00000 */
[----:B------:R-:W-:Y:S01]  /*3670*/  MOV R0, R5 ;  /* 0x0000000500007202 */ /* 0x000fe20000000f00 */
[----:B------:R-:W-:Y:S06]  /*3680*/  BRA `(.L_x_617) ;  /* 0x0000000000107947 */ /* 0x000fec0003800000 */
.L_x_616:
[C---:B--2---:R-:W-:Y:S01]  /*3690*/  FMUL.FTZ R5, R9.reuse, R0 ;  /* 0x0000000009057220 */ /* 0x044fe20000410000 */
[----:B------:R-:W-:-:S03]  /*36a0*/  FMUL.FTZ R4, R9, 0.5 ;  /* 0x3f00000009047820 */ /* 0x000fc60000410000 */
[----:B------:R-:W-:-:S04]  /*36b0*/  FFMA R0, -R5, R5, R0 ;  /* 0x0000000505007223 */ /* 0x000fc80000000100 */
[----:B------:R-:W-:-:S07]  /*36c0*/  FFMA R0, R0, R4, R5 ;  /* 0x0000000400007223 */ /* 0x000fce0000000005 */
.L_x_617:
[----:B------:R-:W-:Y:S05]  /*36d0*/  BSYNC.RECONVERGENT B0 ;  /* 0x0000000000007941 */ /* 0x000fea0003800200 */
.L_x_615:
[----:B0-----:R-:W-:Y:S01]  /*36e0*/  FADD R7, -R0, R7 ;  /* 0x0000000700077221 */ /* 0x001fe20000000100 */
[----:B------:R0:W-:Y:S04]  /*36f0*/  STG.E desc[UR6][R12.64+0x4], R0 ;  /* 0x000004000c007986 */ /* 0x0001e8000c101906 */
[----:B------:R0:W-:Y:S02]  /*3700*/  STG.E desc[UR6][R12.64], R7 ;  /* 0x000000070c007986 */ /* 0x0001e4000c101906 */
.L_x_609:
[----:B0123--:R-:W2:Y:S01]  /*3710*/  LDG.E R13, desc[UR6][R12.64] ;  /* 0x000000060c0d7981 */ /* 0x00fea2000c1e1900 */
[----:B------:R-:W4:Y:S02]  /*3720*/  LDCU UR4, c[0x0][0x3a4] ;  /* 0x00007480ff0477ac */ /* 0x000f240008000800 */
[----:B----4-:R-:W-:-:S04]  /*3730*/  IMAD.U32 R5, RZ, RZ, UR4 ;  /* 0x00000004ff057e24 */ /* 0x010fc8000f8e00ff */
[----:B------:R-:W-:Y:S01]  /*3740*/  IMAD.WIDE R6, R5, 0x4, R2 ;  /* 0x0000000405067825 */ /* 0x000fe200078e0202 */
[----:B------:R-:W-:-:S04]  /*3750*/  IADD3 R9, PT, PT, R11, R5, RZ ;  /* 0x000000050b097210 */ /* 0x000fc80007ffe0ff */
[----:B------:R-:W-:Y:S01]  /*3760*/  ISETP.GE.AND P0, PT, R10, R9, PT ;  /* 0x000000090a00720c */ /* 0x000fe20003f06270 */
[----:B--2---:R0:W-:-:S12]  /*3770*/  STG.E desc[UR6][R6.64], R13 ;  /* 0x0000000d06007986 */ /* 0x0041d8000c101906 */
[----:B------:R-:W-:Y:S05]  /*3780*/  @P0 BRA `(.L_x_618) ;  /* 0x0000000000f80947 */ /* 0x000fea0003800000 */
[C---:B------:R-:W-:Y:S01]  /*3790*/  IADD3 R0, PT, PT, R11.reuse, -0x1, RZ ;  /* 0xffffffff0b007810 */ /* 0x040fe20007ffe0ff */
[----:B------:R-:W-:-:S03]  /*37a0*/  VIADD R11, R11, 0xfffffffe ;  /* 0xfffffffe0b0b7836 */ /* 0x000fc60000000000 */
[----:B------:R-:W-:Y:S02]  /*37b0*/  LOP3.LUT R4, R0, 0xf, RZ, 0xc0, !PT ;  /* 0x0000000f00047812 */ /* 0x000fe400078ec0ff */
[----:B------:R-:W-:Y:S02]  /*37c0*/  ISETP.GE.U32.AND P0, PT, R11, 0xf, PT ;  /* 0x0000000f0b00780c */ /* 0x000fe40003f06070 */
[----:B------:R-:W-:-:S11]  /*37d0*/  ISETP.NE.AND P1, PT, R4, RZ, PT ;  /* 0x000000ff0400720c */ /* 0x000fd60003f25270 */
[----:B------:R-:W-:Y:S05]  /*37e0*/  @!P0 BRA `(.L_x_619) ;  /* 0x00000000005c8947 */ /* 0x000fea0003800000 */
[----:B------:R-:W-:Y:S01]  /*37f0*/  LOP3.LUT R11, R0, 0xfffffff0, RZ, 0xc0, !PT ;  /* 0xfffffff0000b7812 */ /* 0x000fe200078ec0ff */
[----:B------:R-:W-:-:S06]  /*3800*/  UMOV UR4, URZ ;  /* 0x000000ff00047c82 */ /* 0x000fcc0008000000 */
.L_x_620:
[C---:B-1----:R-:W-:Y:S01]  /*3810*/  IMAD.WIDE R8, R10.reuse, 0x4, R2 ;  /* 0x000000040a087825 */ /* 0x042fe200078e0202 */
[----:B------:R-:W-:Y:S01]  /*3820*/  UIADD3 UR4, UPT, UPT, UR4, 0x10, URZ ;  /* 0x0000001004047890 */ /* 0x000fe2000fffe0ff */
[----:B------:R-:W-:-:S03]  /*3830*/  IADD3 R10, PT, PT, R10, 0x10, RZ ;  /* 0x000000100a0a7810 */ /* 0x000fc60007ffe0ff */
[----:B------:R1:W-:Y:S02]  /*3840*/  STG.E desc[UR6][R8.64], RZ ;  /* 0x000000ff08007986 */ /* 0x0003e4000c101906 */
[----:B------:R-:W-:Y:S02]  /*3850*/  ISETP.NE.AND P0, PT, R11, UR4, PT ;  /* 0x000000040b007c0c */ /* 0x000fe4000bf05270 */
[----:B------:R1:W-:Y:S04]  /*3860*/  STG.E desc[UR6][R8.64+0x4], RZ ;  /* 0x000004ff08007986 */ /* 0x0003e8000c101906 */
        /* <DEDUP_REMOVED lines=13> */
[----:B------:R1:W-:Y:S01]  /*3940*/  STG.E desc[UR6][R8.64+0x3c], RZ ;  /* 0x00003cff08007986 */ /* 0x0003e2000c101906 */
[----:B------:R-:W-:Y:S05]  /*3950*/  @P0 BRA `(.L_x_620) ;  /* 0xfffffffc00ac0947 */ /* 0x000fea000383ffff */
.L_x_619:
[----:B------:R-:W-:Y:S05]  /*3960*/  @!P1 BRA `(.L_x_618) ;  /* 0x0000000000809947 */ /* 0x000fea0003800000 */
[----:B------:R-:W-:Y:S02]  /*3970*/  ISETP.GE.U32.AND P0, PT, R4, 0x8, PT ;  /* 0x000000080400780c */ /* 0x000fe40003f06070 */
[----:B------:R-:W-:-:S04]  /*3980*/  LOP3.LUT R11, R0, 0x7, RZ, 0xc0, !PT ;  /* 0x00000007000b7812 */ /* 0x000fc800078ec0ff */
[----:B------:R-:W-:-:S07]  /*3990*/  ISETP.NE.AND P1, PT, R11, RZ, PT ;  /* 0x000000ff0b00720c */ /* 0x000fce0003f25270 */
[----:B------:R-:W-:Y:S06]  /*39a0*/  @!P0 BRA `(.L_x_621) ;  /* 0x0000000000288947 */ /* 0x000fec0003800000 */
[C---:B-1----:R-:W-:Y:S01]  /*39b0*/  IMAD.WIDE R8, R10.reuse, 0x4, R2 ;  /* 0x000000040a087825 */ /* 0x042fe200078e0202 */
[----:B------:R-:W-:-:S04]  /*39c0*/  IADD3 R10, PT, PT, R10, 0x8, RZ ;  /* 0x000000080a0a7810 */ /* 0x000fc80007ffe0ff */
[----:B------:R2:W-:Y:S04]  /*39d0*/  STG.E desc[UR6][R8.64], RZ ;  /* 0x000000ff08007986 */ /* 0x0005e8000c101906 */
[----:B------:R2:W-:Y:S04]  /*39e0*/  STG.E desc[UR6][R8.64+0x4], RZ ;  /* 0x000004ff08007986 */ /* 0x0005e8000c101906 */
[----:B------:R2:W-:Y:S04]  /*39f0*/  STG.E desc[UR6][R8.64+0x8], RZ ;  /* 0x000008ff08007986 */ /* 0x0005e8000c101906 */
[----:B------:R2:W-:Y:S04]  /*3a00*/  STG.E desc[UR6][R8.64+0xc], RZ ;  /* 0x00000cff08007986 */ /* 0x0005e8000c101906 */
[----:B------:R2:W-:Y:S04]  /*3a10*/  STG.E desc[UR6][R8.64+0x10], RZ ;  /* 0x000010ff08007986 */ /* 0x0005e8000c101906 */
[----:B------:R2:W-:Y:S04]  /*3a20*/  STG.E desc[UR6][R8.64+0x14], RZ ;  /* 0x000014ff08007986 */ /* 0x0005e8000c101906 */
[----:B------:R2:W-:Y:S04]  /*3a30*/  STG.E desc[UR6][R8.64+0x18], RZ ;  /* 0x000018ff08007986 */ /* 0x0005e8000c101906 */
[----:B------:R2:W-:Y:S02]  /*3a40*/  STG.E desc[UR6][R8.64+0x1c], RZ ;  /* 0x00001cff08007986 */ /* 0x0005e4000c101906 */
.L_x_621:
[----:B------:R-:W-:Y:S05]  /*3a50*/  @!P1 BRA `(.L_x_618) ;  /* 0x0000000000449947 */ /* 0x000fea0003800000 */
[----:B------:R-:W-:Y:S02]  /*3a60*/  ISETP.GE.U32.AND P0, PT, R11, 0x4, PT ;  /* 0x000000040b00780c */ /* 0x000fe40003f06070 */
[----:B------:R-:W-:-:S04]  /*3a70*/  LOP3.LUT R0, R0, 0x3, RZ, 0xc0, !PT ;  /* 0x0000000300007812 */ /* 0x000fc800078ec0ff */
[----:B------:R-:W-:-:S07]  /*3a80*/  ISETP.NE.AND P1, PT, R0, RZ, PT ;  /* 0x000000ff0000720c */ /* 0x000fce0003f25270 */
[----:B-12---:R-:W-:-:S04]  /*3a90*/  @P0 IMAD.WIDE R8, R10, 0x4, R2 ;  /* 0x000000040a080825 */ /* 0x006fc800078e0202 */
[----:B------:R-:W-:Y:S01]  /*3aa0*/  @P0 VIADD R10, R10, 0x4 ;  /* 0x000000040a0a0836 */ /* 0x000fe20000000000 */
[----:B------:R3:W-:Y:S04]  /*3ab0*/  @P0 STG.E desc[UR6][R8.64], RZ ;  /* 0x000000ff08000986 */ /* 0x0007e8000c101906 */
[----:B------:R3:W-:Y:S04]  /*3ac0*/  @P0 STG.E desc[UR6][R8.64+0x4], RZ ;  /* 0x000004ff08000986 */ /* 0x0007e8000c101906 */
[----:B------:R3:W-:Y:S04]  /*3ad0*/  @P0 STG.E desc[UR6][R8.64+0x8], RZ ;  /* 0x000008ff08000986 */ /* 0x0007e8000c101906 */
[----:B------:R3:W-:Y:S01]  /*3ae0*/  @P0 STG.E desc[UR6][R8.64+0xc], RZ ;  /* 0x00000cff08000986 */ /* 0x0007e2000c101906 */
[----:B------:R-:W-:Y:S05]  /*3af0*/  @!P1 BRA `(.L_x_618) ;  /* 0x00000000001c9947 */ /* 0x000fea0003800000 */
[----:B------:R-:W-:-:S05]  /*3b00*/  UMOV UR4, URZ ;  /* 0x000000ff00047c82 */ /* 0x000fca0008000000 */
.L_x_622:
[C---:B---3--:R-:W-:Y:S01]  /*3b10*/  IMAD.WIDE R8, R10.reuse, 0x4, R2 ;  /* 0x000000040a087825 */ /* 0x048fe200078e0202 */
[----:B------:R-:W-:Y:S01]  /*3b20*/  UIADD3 UR4, UPT, UPT, UR4, 0x1, URZ ;  /* 0x0000000104047890 */ /* 0x000fe2000fffe0ff */
[----:B------:R-:W-:-:S03]  /*3b30*/  IADD3 R10, PT, PT, R10, 0x1, RZ ;  /* 0x000000010a0a7810 */ /* 0x000fc60007ffe0ff */
[----:B------:R4:W-:Y:S02]  /*3b40*/  STG.E desc[UR6][R8.64], RZ ;  /* 0x000000ff08007986 */ /* 0x0009e4000c101906 */
[----:B------:R-:W-:-:S13]  /*3b50*/  ISETP.NE.AND P0, PT, R0, UR4, PT ;  /* 0x0000000400007c0c */ /* 0x000fda000bf05270 */
[----:B----4-:R-:W-:Y:S05]  /*3b60*/  @P0 BRA `(.L_x_622) ;  /* 0xfffffffc00e80947 */ /* 0x010fea000383ffff */
.L_x_618:
[----:B------:R-:W4:Y:S02]  /*3b70*/  LDCU UR5, c[0x0][0x3a0] ;  /* 0x00007400ff0577ac */ /* 0x000f240008000800 */
[----:B----4-:R-:W-:-:S09]  /*3b80*/  UISETP.GE.AND UP0, UPT, UR5, 0x1, UPT ;  /* 0x000000010500788c */ /* 0x010fd2000bf06270 */
[----:B------:R-:W-:Y:S05]  /*3b90*/  BRA.U !UP0, `(.L_x_623) ;  /* 0x0000000908f47547 */ /* 0x000fea000b800000 */
[----:B------:R-:W-:-:S13]  /*3ba0*/  ISETP.GE.AND P0, PT, R5, 0x1, PT ;  /* 0x000000010500780c */ /* 0x000fda0003f06270 */
[----:B------:R-:W-:Y:S05]  /*3bb0*/  @!P0 BRA `(.L_x_624) ;  /* 0x0000002c00cc8947 */ /* 0x000fea0003800000 */
[----:B------:R4:W5:Y:S01]  /*3bc0*/  LDG.E R11, desc[UR6][R6.64] ;  /* 0x00000006060b7981 */ /* 0x000962000c1e1900 */
[----:B-123--:R-:W1:Y:S01]  /*3bd0*/  LDC.64 R8, c[0x0][0x398] ;  /* 0x0000e600ff087b82 */ /* 0x00ee620000000a00 */
[C---:B------:R-:W-:Y:S01]  /*3be0*/  IADD3 R10, PT, PT, R5.reuse, -0x1, RZ ;  /* 0xffffffff050a7810 */ /* 0x040fe20007ffe0ff */
[----:B------:R-:W-:Y:S01]  /*3bf0*/  UMOV UR4, URZ ;  /* 0x000000ff00047c82 */ /* 0x000fe20008000000 */
[----:B-1----:R-:W-:Y:S01]  /*3c00*/  IMAD R4, R8, R9, RZ ;  /* 0x0000000908047224 */ /* 0x002fe200078e02ff */
[C---:B------:R-:W-:Y:S02]  /*3c10*/  LOP3.LUT R9, R5.reuse, 0x3, RZ, 0xc0, !PT ;  /* 0x0000000305097812 */ /* 0x040fe400078ec0ff */
[----:B----4-:R-:W-:-:S07]  /*3c20*/  LOP3.LUT R8, R5, 0x7ffffffc, RZ, 0xc0, !PT ;  /* 0x7ffffffc05087812 */ /* 0x010fce00078ec0ff */
.L_x_645:
[----:B------:R-:W-:Y:S01]  /*3c30*/  ISETP.GE.U32.AND P0, PT, R10, 0x3, PT ;  /* 0x000000030a00780c */ /* 0x000fe20003f06070 */
[----:B--2---:R-:W-:Y:S02]  /*3c40*/  HFMA2 R0, -RZ, RZ, 0, 0 ;  /* 0x00000000ff007431 */ /* 0x004fe400000001ff */
[----:B------:R-:W-:Y:S01]  /*3c50*/  IMAD.MOV.U32 R5, RZ, RZ, RZ ;  /* 0x000000ffff057224 */ /* 0x000fe200078e00ff */
[----:B------:R-:W-:-:S09]  /*3c60*/  MOV R17, RZ ;  /* 0x000000ff00117202 */ /* 0x000fd20000000f00 */
[----:B01----:R-:W-:Y:S05]  /*3c70*/  @!P0 BRA `(.L_x_625) ;  /* 0x0000000400408947 */ /* 0x003fea0003800000 */
[----:B------:R-:W1:Y:S01]  /*3c80*/  LDC R16, c[0x0][0x3a0] ;  /* 0x0000e800ff107b82 */ /* 0x000e620000000800 */
[----:B------:R-:W2:Y:S01]  /*3c90*/  LDCU UR5, c[0x0][0x380] ;  /* 0x00007000ff0577ac */ /* 0x000ea20008000800 */
[----:B------:R-:W-:Y:S01]  /*3ca0*/  IMAD.MOV.U32 R5, RZ, RZ, RZ ;  /* 0x000000ffff057224 */ /* 0x000fe200078e00ff */
[----:B------:R-:W-:Y:S02]  /*3cb0*/  MOV R0, RZ ;  /* 0x000000ff00007202 */ /* 0x000fe40000000f00 */
[----:B------:R-:W-:-:S03]  /*3cc0*/  MOV R17, RZ ;  /* 0x000000ff00117202 */ /* 0x000fc60000000f00 */
[----:B0-----:R-:W0:Y:S01]  /*3cd0*/  LDC.64 R12, c[0x0][0x390] ;  /* 0x0000e400ff0c7b82 */ /* 0x001e220000000a00 */
[----:B--2--5:R-:W-:-:S07]  /*3ce0*/  FMNMX R18, R11, UR5, PT ;  /* 0x000000050b127c09 */ /* 0x024fce000b800000 */
.L_x_634:
[----:B------:R-:W-:-:S05]  /*3cf0*/  IMAD.WIDE.U32 R20, R17, 0x4, R2 ;  /* 0x0000000411147825 */ /* 0x000fca00078e0002 */
[----:B------:R-:W2:Y:S04]  /*3d00*/  LDG.E R19, desc[UR6][R20.64] ;  /* 0x0000000614137981 */ /* 0x000ea8000c1e1900 */
[----:B------:R-:W3:Y:S04]  /*3d10*/  LDG.E R23, desc[UR6][R20.64+0x4] ;  /* 0x0000040614177981 */ /* 0x000ee8000c1e1900 */
[----:B------:R-:W4:Y:S04]  /*3d20*/  LDG.E R25, desc[UR6][R20.64+0x8] ;  /* 0x0000080614197981 */ /* 0x000f28000c1e1900 */
[----:B------:R-:W5:Y:S01]  /*3d30*/  LDG.E R27, desc[UR6][R20.64+0xc] ;  /* 0x00000c06141b7981 */ /* 0x000f62000c1e1900 */
[----:B------:R-:W-:Y:S01]  /*3d40*/  BSSY.RECONVERGENT B0, `(.L_x_626) ;  /* 0x0000011000007945 */ /* 0x000fe20003800200 */
[----:B--2---:R-:W-:-:S02]  /*3d50*/  FSETP.GTU.AND P0, PT, R18, R19, PT ;  /* 0x000000131200720b */ /* 0x004fc40003f0c000 */
[C---:B---3--:R-:W-:Y:S02]  /*3d60*/  FSETP.GTU.AND P3, PT, R18.reuse, R23, PT ;  /* 0x000000171200720b */ /* 0x048fe40003f6c000 */
[C---:B----4-:R-:W-:Y:S02]  /*3d70*/  FSETP.GTU.AND P2, PT, R18.reuse, R25, PT ;  /* 0x000000191200720b */ /* 0x050fe40003f4c000 */
[----:B-----5:R-:W-:-:S07]  /*3d80*/  FSETP.GTU.AND P1, PT, R18, R27, PT ;  /* 0x0000001b1200720b */ /* 0x020fce0003f2c000 */
[----:B------:R-:W-:Y:S06]  /*3d90*/  @P0 BRA `(.L_x_627) ;  /* 0x00000000002c0947 */ /* 0x000fec0003800000 */
[----:B-1----:R-:W-:-:S04]  /*3da0*/  IMAD R19, R17, R16, UR4 ;  /* 0x0000000411137e24 */ /* 0x002fc8000f8e0210 */
[----:B------:R-:W-:-:S04]  /*3db0*/  IMAD R19, R4, R19, R14 ;  /* 0x0000001304137224 */ /* 0x000fc800078e020e */
[----:B0-----:R-:W-:-:S06]  /*3dc0*/  IMAD.WIDE R20, R19, 0x4, R12 ;  /* 0x0000000413147825 */ /* 0x001fcc00078e020c */
[----:B------:R-:W2:Y:S02]  /*3dd0*/  LDG.E.CONSTANT R20, desc[UR6][R20.64] ;  /* 0x0000000614147981 */ /* 0x000ea4000c1e9900 */
[----:B--2---:R-:W-:-:S04]  /*3de0*/  FSETP.NEU.AND P0, PT, R20, 1, PT ;  /* 0x3f8000001400780b */ /* 0x004fc80003f0d000 */
[----:B------:R-:W-:-:S13]  /*3df0*/  FSETP.NEU.AND P0, PT, R20, RZ, P0 ;  /* 0x000000ff1400720b */ /* 0x000fda000070d000 */
[----:B------:R-:W0:Y:S02]  /*3e00*/  @!P0 LDC.64 R24, c[0x0][0x388] ;  /* 0x0000e200ff188b82 */ /* 0x000e240000000a00 */
[----:B0-----:R-:W-:-:S06]  /*3e10*/  @!P0 IMAD.WIDE R24, R19, 0x4, R24 ;  /* 0x0000000413188825 */ /* 0x001fcc00078e0218 */
[----:B------:R-:W2:Y:S01]  /*3e20*/  @!P0 LDG.E.CONSTANT R24, desc[UR6][R24.64] ;  /* 0x0000000618188981 */ /* 0x000ea2000c1e9900 */
[----:B------:R-:W-:Y:S02]  /*3e30*/  @!P0 VIADD R0, R0, 0x1 ;  /* 0x0000000100008836 */ /* 0x000fe40000000000 */
[----:B--2---:R-:W-:-:S07]  /*3e40*/  @!P0 FADD R5, R5, R24 ;  /* 0x0000001805058221 */ /* 0x004fce0000000000 */
.L_x_627:
[----:B------:R-:W-:Y:S05]  /*3e50*/  BSYNC.RECONVERGENT B0 ;  /* 0x0000000000007941 */ /* 0x000fea0003800200 */
.L_x_626:
[----:B------:R-:W-:Y:S04]  /*3e60*/  BSSY.RECONVERGENT B0, `(.L_x_628) ;  /* 0x000000e000007945 */ /* 0x000fe80003800200 */
[----:B------:R-:W-:Y:S05]  /*3e70*/  @P3 BRA `(.L_x_629) ;  /* 0x0000000000303947 */ /* 0x000fea0003800000 */
[----:B-1----:R-:W-:-:S05]  /*3e80*/  IMAD R19, R17, R16, R16 ;  /* 0x0000001011137224 */ /* 0x002fca00078e0210 */
[----:B------:R-:W-:-:S05]  /*3e90*/  IADD3 R19, PT, PT, R19, UR4, RZ ;  /* 0x0000000413137c10 */ /* 0x000fca000fffe0ff */
        /* <DEDUP_REMOVED lines=8> */
[----:B------:R-:W-:Y:S01]  /*3f20*/  @!P0 IADD3 R0, PT, PT, R0, 0x1, RZ ;  /* 0x0000000100008810 */ /* 0x000fe20007ffe0ff */
[----:B--2---:R-:W-:-:S07]  /*3f30*/  @!P0 FADD R5, R5, R24 ;  /* 0x0000001805058221 */ /* 0x004fce0000000000 */
.L_x_629:
[----:B------:R-:W-:Y:S05]  /*3f40*/  BSYNC.RECONVERGENT B0 ;  /* 0x0000000000007941 */ /* 0x000fea0003800200 */
.L_x_628:
[----:B------:R-:W-:Y:S04]  /*3f50*/  BSSY.RECONVERGENT B0, `(.L_x_630) ;  /* 0x000000e000007945 */ /* 0x000fe80003800200 */
[----:B------:R-:W-:Y:S05]  /*3f60*/  @P2 BRA `(.L_x_631) ;  /* 0x0000000000302947 */ /* 0x000fea0003800000 */
[----:B------:R-:W-:-:S04]  /*3f70*/  VIADD R19, R17, 0x2 ;  /* 0x0000000211137836 */ /* 0x000fc80000000000 */
        /* <DEDUP_REMOVED lines=11> */
.L_x_631:
[----:B------:R-:W-:Y:S05]  /*4030*/  BSYNC.RECONVERGENT B0 ;  /* 0x0000000000007941 */ /* 0x000fea0003800200 */
.L_x_630:
[----:B------:R-:W-:Y:S04]  /*4040*/  BSSY.RECONVERGENT B0, `(.L_x_632) ;  /* 0x000000f000007945 */ /* 0x000fe80003800200 */
[----:B------:R-:W-:Y:S05]  /*4050*/  @P1 BRA `(.L_x_633) ;  /* 0x0000000000341947 */ /* 0x000fea0003800000 */
[----:B------:R-:W-:-:S05]  /*4060*/  IADD3 R19, PT, PT, R17, 0x3, RZ ;  /* 0x0000000311137810 */ /* 0x000fca0007ffe0ff */
[----:B-1----:R-:W-:-:S04]  /*4070*/  IMAD R19, R19, R16, UR4 ;  /* 0x0000000413137e24 */ /* 0x002fc8000f8e0210 */
[----:B------:R-:W-:-:S04]  /*4080*/  IMAD R19, R4, R19, R14 ;  /* 0x0000001304137224 */ /* 0x000fc800078e020e */
[----:B0-----:R-:W-:-:S06]  /*4090*/  IMAD.WIDE R20, R19, 0x4, R12 ;  /* 0x0000000413147825 */ /* 0x001fcc00078e020c */
[----:B------:R-:W2:Y:S02]  /*40a0*/  LDG.E.CONSTANT R20, desc[UR6][R20.64] ;  /* 0x0000000614147981 */ /* 0x000ea4000c1e9900 */
[C---:B--2---:R-:W-:Y:S02]  /*40b0*/  FSETP.NEU.AND P0, PT, R20.reuse, 1, PT ;  /* 0x3f8000001400780b */ /* 0x044fe40003f0d000 */
[----:B------:R-:W-:-:S13]  /*40c0*/  FSETP.NEU.AND P1, PT, R20, RZ, PT ;  /* 0x000000ff1400720b */ /* 0x000fda0003f2d000 */
[----:B------:R-:W-:Y:S05]  /*40d0*/  @P0 BRA P1, `(.L_x_633) ;  /* 0x0000000000140947 */ /* 0x000fea0000800000 */
[----:B------:R-:W0:Y:S02]  /*40e0*/  LDC.64 R20, c[0x0][0x388] ;  /* 0x0000e200ff147b82 */ /* 0x000e240000000a00 */
[----:B0-----:R-:W-:-:S06]  /*40f0*/  IMAD.WIDE R20, R19, 0x4, R20 ;  /* 0x0000000413147825 */ /* 0x001fcc00078e0214 */
[----:B------:R-:W2:Y:S01]  /*4100*/  LDG.E.CONSTANT R20, desc[UR6][R20.64] ;  /* 0x0000000614147981 */ /* 0x000ea2000c1e9900 */
[----:B------:R-:W-:Y:S02]  /*4110*/  VIADD R0, R0, 0x1 ;  /* 0x0000000100007836 */ /* 0x000fe40000000000 */
[----:B--2---:R-:W-:-:S07]  /*4120*/  FADD R5, R5, R20 ;  /* 0x0000001405057221 */ /* 0x004fce0000000000 */
.L_x_633:
[----:B------:R-:W-:Y:S05]  /*4130*/  BSYNC.RECONVERGENT B0 ;  /* 0x0000000000007941 */ /* 0x000fea0003800200 */
.L_x_632:
[----:B------:R-:W-:-:S04]  /*4140*/  IADD3 R17, PT, PT, R17, 0x4, RZ ;  /* 0x0000000411117810 */ /* 0x000fc80007ffe0ff */
[----:B------:R-:W-:-:S13]  /*4150*/  ISETP.NE.AND P0, PT, R17, R8, PT ;  /* 0x000000081100720c */ /* 0x000fda0003f05270 */
[----:B------:R-:W-:Y:S05]  /*4160*/  @P0 BRA `(.L_x_634) ;  /* 0xfffffff800e00947 */ /* 0x000fea000383ffff */
[----:B------:R-:W-:-:S07]  /*4170*/  MOV R17, R8 ;  /* 0x0000000800117202 */ /* 0x000fce0000000f00 */
.L_x_625:
[----:B------:R-:W-:-:S13]  /*4180*/  ISETP.NE.AND P0, PT, R9, RZ, PT ;  /* 0x000000ff0900720c */ /* 0x000fda0003f05270 */
[----:B------:R-:W-:Y:S05]  /*4190*/  @!P0 BRA `(.L_x_635) ;  /* 0x0000000400088947 */ /* 0x000fea0003800000 */
[----:B0-----:R-:W-:Y:S01]  /*41a0*/  IMAD.WIDE.U32 R12, R17, 0x4, R2 ;  /* 0x00000004110c7825 */ /* 0x001fe200078e0002 */
[----:B------:R-:W1:Y:S04]  /*41b0*/  LDCU UR5, c[0x0][0x380] ;  /* 0x00007000ff0577ac */ /* 0x000e680008000800 */
[----:B------:R-:W2:Y:S01]  /*41c0*/  LDG.E R19, desc[UR6][R12.64] ;  /* 0x000000060c137981 */ /* 0x000ea2000c1e1900 */
[----:B------:R-:W-:Y:S01]  /*41d0*/  BSSY.RECONVERGENT B0, `(.L_x_636) ;  /* 0x0000013000007945 */ /* 0x000fe20003800200 */
[----:B------:R-:W-:Y:S02]  /*41e0*/  ISETP.NE.AND P1, PT, R9, 0x1, PT ;  /* 0x000000010900780c */ /* 0x000fe40003f25270 */
[----:B-1---5:R-:W-:-:S04]  /*41f0*/  FMNMX R16, R11, UR5, PT ;  /* 0x000000050b107c09 */ /* 0x022fc8000b800000 */
[----:B--2---:R-:W-:-:S13]  /*4200*/  FSETP.GTU.AND P0, PT, R16, R19, PT ;  /* 0x000000131000720b */ /* 0x004fda0003f0c000 */
[----:B------:R-:W-:Y:S05]  /*4210*/  @P0 BRA `(.L_x_637) ;  /* 0x0000000000380947 */ /* 0x000fea0003800000 */
[----:B------:R-:W0:Y:S08]  /*4220*/  LDC R20, c[0x0][0x3a0] ;  /* 0x0000e800ff147b82 */ /* 0x000e300000000800 */
[----:B------:R-:W1:Y:S01]  /*4230*/  LDC.64 R18, c[0x0][0x390] ;  /* 0x0000e400ff127b82 */ /* 0x000e620000000a00 */
[----:B0-----:R-:W-:-:S04]  /*4240*/  IMAD R21, R17, R20, UR4 ;  /* 0x0000000411157e24 */ /* 0x001fc8000f8e0214 */
[----:B------:R-:W-:-:S04]  /*4250*/  IMAD R21, R4, R21, R14 ;  /* 0x0000001504157224 */ /* 0x000fc800078e020e */
[----:B-1----:R-:W-:-:S06]  /*4260*/  IMAD.WIDE R18, R21, 0x4, R18 ;  /* 0x0000000415127825 */ /* 0x002fcc00078e0212 */
        /* <DEDUP_REMOVED lines=9> */
.L_x_637:
[----:B------:R-:W-:Y:S05]  /*4300*/  BSYNC.RECONVERGENT B0 ;  /* 0x0000000000007941 */ /* 0x000fea0003800200 */
.L_x_636:
[----:B------:R-:W-:Y:S05]  /*4310*/  @!P1 BRA `(.L_x_635) ;  /* 0x0000000000a89947 */ /* 0x000fea0003800000 */
[----:B------:R-:W2:Y:S01]  /*4320*/  LDG.E R19, desc[UR6][R12.64+0x4] ;  /* 0x000004060c137981 */ /* 0x000ea2000c1e1900 */
[----:B------:R-:W-:Y:S01]  /*4330*/  BSSY.RECONVERGENT B0, `(.L_x_638) ;  /* 0x0000013000007945 */ /* 0x000fe20003800200 */
[----:B------:R-:W-:Y:S02]  /*4340*/  ISETP.NE.AND P1, PT, R9, 0x2, PT ;  /* 0x000000020900780c */ /* 0x000fe40003f25270 */
[----:B--2---:R-:W-:-:S13]  /*4350*/  FSETP.GTU.AND P0, PT, R16, R19, PT ;  /* 0x000000131000720b */ /* 0x004fda0003f0c000 */
[----:B------:R-:W-:Y:S05]  /*4360*/  @P0 BRA `(.L_x_639) ;  /* 0x00000000003c0947 */ /* 0x000fea0003800000 */
[----:B------:R-:W0:Y:S08]  /*4370*/  LDC R20, c[0x0][0x3a0] ;  /* 0x0000e800ff147b82 */ /* 0x000e300000000800 */
[----:B------:R-:W1:Y:S01]  /*4380*/  LDC.64 R18, c[0x0][0x390] ;  /* 0x0000e400ff127b82 */ /* 0x000e620000000a00 */
[----:B0-----:R-:W-:-:S05]  /*4390*/  IMAD R20, R17, R20, R20 ;  /* 0x0000001411147224 */ /* 0x001fca00078e0214 */
[----:B------:R-:W-:-:S05]  /*43a0*/  IADD3 R21, PT, PT, R20, UR4, RZ ;  /* 0x0000000414157c10 */ /* 0x000fca000fffe0ff */
        /* <DEDUP_REMOVED lines=9> */
[----:B------:R-:W-:Y:S01]  /*4440*/  IADD3 R0, PT, PT, R0, 0x1, RZ ;  /* 0x0000000100007810 */ /* 0x000fe20007ffe0ff */
[----:B--2---:R-:W-:-:S07]  /*4450*/  FADD R5, R18, R5 ;  /* 0x0000000512057221 */ /* 0x004fce0000000000 */
.L_x_639:
[----:B------:R-:W-:Y:S05]  /*4460*/  BSYNC.RECONVERGENT B0 ;  /* 0x0000000000007941 */ /* 0x000fea0003800200 */
.L_x_638:
[----:B------:R-:W-:Y:S05]  /*4470*/  @!P1 BRA `(.L_x_635) ;  /* 0x0000000000509947 */ /* 0x000fea0003800000 */
[----:B------:R-:W2:Y:S01]  /*4480*/  LDG.E R13, desc[UR6][R12.64+0x8] ;  /* 0x000008060c0d7981 */ /* 0x000ea2000c1e1900 */
[----:B------:R-:W-:Y:S01]  /*4490*/  BSSY.RECONVERGENT B0, `(.L_x_635) ;  /* 0x0000012000007945 */ /* 0x000fe20003800200 */
[----:B--2---:R-:W-:-:S13]  /*44a0*/  FSETP.GTU.AND P0, PT, R16, R13, PT ;  /* 0x0000000d1000720b */ /* 0x004fda0003f0c000 */
[----:B------:R-:W-:Y:S05]  /*44b0*/  @P0 BRA `(.L_x_640) ;  /* 0x00000000003c0947 */ /* 0x000fea0003800000 */
[----:B------:R-:W0:Y:S01]  /*44c0*/  LDC R19, c[0x0][0x3a0] ;  /* 0x0000e800ff137b82 */ /* 0x000e220000000800 */
[----:B------:R-:W-:-:S07]  /*44d0*/  VIADD R16, R17, 0x2 ;  /* 0x0000000211107836 */ /* 0x000fce0000000000 */
        /* <DEDUP_REMOVED lines=13> */
.L_x_640:
[----:B------:R-:W-:Y:S05]  /*45b0*/  BSYNC.RECONVERGENT B0 ;  /* 0x0000000000007941 */ /* 0x000fea0003800200 */
.L_x_635:
[----:B------:R-:W-:Y:S01]  /*45c0*/  ISETP.GT.AND P0, PT, R0, RZ, PT ;  /* 0x000000ff0000720c */ /* 0x000fe20003f04270 */
[----:B------:R-:W-:-:S12]  /*45d0*/  BSSY.RECONVERGENT B2, `(.L_x_641) ;  /* 0x0000015000027945 */ /* 0x000fd80003800200 */
[----:B------:R-:W-:Y:S05]  /*45e0*/  @!P0 BRA `(.L_x_642) ;  /* 0x00000000004c8947 */ /* 0x000fea0003800000 */
[----:B-1----:R-:W-:Y:S01]  /*45f0*/  I2FP.F32.U32 R16, R0 ;  /* 0x0000000000107245 */ /* 0x002fe20000201000 */
        /* <DEDUP_REMOVED lines=12> */
[----:B-----5:R-:W-:Y:S05]  /*46c0*/  CALL.REL.NOINC `($__internal_7_$__cuda_sm3x_div_rn_noftz_f32_slowpath) ;  /* 0x0000005000987944 */ /* 0x020fea0003c00000 */
.L_x_644:
[----:B------:R-:W-:Y:S05]  /*46d0*/  BSYNC.RECONVERGENT B3 ;  /* 0x0000000000037941 */ /* 0x000fea0003800200 */
.L_x_643:
[----:B------:R-:W0:Y:S01]  /*46e0*/  LDC.64 R12, c[0x0][0x3a8] ;  /* 0x0000ea00ff0c7b82 */ /* 0x000e220000000a00 */
[----:B------:R-:W-:-:S04]  /*46f0*/  IMAD R5, R4, UR4, R14 ;  /* 0x0000000404057c24 */ /* 0x000fc8000f8e020e */
[----:B0-----:R-:W-:-:S05]  /*4700*/  IMAD.WIDE R12, R5, 0x4, R12 ;  /* 0x00000004050c7825 */ /* 0x001fca00078e020c */
[----:B------:R2:W-:Y:S02]  /*4710*/  STG.E desc[UR6][R12.64], R0 ;  /* 0x000000000c007986 */ /* 0x0005e4000c101906 */
.L_x_642:
[----:B------:R-:W-:Y:S05]  /*4720*/  BSYNC.RECONVERGENT B2 ;  /* 0x0000000000027941 */ /* 0x000fea0003800200 */
.L_x_641:
[----:B------:R-:W3:Y:S01]  /*4730*/  LDCU UR5, c[0x0][0x3a0] ;  /* 0x00007400ff0577ac */ /* 0x000ee20008000800 */
[----:B------:R-:W-:-:S04]  /*4740*/  UIADD3 UR4, UPT, UPT, UR4, 0x1, URZ ;  /* 0x0000000104047890 */ /* 0x000fc8000fffe0ff */
[----:B---3--:R-:W-:-:S09]  /*4750*/  UISETP.NE.AND UP0, UPT, UR4, UR5, UPT ;  /* 0x000000050400728c */ /* 0x008fd2000bf05270 */
[----:B------:R-:W-:Y:S05]  /*4760*/  BRA.U UP0, `(.L_x_645) ;  /* 0xfffffff500307547 */ /* 0x000fea000b83ffff */
.L_x_623:
[----:B------:R-:W4:Y:S02]  /*4770*/  LDC R5, c[0x0][0x3a4] ;  /* 0x0000e900ff057b82 */ /* 0x000f240000000800 */
[----:B----4-:R-:W-:-:S13]  /*4780*/  ISETP.GE.AND P0, PT, R5, 0x1, PT ;  /* 0x000000010500780c */ /* 0x010fda0003f06270 */
[----:B------:R-:W-:Y:S05]  /*4790*/  @!P0 BRA `(.L_x_624) ;  /* 0x0000002000d48947 */ /* 0x000fea0003800000 */
[----:B-123--:R-:W1:Y:S01]  /*47a0*/  LDC.64 R8, c[0x0][0x398] ;  /* 0x0000e600ff087b82 */ /* 0x00ee620000000a00 */
[----:B------:R-:W2:Y:S01]  /*47b0*/  LDCU UR4, c[0x0][0x384] ;  /* 0x00007080ff0477ac */ /* 0x000ea20008000800 */
[----:B0-----:R-:W-:Y:S01]  /*47c0*/  CS2R R12, SRZ ;  /* 0x00000000000c7805 */ /* 0x001fe2000001ff00 */
[----:B------:R-:W-:Y:S02]  /*47d0*/  ULOP3.LUT UR8, UR5, 0x3, URZ, 0xc0, !UPT ;  /* 0x0000000305087892 */ /* 0x000fe4000f8ec0ff */
[----:B------:R-:W-:Y:S02]  /*47e0*/  ULOP3.LUT UR9, UR5, 0x7ffffffc, URZ, 0xc0, !UPT ;  /* 0x7ffffffc05097892 */ /* 0x000fe4000f8ec0ff */
[----:B--2---:R-:W-:Y:S01]  /*47f0*/  USHF.L.U32 UR4, UR4, 0x1, URZ ;  /* 0x0000000104047899 */ /* 0x004fe200080006ff */
[----:B-1----:R-:W-:-:S04]  /*4800*/  IMAD R8, R8, R9, RZ ;  /* 0x0000000908087224 */ /* 0x002fc800078e02ff */
[----:B------:R-:W-:-:S07]  /*4810*/  IMAD R4, R8, UR5, RZ ;  /* 0x0000000508047c24 */ /* 0x000fce000f8e02ff */
.L_x_694:
[----:B0----5:R-:W-:Y:S01]  /*4820*/  IMAD.WIDE.U32 R10, R12, 0x4, R2 ;  /* 0x000000040c0a7825 */ /* 0x021fe200078e0002 */
[----:B------:R-:W2:Y:S01]  /*4830*/  LDG.E R0, desc[UR6][R6.64] ;  /* 0x0000000606007981 */ /* 0x000ea2000c1e1900 */
[----:B------:R-:W0:Y:S03]  /*4840*/  LDCU UR5, c[0x0][0x380] ;  /* 0x00007000ff0577ac */ /* 0x000e260008000800 */
[----:B------:R-:W0:Y:S01]  /*4850*/  LDG.E R9, desc[UR6][R10.64] ;  /* 0x000000060a097981 */ /* 0x000e22000c1e1900 */
[----:B------:R-:W-:Y:S01]  /*4860*/  BSSY.RECONVERGENT B2, `(.L_x_646) ;  /* 0x0000223000027945 */ /* 0x000fe20003800200 */
[----:B0-----:R-:W-:-:S04]  /*4870*/  FSETP.GEU.AND P0, PT, R9, UR5, PT ;  /* 0x0000000509007c0b */ /* 0x001fc8000bf0e000 */
[----:B--2---:R-:W-:-:S13]  /*4880*/  FSETP.GEU.OR P0, PT, R9, R0, P0 ;  /* 0x000000000900720b */ /* 0x004fda000070e400 */
[----:B-1----:R-:W-:Y:S05]  /*4890*/  @P0 BRA `(.L_x_647) ;  /* 0x00000020007c0947 */ /* 0x002fea0003800000 */
[----:B------:R-:W0:Y:S02]  /*48a0*/  LDCU UR5, c[0x0][0x3a0] ;  /* 0x00007400ff0577ac */ /* 0x000e240008000800 */
[----:B0-----:R-:W-:-:S09]  /*48b0*/  UISETP.GE.AND UP0, UPT, UR5, 0x1, UPT ;  /* 0x000000010500788c */ /* 0x001fd2000bf06270 */
[----:B------:R-:W-:Y:S05]  /*48c0*/  BRA.U !UP0, `(.L_x_648) ;  /* 0x0000001108f87547 */ /* 0x000fea000b800000 */
[----:B------:R-:W-:-:S07]  /*48d0*/  MOV R5, 0xfffffffe ;  /* 0xfffffffe00057802 */ /* 0x000fce0000000f00 */
.L_x_671:
[----:B------:R-:W-:-:S13]  /*48e0*/  ISETP.NE.AND P0, PT, R5, RZ, PT ;  /* 0x000000ff0500720c */ /* 0x000fda0003f05270 */
[----:B0-----:R-:W-:Y:S05]  /*48f0*/  @!P0 BRA `(.L_x_649) ;  /* 0x0000001000dc8947 */ /* 0x001fea0003800000 */
[----:B------:R-:W0:Y:S01]  /*4900*/  LDCU UR5, c[0x0][0x3a0] ;  /* 0x00007400ff0577ac */ /* 0x000e220008000800 */
[----:B------:R-:W-:Y:S01]  /*4910*/  HFMA2 R23, -RZ, RZ, 0, 0 ;  /* 0x00000000ff177431 */ /* 0x000fe200000001ff */
[----:B------:R-:W-:Y:S02]  /*4920*/  CS2R R18, SRZ ;  /* 0x0000000000127805 */ /* 0x000fe4000001ff00 */
[----:B------:R-:W-:Y:S02]  /*4930*/  CS2R R28, SRZ ;  /* 0x00000000001c7805 */ /* 0x000fe4000001ff00 */
[----:B0-----:R-:W-:-:S05]  /*4940*/  MOV R0, UR5 ;  /* 0x0000000500007c02 */ /* 0x001fca0008000f00 */
[----:B------:R-:W-:-:S05]  /*4950*/  VIADD R16, R0, 0xffffffff ;  /* 0xffffffff00107836 */ /* 0x000fca0000000000 */
[----:B------:R-:W-:Y:S02]  /*4960*/  ISETP.GE.U32.AND P0, PT, R16, 0x3, PT ;  /* 0x000000031000780c */ /* 0x000fe40003f06070 */
[----:B------:R-:W-:-:S11]  /*4970*/  CS2R R16, SRZ ;  /* 0x0000000000107805 */ /* 0x000fd6000001ff00 */
[----:B------:R-:W-:Y:S05]  /*4980*/  @!P0 BRA `(.L_x_650) ;  /* 0x0000000800188947 */ /* 0x000fea0003800000 */
[----:B------:R-:W0:Y:S01]  /*4990*/  LDC R0, c[0x0][0x3a0] ;  /* 0x0000e800ff007b82 */ /* 0x000e220000000800 */
[----:B------:R-:W-:Y:S02]  /*49a0*/  MOV R30, RZ ;  /* 0x000000ff001e7202 */ /* 0x000fe40000000f00 */
[----:B------:R-:W-:-:S07]  /*49b0*/  CS2R R18, SRZ ;  /* 0x0000000000127805 */ /* 0x000fce000001ff00 */
.L_x_659:
[----:B------:R-:W-:-:S05]  /*49c0*/  IMAD.IADD R23, R30, 0x1, R5 ;  /* 0x000000011e177824 */ /* 0x000fca00078e0205 */
[----:B0-----:R-:W-:-:S13]  /*49d0*/  ISETP.GE.U32.AND P0, PT, R23, R0, PT ;  /* 0x000000001700720c */ /* 0x001fda0003f06070 */
[----:B------:R-:W-:Y:S05]  /*49e0*/  @P0 BRA `(.L_x_651) ;  /* 0x0000000000700947 */ /* 0x000fea0003800000 */
[----:B------:R-:W0:Y:S01]  /*49f0*/  LDC.64 R20, c[0x0][0x390] ;  /* 0x0000e400ff147b82 */ /* 0x000e220000000a00 */
[----:B------:R-:W-:-:S04]  /*4a00*/  IMAD R25, R12, R0, R23 ;  /* 0x000000000c197224 */ /* 0x000fc800078e0217 */
[----:B------:R-:W-:-:S04]  /*4a10*/  IMAD R25, R8, R25, R14 ;  /* 0x0000001908197224 */ /* 0x000fc800078e020e */
[----:B0-----:R-:W-:-:S06]  /*4a20*/  IMAD.WIDE R20, R25, 0x4, R20 ;  /* 0x0000000419147825 */ /* 0x001fcc00078e0214 */
[----:B------:R-:W2:Y:S01]  /*4a30*/  LDG.E.CONSTANT R20, desc[UR6][R20.64] ;  /* 0x0000000614147981 */ /* 0x000ea2000c1e9900 */
[----:B------:R-:W-:Y:S01]  /*4a40*/  BSSY.RECONVERGENT B0, `(.L_x_651) ;  /* 0x0000016000007945 */ /* 0x000fe20003800200 */
[C---:B--2---:R-:W-:Y:S02]  /*4a50*/  FSETP.NEU.AND P0, PT, R20.reuse, 1, PT ;  /* 0x3f8000001400780b */ /* 0x044fe40003f0d000 */
[----:B------:R-:W-:-:S13]  /*4a60*/  FSETP.NEU.AND P1, PT, R20, RZ, PT ;  /* 0x000000ff1400720b */ /* 0x000fda0003f2d000 */
[----:B------:R-:W-:Y:S05]  /*4a70*/  @P0 BRA P1, `(.L_x_652) ;  /* 0x0000000000480947 */ /* 0x000fea0000800000 */
[----:B------:R-:W0:Y:S01]  /*4a80*/  LDC.64 R20, c[0x0][0x3a8] ;  /* 0x0000ea00ff147b82 */ /* 0x000e220000000a00 */
[----:B------:R-:W-:-:S04]  /*4a90*/  IMAD R27, R8, R30, R14 ;  /* 0x0000001e081b7224 */ /* 0x000fc800078e020e */
[----:B0-----:R-:W-:-:S05]  /*4aa0*/  IMAD.WIDE R20, R27, 0x4, R20 ;  /* 0x000000041b147825 */ /* 0x001fca00078e0214 */
[----:B------:R-:W2:Y:S02]  /*4ab0*/  LDG.E R27, desc[UR6][R20.64] ;  /* 0x00000006141b7981 */ /* 0x000ea4000c1e1900 */
[----:B--2---:R-:W-:-:S13]  /*4ac0*/  FSETP.NEU.AND P0, PT, R27, RZ, PT ;  /* 0x000000ff1b00720b */ /* 0x004fda0003f0d000 */
[----:B------:R-:W-:Y:S05]  /*4ad0*/  @!P0 BRA `(.L_x_652) ;  /* 0x0000000000308947 */ /* 0x000fea0003800000 */
[----:B------:R-:W0:Y:S02]  /*4ae0*/  LDC.64 R20, c[0x0][0x388] ;  /* 0x0000e200ff147b82 */ /* 0x000e240000000a00 */
[----:B0-----:R-:W-:-:S05]  /*4af0*/  IMAD.WIDE R20, R25, 0x4, R20 ;  /* 0x0000000419147825 */ /* 0x001fca00078e0214 */
[----:B------:R0:W2:Y:S01]  /*4b00*/  LDG.E.CONSTANT R24, desc[UR6][R20.64] ;  /* 0x0000000614187981 */ /* 0x0000a2000c1e9900 */
[----:B------:R-:W-:-:S04]  /*4b10*/  FMUL R31, R27, R27 ;  /* 0x0000001b1b1f7220 */ /* 0x000fc80000400000 */
[----:B0-----:R-:W0:Y:S02]  /*4b20*/  F2F.F64.F32 R20, R31 ;  /* 0x0000001f00147310 */ /* 0x001e240000201800 */
[----:B0-----:R-:W-:Y:S01]  /*4b30*/  DADD R18, R18, R20 ;  /* 0x0000000012127229 */ /* 0x001fe20000000014 */
[-C--:B--2---:R-:W-:Y:S01]  /*4b40*/  FMUL R26, R27, R24.reuse ;  /* 0x000000181b1a7220 */ /* 0x084fe20000400000 */
[----:B------:R-:W-:-:S05]  /*4b50*/  FMUL R24, R24, R24 ;  /* 0x0000001818187220 */ /* 0x000fca0000400000 */
[----:B------:R-:W0:Y:S08]  /*4b60*/  F2F.F64.F32 R26, R26 ;  /* 0x0000001a001a7310 */ /* 0x000e300000201800 */
[----:B------:R-:W1:Y:S01]  /*4b70*/  F2F.F64.F32 R24, R24 ;  /* 0x0000001800187310 */ /* 0x000e620000201800 */
[----:B0-----:R-:W-:Y:S02]  /*4b80*/  DADD R28, R28, R26 ;  /* 0x000000001c1c7229 */ /* 0x001fe4000000001a */
[----:B-1----:R-:W-:-:S11]  /*4b90*/  DADD R16, R16, R24 ;  /* 0x0000000010107229 */ /* 0x002fd60000000018 */
.L_x_652:
[----:B------:R-:W-:Y:S05]  /*4ba0*/  BSYNC.RECONVERGENT B0 ;  /* 0x0000000000007941 */ /* 0x000fea0003800200 */
.L_x_651:
[----:B------:R-:W-:-:S04]  /*4bb0*/  IADD3 R25, PT, PT, R23, 0x1, RZ ;  /* 0x0000000117197810 */ /* 0x000fc80007ffe0ff */
[----:B------:R-:W-:-:S13]  /*4bc0*/  ISETP.GE.U32.AND P0, PT, R25, R0, PT ;  /* 0x000000001900720c */ /* 0x000fda0003f06070 */
        /* <DEDUP_REMOVED lines=11> */
[----:B------:R-:W-:-:S05]  /*4c80*/  IMAD R27, R8, R30, R8 ;  /* 0x0000001e081b7224 */ /* 0x000fca00078e0208 */
[----:B------:R-:W-:-:S05]  /*4c90*/  IADD3 R27, PT, PT, R14, R27, RZ ;  /* 0x0000001b0e1b7210 */ /* 0x000fca0007ffe0ff */
        /* <DEDUP_REMOVED lines=16> */
.L_x_654:
[----:B------:R-:W-:Y:S05]  /*4da0*/  BSYNC.RECONVERGENT B0 ;  /* 0x0000000000007941 */ /* 0x000fea0003800200 */
.L_x_653:
[----:B------:R-:W-:-:S05]  /*4db0*/  VIADD R25, R23, 0x2 ;  /* 0x0000000217197836 */ /* 0x000fca0000000000 */
        /* <DEDUP_REMOVED lines=12> */
[----:B------:R-:W-:-:S05]  /*4e80*/  IADD3 R27, PT, PT, R30, 0x2, RZ ;  /* 0x000000021e1b7810 */ /* 0x000fca0007ffe0ff */
        /* <DEDUP_REMOVED lines=17> */
.L_x_656:
[----:B------:R-:W-:Y:S05]  /*4fa0*/  BSYNC.RECONVERGENT B0 ;  /* 0x0000000000007941 */ /* 0x000fea0003800200 */
.L_x_655:
        /* <DEDUP_REMOVED lines=13> */
[----:B------:R-:W-:-:S04]  /*5080*/  VIADD R25, R30, 0x3 ;  /* 0x000000031e197836 */ /* 0x000fc80000000000 */
        /* <DEDUP_REMOVED lines=17> */
.L_x_658:
[----:B------:R-:W-:Y:S05]  /*51a0*/  BSYNC.RECONVERGENT B0 ;  /* 0x0000000000007941 */ /* 0x000fea0003800200 */
.L_x_657:
[----:B------:R-:W-:-:S04]  /*51b0*/  IADD3 R30, PT, PT, R30, 0x4, RZ ;  /* 0x000000041e1e7810 */ /* 0x000fc80007ffe0ff */
[----:B------:R-:W-:-:S13]  /*51c0*/  ISETP.NE.AND P0, PT, R30, UR9, PT ;  /* 0x000000091e007c0c */ /* 0x000fda000bf05270 */
[----:B------:R-:W-:Y:S05]  /*51d0*/  @P0 BRA `(.L_x_659) ;  /* 0xfffffff400f80947 */ /* 0x000fea000383ffff */
[----:B------:R-:W-:-:S07]  /*51e0*/  MOV R23, UR9 ;  /* 0x0000000900177c02 */ /* 0x000fce0008000f00 */
.L_x_650:
[----:B------:R-:W-:-:S09]  /*51f0*/  UISETP.NE.AND UP0, UPT, UR8, URZ, UPT ;  /* 0x000000ff0800728c */ /* 0x000fd2000bf05270 */
[----:B------:R-:W-:Y:S05]  /*5200*/  BRA.U !UP0, `(.L_x_660) ;  /* 0x0000000508907547 */ /* 0x000fea000b800000 */
[----:B------:R-:W-:-:S05]  /*5210*/  IMAD.IADD R30, R23, 0x1, R5 ;  /* 0x00000001171e7824 */ /* 0x000fca00078e0205 */
        /* <DEDUP_REMOVED lines=29> */
.L_x_662:
[----:B------:R-:W-:Y:S05]  /*53f0*/  BSYNC.RECONVERGENT B0 ;  /* 0x0000000000007941 */ /* 0x000fea0003800200 */
.L_x_661:
[----:B------:R-:W-:Y:S01]  /*5400*/  UISETP.NE.AND UP0, UPT, UR8, 0x1, UPT ;  /* 0x000000010800788c */ /* 0x000fe2000bf05270 */
[----:B------:R-:W-:Y:S08]  /*5410*/  BSSY.RECONVERGENT B0, `(.L_x_660) ;  /* 0x0000043000007945 */ /* 0x000ff00003800200 */
[----:B------:R-:W-:Y:S05]  /*5420*/  BRA.U !UP0, `(.L_x_663) ;  /* 0x0000000508047547 */ /* 0x000fea000b800000 */
        /* <DEDUP_REMOVED lines=31> */
.L_x_665:
[----:B------:R-:W-:Y:S05]  /*5620*/  BSYNC.RECONVERGENT B1 ;  /* 0x0000000000017941 */ /* 0x000fea0003800200 */
.L_x_664:
[----:B------:R-:W-:-:S09]  /*5630*/  UISETP.NE.AND UP0, UPT, UR8, 0x2, UPT ;  /* 0x000000020800788c */ /* 0x000fd2000bf05270 */
[----:B------:R-:W-:Y:S05]  /*5640*/  BRA.U !UP0, `(.L_x_663) ;  /* 0x00000001087c7547 */ /* 0x000fea000b800000 */
        /* <DEDUP_REMOVED lines=8> */
[----:B------:R-:W-:-:S05]  /*56d0*/  IADD3 R23, PT, PT, R23, 0x2, RZ ;  /* 0x0000000217177810 */ /* 0x000fca0007ffe0ff */
[----:B------:R-:W-:Y:S01]  /*56e0*/  IMAD R23, R8, R23, RZ ;  /* 0x0000001708177224 */ /* 0x000fe200078e02ff */
[C---:B--2---:R-:W-:Y:S02]  /*56f0*/  FSETP.NEU.AND P0, PT, R20.reuse, 1, PT ;  /* 0x3f8000001400780b */ /* 0x044fe40003f0d000 */
[----:B------:R-:W-:-:S13]  /*5700*/  FSETP.NEU.AND P1, PT, R20, RZ, PT ;  /* 0x000000ff1400720b */ /* 0x000fda0003f2d000 */
[----:B------:R-:W-:Y:S05]  /*5710*/  @P0 BRA P1, `(.L_x_663) ;  /* 0x0000000000480947 */ /* 0x000fea0000800000 */
[----:B------:R-:W0:Y:S01]  /*5720*/  LDC.64 R20, c[0x0][0x3a8] ;  /* 0x0000ea00ff147b82 */ /* 0x000e220000000a00 */
[----:B------:R-:W-:-:S05]  /*5730*/  IADD3 R23, PT, PT, R14, R23, RZ ;  /* 0x000000170e177210 */ /* 0x000fca0007ffe0ff */
[----:B0-----:R-:W-:-:S05]  /*5740*/  IMAD.WIDE R20, R23, 0x4, R20 ;  /* 0x0000000417147825 */ /* 0x001fca00078e0214 */
[----:B------:R-:W2:Y:S02]  /*5750*/  LDG.E R23, desc[UR6][R20.64] ;  /* 0x0000000614177981 */ /* 0x000ea4000c1e1900 */
[----:B--2---:R-:W-:-:S13]  /*5760*/  FSETP.NEU.AND P0, PT, R23, RZ, PT ;  /* 0x000000ff1700720b */ /* 0x004fda0003f0d000 */
[----:B------:R-:W-:Y:S05]  /*5770*/  @!P0 BRA `(.L_x_663) ;  /* 0x0000000000308947 */ /* 0x000fea0003800000 */
[----:B------:R-:W0:Y:S02]  /*5780*/  LDC.64 R26, c[0x0][0x388] ;  /* 0x0000e200ff1a7b82 */ /* 0x000e240000000a00 */
[----:B0-----:R-:W-:-:S06]  /*5790*/  IMAD.WIDE R26, R25, 0x4, R26 ;  /* 0x00000004191a7825 */ /* 0x001fcc00078e021a */
[----:B------:R-:W2:Y:S01]  /*57a0*/  LDG.E.CONSTANT R26, desc[UR6][R26.64] ;  /* 0x000000061a1a7981 */ /* 0x000ea2000c1e9900 */
[----:B------:R-:W-:-:S06]  /*57b0*/  FMUL R20, R23, R23 ;  /* 0x0000001717147220 */ /* 0x000fcc0000400000 */
[----:B------:R-:W0:Y:S02]  /*57c0*/  F2F.F64.F32 R20, R20 ;  /* 0x0000001400147310 */ /* 0x000e240000201800 */
[----:B0-----:R-:W-:Y:S01]  /*57d0*/  DADD R18, R20, R18 ;  /* 0x0000000014127229 */ /* 0x001fe20000000012 */
[-C--:B--2---:R-:W-:Y:S01]  /*57e0*/  FMUL R24, R23, R26.reuse ;  /* 0x0000001a17187220 */ /* 0x084fe20000400000 */
[----:B------:R-:W-:-:S05]  /*57f0*/  FMUL R30, R26, R26 ;  /* 0x0000001a1a1e7220 */ /* 0x000fca0000400000 */
[----:B------:R-:W0:Y:S08]  /*5800*/  F2F.F64.F32 R24, R24 ;  /* 0x0000001800187310 */ /* 0x000e300000201800 */
[----:B------:R-:W1:Y:S01]  /*5810*/  F2F.F64.F32 R30, R30 ;  /* 0x0000001e001e7310 */ /* 0x000e620000201800 */
[----:B0-----:R-:W-:Y:S02]  /*5820*/  DADD R28, R24, R28 ;  /* 0x00000000181c7229 */ /* 0x001fe4000000001c */
[----:B-1----:R-:W-:-:S11]  /*5830*/  DADD R16, R30, R16 ;  /* 0x000000001e107229 */ /* 0x002fd60000000010 */
.L_x_663:
[----:B------:R-:W-:Y:S05]  /*5840*/  BSYNC.RECONVERGENT B0 ;  /* 0x0000000000007941 */ /* 0x000fea0003800200 */
.L_x_660:
[----:B------:R-:W-:Y:S01]  /*5850*/  DSETP.NEU.AND P0, PT, R18, RZ, PT ;  /* 0x000000ff1200722a */ /* 0x000fe20003f0d000 */
[----:B------:R-:W-:Y:S05]  /*5860*/  BSSY.RECONVERGENT B0, `(.L_x_649) ;  /* 0x0000040000007945 */ /* 0x000fea0003800200 */
[----:B------:R-:W-:-:S14]  /*5870*/  DSETP.NEU.AND P0, PT, R16, RZ, P0 ;  /* 0x000000ff1000722a */ /* 0x000fdc000070d000 */
[----:B------:R-:W-:Y:S05]  /*5880*/  @!P0 BRA `(.L_x_666) ;  /* 0x0000000000f48947 */ /* 0x000fea0003800000 */
[----:B------:R-:W-:Y:S01]  /*5890*/  DMUL R32, R16, R18 ;  /* 0x0000001210207228 */ /* 0x000fe20000000000 */
[----:B------:R-:W-:Y:S01]  /*58a0*/  MOV R24, 0x0 ;  /* 0x0000000000187802 */ /* 0x000fe20000000f00 */
[----:B------:R-:W-:Y:S01]  /*58b0*/  BSSY.RECONVERGENT B1, `(.L_x_667) ;  /* 0x000001b000017945 */ /* 0x000fe20003800200 */
[----:B------:R-:W-:-:S03]  /*58c0*/  MOV R25, 0x3fd80000 ;  /* 0x3fd8000000197802 */ /* 0x000fc60000000f00 */
        /* <DEDUP_REMOVED lines=9> */
[----:B------:R-:W-:Y:S01]  /*5960*/  VIADD R21, R25, 0xfff00000 ;  /* 0xfff0000019157836 */ /* 0x000fe20000000000 */
[----:B------:R-:W-:-:S05]  /*5970*/  MOV R20, R24 ;  /* 0x0000001800147202 */ /* 0x000fca0000000f00 */
[----:B------:R-:W-:-:S08]  /*5980*/  DFMA R16, R30, -R30, R32 ;  /* 0x8000001e1e10722b */ /* 0x000fd00000000020 */
[----:B------:R-:W-:Y:S01]  /*5990*/  DFMA R18, R16, R20, R30 ;  /* 0x000000141012722b */ /* 0x000fe2000000001e */
[----:B------:R-:W-:Y:S10]  /*59a0*/  @!P0 BRA `(.L_x_668) ;  /* 0x00000000002c8947 */ /* 0x000ff40003800000 */
[----:B------:R-:W-:Y:S01]  /*59b0*/  MOV R19, R24 ;  /* 0x0000001800137202 */ /* 0x000fe20000000f00 */
[----:B------:R-:W-:Y:S01]  /*59c0*/  IMAD.MOV.U32 R25, RZ, RZ, R32 ;  /* 0x000000ffff197224 */ /* 0x000fe200078e0020 */
[----:B------:R-:W-:Y:S01]  /*59d0*/  MOV R18, R16 ;  /* 0x0000001000127202 */ /* 0x000fe20000000f00 */
[----:B------:R-:W-:Y:S01]  /*59e0*/  IMAD.MOV.U32 R16, RZ, RZ, R30 ;  /* 0x000000ffff107224 */ /* 0x000fe200078e001e */
[----:B------:R-:W-:Y:S02]  /*59f0*/  MOV R24, R33 ;  /* 0x0000002100187202 */ /* 0x000fe40000000f00 */
[----:B------:R-:W-:Y:S02]  /*5a00*/  MOV R0, R31 ;  /* 0x0000001f00007202 */ /* 0x000fe40000000f00 */
[----:B------:R-:W-:Y:S02]  /*5a10*/  MOV R23, R26 ;  /* 0x0000001a00177202 */ /* 0x000fe40000000f00 */
[----:B------:R-:W-:-:S07]  /*5a20*/  MOV R20, 0x5a40 ;  /* 0x00005a4000147802 */ /* 0x000fce0000000f00 */
[----:B------:R-:W-:Y:S05]  /*5a30*/  CALL.REL.NOINC `($__internal_5_$__cuda_sm20_dsqrt_rn_f64_mediumpath_v1) ;  /* 0x0000003800a47944 */ /* 0x000fea0003c00000 */
[----:B------:R-:W-:Y:S01]  /*5a40*/  IMAD.MOV.U32 R18, RZ, RZ, R16 ;  /* 0x000000ffff127224 */ /* 0x000fe200078e0010 */
[----:B------:R-:W-:-:S07]  /*5a50*/  MOV R19, R0 ;  /* 0x0000000000137202 */ /* 0x000fce0000000f00 */
.L_x_668:
[----:B------:R-:W-:Y:S05]  /*5a60*/  BSYNC.RECONVERGENT B1 ;  /* 0x0000000000017941 */ /* 0x000fea0003800200 */
.L_x_667:
[----:B------:R-:W0:Y:S01]  /*5a70*/  MUFU.RCP64H R17, R19 ;  /* 0x0000001300117308 */ /* 0x000e220000001800 */
[----:B------:R-:W-:Y:S01]  /*5a80*/  HFMA2 R16, -RZ, RZ, 0, 5.9604644775390625e-08 ;  /* 0x00000001ff107431 */ /* 0x000fe200000001ff */
        /* <DEDUP_REMOVED lines=13> */
[----:B------:R-:W-:Y:S01]  /*5b60*/  IMAD.MOV.U32 R33, RZ, RZ, R28 ;  /* 0x000000ffff217224 */ /* 0x000fe200078e001c */
[----:B------:R-:W-:Y:S01]  /*5b70*/  MOV R32, R29 ;  /* 0x0000001d00207202 */ /* 0x000fe20000000f00 */
[----:B------:R-:W-:Y:S01]  /*5b80*/  IMAD.MOV.U32 R16, RZ, RZ, R19 ;  /* 0x000000ffff107224 */ /* 0x000fe200078e0013 */
[----:B------:R-:W-:Y:S02]  /*5b90*/  MOV R0, R18 ;  /* 0x0000001200007202 */ /* 0x000fe40000000f00 */
[----:B------:R-:W-:-:S07]  /*5ba0*/  MOV R26, 0x5bc0 ;  /* 0x00005bc0001a7802 */ /* 0x000fce0000000f00 */
[----:B------:R-:W-:Y:S05]  /*5bb0*/  CALL.REL.NOINC `($__internal_4_$__cuda_sm20_div_rn_f64_full) ;  /* 0x0000003000c07944 */ /* 0x000fea0003c00000 */
.L_x_670:
[----:B------:R-:W-:Y:S05]  /*5bc0*/  BSYNC.RECONVERGENT B1 ;  /* 0x0000000000017941 */ /* 0x000fea0003800200 */
.L_x_669:
[----:B------:R-:W0:Y:S01]  /*5bd0*/  LDC R0, c[0x0][0x3a4] ;  /* 0x0000e900ff007b82 */ /* 0x000e220000000800 */
[----:B------:R-:W1:Y:S01]  /*5be0*/  F2F.F32.F64 R17, R16 ;  /* 0x0000001000117310 */ /* 0x000e620000301000 */
[----:B0-----:R-:W-:-:S05]  /*5bf0*/  IADD3 R19, PT, PT, R0, 0x1, RZ ;  /* 0x0000000100137810 */ /* 0x001fca0007ffe0ff */
[----:B------:R-:W-:-:S05]  /*5c00*/  IMAD.WIDE.U32 R18, R19, 0x4, R2 ;  /* 0x0000000413127825 */ /* 0x000fca00078e0002 */
[----:B-1----:R0:W-:Y:S04]  /*5c10*/  STG.E desc[UR6][R18.64], R17 ;  /* 0x0000001112007986 */ /* 0x0021e8000c101906 */
[----:B------:R-:W2:Y:S02]  /*5c20*/  LDG.E R9, desc[UR6][R10.64] ;  /* 0x000000060a097981 */ /* 0x000ea4000c1e1900 */
[----:B--2---:R-:W-:-:S13]  /*5c30*/  FSETP.GEU.AND P0, PT, R9, R17, PT ;  /* 0x000000110900720b */ /* 0x004fda0003f0e000 */
[----:B------:R0:W-:Y:S01]  /*5c40*/  @!P0 STG.E desc[UR6][R10.64], R17 ;  /* 0x000000110a008986 */ /* 0x0001e2000c101906 */
[----:B------:R-:W-:-:S07]  /*5c50*/  @!P0 MOV R9, R17 ;  /* 0x0000001100098202 */ /* 0x000fce0000000f00 */
.L_x_666:
[----:B------:R-:W-:Y:S05]  /*5c60*/  BSYNC.RECONVERGENT B0 ;  /* 0x0000000000007941 */ /* 0x000fea0003800200 */
.L_x_649:
[----:B------:R-:W-:-:S05]  /*5c70*/  VIADD R5, R5, 0x1 ;  /* 0x0000000105057836 */ /* 0x000fca0000000000 */
[----:B------:R-:W-:-:S13]  /*5c80*/  ISETP.NE.AND P0, PT, R5, 0x3, PT ;  /* 0x000000030500780c */ /* 0x000fda0003f05270 */
[----:B------:R-:W-:Y:S05]  /*5c90*/  @P0 BRA `(.L_x_671) ;  /* 0xffffffec00100947 */ /* 0x000fea000383ffff */
[----:B------:R1:W5:Y:S02]  /*5ca0*/  LDG.E R0, desc[UR6][R6.64] ;  /* 0x0000000606007981 */ /* 0x000364000c1e1900 */
.L_x_648:
[----:B------:R-:W2:Y:S02]  /*5cb0*/  LDCU UR5, c[0x0][0x380] ;  /* 0x00007000ff0577ac */ /* 0x000ea40008000800 */
[----:B--2--5:R-:W-:-:S04]  /*5cc0*/  FMNMX R0, R0, UR5, PT ;  /* 0x0000000500007c09 */ /* 0x024fc8000b800000 */
[----:B------:R-:W-:-:S13]  /*5cd0*/  FSETP.GTU.AND P0, PT, R0, R9, PT ;  /* 0x000000090000720b */ /* 0x000fda0003f0c000 */
[----:B------:R-:W-:Y:S05]  /*5ce0*/  @!P0 BRA `(.L_x_647) ;  /* 0x0000000c00688947 */ /* 0x000fea0003800000 */
[----:B------:R-:W2:Y:S02]  /*5cf0*/  LDCU UR5, c[0x0][0x3a0] ;  /* 0x00007400ff0577ac */ /* 0x000ea40008000800 */
[----:B--2---:R-:W-:-:S09]  /*5d00*/  UISETP.GE.AND UP0, UPT, UR5, 0x1, UPT ;  /* 0x000000010500788c */ /* 0x004fd2000bf06270 */
[----:B------:R-:W-:Y:S05]  /*5d10*/  BRA.U !UP0, `(.L_x_672) ;  /* 0x0000000d08587547 */ /* 0x000fea000b800000 */
[----:B------:R-:W2:Y:S02]  /*5d20*/  LDCU UR10, c[0x0][0x384] ;  /* 0x00007080ff0a77ac */ /* 0x000ea40008000800 */
[----:B--2---:R-:W-:-:S09]  /*5d30*/  UISETP.GE.AND UP0, UPT, UR10, URZ, UPT ;  /* 0x000000ff0a00728c */ /* 0x004fd2000bf06270 */
[----:B------:R-:W-:Y:S05]  /*5d40*/  BRA.U !UP0, `(.L_x_672) ;  /* 0x0000000d084c7547 */ /* 0x000fea000b800000 */
[----:B------:R-:W2:Y:S01]  /*5d50*/  LDC R0, c[0x0][0x3a4] ;  /* 0x0000e900ff007b82 */ /* 0x000ea20000000800 */
[----:B0-----:R-:W-:Y:S02]  /*5d60*/  HFMA2 R11, -RZ, RZ, 0, 0 ;  /* 0x00000000ff0b7431 */ /* 0x001fe400000001ff */
[----:B------:R-:W-:Y:S02]  /*5d70*/  IMAD R10, R12, R4, RZ ;  /* 0x000000040c0a7224 */ /* 0x000fe400078e02ff */
[----:B--2---:R-:W-:-:S07]  /*5d80*/  IMAD R9, R13, UR5, R0 ;  /* 0x000000050d097c24 */ /* 0x004fce000f8e0200 */
.L_x_693:
[----:B------:R-:W-:Y:S01]  /*5d90*/  IMAD R31, R8, R11, R14 ;  /* 0x0000000b081f7224 */ /* 0x000fe200078e020e */
[----:B------:R-:W-:Y:S01]  /*5da0*/  MOV R30, RZ ;  /* 0x000000ff001e7202 */ /* 0x000fe20000000f00 */
[----:B0-2---:R-:W-:-:S07]  /*5db0*/  IMAD.MOV.U32 R5, RZ, RZ, RZ ;  /* 0x000000ffff057224 */ /* 0x005fce00078e00ff */
.L_x_688:
[----:B------:R-:W-:Y:S01]  /*5dc0*/  IMAD.WIDE.U32 R16, R30, 0x4, R2 ;  /* 0x000000041e107825 */ /* 0x000fe200078e0002 */
[----:B------:R-:W2:Y:S05]  /*5dd0*/  LDG.E R0, desc[UR6][R6.64] ;  /* 0x0000000606007981 */ /* 0x000eaa000c1e1900 */
[----:B------:R-:W2:Y:S01]  /*5de0*/  LDG.E R17, desc[UR6][R16.64] ;  /* 0x0000000610117981 */ /* 0x000ea2000c1e1900 */
[----:B------:R-:W-:Y:S04]  /*5df0*/  BSSY.RECONVERGENT B0, `(.L_x_673) ;  /* 0x00000a9000007945 */ /* 0x000fe80003800200 */
[----:B------:R-:W-:Y:S01]  /*5e00*/  BSSY.RELIABLE B1, `(.L_x_674) ;  /* 0x0000016000017945 */ /* 0x000fe20003800100 */
[----:B--2---:R-:W-:-:S13]  /*5e10*/  FSETP.GE.AND P0, PT, R17, R0, PT ;  /* 0x000000001100720b */ /* 0x004fda0003f06000 */
[----:B0-----:R-:W-:Y:S05]  /*5e20*/  @P0 BRA `(.L_x_675) ;  /* 0x00000000004c0947 */ /* 0x001fea0003800000 */
[----:B------:R-:W0:Y:S02]  /*5e30*/  LDCU UR5, c[0x0][0x380] ;  /* 0x00007000ff0577ac */ /* 0x000e240008000800 */
[----:B0-----:R-:W-:-:S13]  /*5e40*/  FSETP.GE.AND P0, PT, R17, UR5, PT ;  /* 0x0000000511007c0b */ /* 0x001fda000bf06000 */
[----:B------:R-:W-:Y:S05]  /*5e50*/  @!P0 BREAK.RELIABLE B1 ;  /* 0x0000000000018942 */ /* 0x000fea0003800100 */
[----:B------:R-:W-:Y:S05]  /*5e60*/  @!P0 BRA `(.L_x_676) ;  /* 0x0000000800848947 */ /* 0x000fea0003800000 */
[----:B------:R-:W0:Y:S01]  /*5e70*/  LDC.64 R16, c[0x0][0x390] ;  /* 0x0000e400ff107b82 */ /* 0x000e220000000a00 */
[----:B------:R-:W-:-:S05]  /*5e80*/  IADD3 R19, PT, PT, R10, R31, RZ ;  /* 0x0000001f0a137210 */ /* 0x000fca0007ffe0ff */
[----:B0-----:R-:W-:-:S06]  /*5e90*/  IMAD.WIDE R18, R19, 0x4, R16 ;  /* 0x0000000413127825 */ /* 0x001fcc00078e0210 */
[----:B------:R-:W2:Y:S02]  /*5ea0*/  LDG.E.CONSTANT R18, desc[UR6][R18.64] ;  /* 0x0000000612127981 */ /* 0x000ea4000c1e9900 */
[C---:B--2---:R-:W-:Y:S02]  /*5eb0*/  FSETP.NEU.AND P0, PT, R18.reuse, 1, PT ;  /* 0x3f8000001200780b */ /* 0x044fe40003f0d000 */
[----:B------:R-:W-:-:S13]  /*5ec0*/  FSETP.NEU.AND P1, PT, R18, RZ, PT ;  /* 0x000000ff1200720b */ /* 0x000fda0003f2d000 */
[----:B------:R-:W-:Y:S05]  /*5ed0*/  @P0 BREAK.RELIABLE P1, B1 ;  /* 0x0000000000010942 */ /* 0x000fea0000800100 */
[----:B------:R-:W-:Y:S05]  /*5ee0*/  @P0 BRA P1, `(.L_x_676) ;  /* 0x0000000800640947 */ /* 0x000fea0000800000 */
[----:B------:R-:W-:-:S04]  /*5ef0*/  IMAD R19, R30, R4, R31 ;  /* 0x000000041e137224 */ /* 0x000fc800078e021f */
[----:B------:R-:W-:-:S06]  /*5f00*/  IMAD.WIDE R16, R19, 0x4, R16 ;  /* 0x0000000413107825 */ /* 0x000fcc00078e0210 */
[----:B------:R-:W2:Y:S02]  /*5f10*/  LDG.E.CONSTANT R16, desc[UR6][R16.64] ;  /* 0x0000000610107981 */ /* 0x000ea4000c1e9900 */
[C---:B--2---:R-:W-:Y:S02]  /*5f20*/  FSETP.NEU.AND P0, PT, R16.reuse, 1, PT ;  /* 0x3f8000001000780b */ /* 0x044fe40003f0d000 */
[----:B------:R-:W-:-:S13]  /*5f30*/  FSETP.NEU.AND P1, PT, R16, RZ, PT ;  /* 0x000000ff1000720b */ /* 0x000fda0003f2d000 */
[----:B------:R-:W-:Y:S05]  /*5f40*/  @P0 BREAK.RELIABLE P1, B1 ;  /* 0x0000000000010942 */ /* 0x000fea0000800100 */
[----:B------:R-:W-:Y:S05]  /*5f50*/  @P0 BRA P1, `(.L_x_676) ;  /* 0x0000000800480947 */ /* 0x000fea0000800000 */
.L_x_675:
[----:B------:R-:W-:Y:S05]  /*5f60*/  BSYNC.RELIABLE B1 ;  /* 0x0000000000017941 */ /* 0x000fea0003800100 */
.L_x_674:
[----:B------:R-:W-:Y:S01]  /*5f70*/  BSSY.RECONVERGENT B1, `(.L_x_677) ;  /* 0x0000051000017945 */ /* 0x000fe20003800200 */
[----:B------:R-:W-:Y:S01]  /*5f80*/  IMAD R0, R30, R4, RZ ;  /* 0x000000041e007224 */ /* 0x000fe200078e02ff */
[----:B------:R-:W-:Y:S01]  /*5f90*/  MOV R23, 0x1 ;  /* 0x0000000100177802 */ /* 0x000fe20000000f00 */
[----:B------:R-:W-:Y:S01]  /*5fa0*/  IMAD.MOV.U32 R26, RZ, RZ, RZ ;  /* 0x000000ffff1a7224 */ /* 0x000fe200078e00ff */
[----:B------:R-:W-:Y:S02]  /*5fb0*/  CS2R R24, SRZ ;  /* 0x0000000000187805 */ /* 0x000fe4000001ff00 */
[----:B------:R-:W-:Y:S02]  /*5fc0*/  CS2R R34, SRZ ;  /* 0x0000000000227805 */ /* 0x000fe4000001ff00 */
[----:B------:R-:W-:-:S07]  /*5fd0*/  CS2R R28, SRZ ;  /* 0x00000000001c7805 */ /* 0x000fce000001ff00 */
.L_x_683:
[----:B------:R-:W0:Y:S01]  /*5fe0*/  LDCU UR5, c[0x0][0x3a0] ;  /* 0x00007400ff0577ac */ /* 0x000e220008000800 */
[----:B------:R-:W-:Y:S02]  /*5ff0*/  IADD3 R27, PT, PT, R23, R11, RZ ;  /* 0x0000000b171b7210 */ /* 0x000fe40007ffe0ff */
[----:B------:R-:W-:Y:S02]  /*6000*/  ISETP.GE.U32.AND P0, PT, R11, R23, PT ;  /* 0x000000170b00720c */ /* 0x000fe40003f06070 */
[C---:B0-----:R-:W-:Y:S02]  /*6010*/  ISETP.GE.AND P2, PT, R27.reuse, UR5, PT ;  /* 0x000000051b007c0c */ /* 0x041fe4000bf46270 */
[----:B------:R-:W-:-:S11]  /*6020*/  ISETP.GE.AND P1, PT, R27, UR5, PT ;  /* 0x000000051b007c0c */ /* 0x000fd6000bf26270 */
[----:B------:R-:W-:Y:S05]  /*6030*/  @!P0 BRA P2, `(.L_x_678) ;  /* 0x0000000400108947 */ /* 0x000fea0001000000 */
[----:B------:R-:W-:Y:S04]  /*6040*/  BSSY.RECONVERGENT B3, `(.L_x_679) ;  /* 0x0000020000037945 */ /* 0x000fe80003800200 */
[----:B------:R-:W-:Y:S05]  /*6050*/  @!P0 BRA `(.L_x_680) ;  /* 0x0000000000788947 */ /* 0x000fea0003800000 */
[----:B------:R-:W0:Y:S01]  /*6060*/  LDC.64 R16, c[0x0][0x390] ;  /* 0x0000e400ff107b82 */ /* 0x000e220000000a00 */
[----:B------:R-:W-:-:S05]  /*6070*/  IADD3 R19, PT, PT, -R23, R11, RZ ;  /* 0x0000000b17137210 */ /* 0x000fca0007ffe1ff */
[----:B------:R-:W-:-:S04]  /*6080*/  IMAD R33, R8, R19, R14 ;  /* 0x0000001308217224 */ /* 0x000fc800078e020e */
[----:B------:R-:W-:-:S04]  /*6090*/  IMAD.IADD R21, R10, 0x1, R33 ;  /* 0x000000010a157824 */ /* 0x000fc800078e0221 */
[----:B0-----:R-:W-:-:S06]  /*60a0*/  IMAD.WIDE R18, R21, 0x4, R16 ;  /* 0x0000000415127825 */ /* 0x001fcc00078e0210 */
[----:B------:R-:W2:Y:S02]  /*60b0*/  LDG.E.CONSTANT R18, desc[UR6][R18.64] ;  /* 0x0000000612127981 */ /* 0x000ea4000c1e9900 */
[C---:B--2---:R-:W-:Y:S02]  /*60c0*/  FSETP.NEU.AND P0, PT, R18.reuse, 1, PT ;  /* 0x3f8000001200780b */ /* 0x044fe40003f0d000 */
[----:B------:R-:W-:-:S13]  /*60d0*/  FSETP.NEU.AND P2, PT, R18, RZ, PT ;  /* 0x000000ff1200720b */ /* 0x000fda0003f4d000 */
[----:B------:R-:W-:Y:S05]  /*60e0*/  @P0 BRA P2, `(.L_x_680) ;  /* 0x0000000000540947 */ /* 0x000fea0001000000 */
[----:B------:R-:W-:-:S05]  /*60f0*/  IADD3 R33, PT, PT, R0, R33, RZ ;  /* 0x0000002100217210 */ /* 0x000fca0007ffe0ff */
        /* <DEDUP_REMOVED lines=10> */
[----:B------:R-:W-:Y:S01]  /*61a0*/  IADD3 R26, PT, PT, R26, 0x1, RZ ;  /* 0x000000011a1a7810 */ /* 0x000fe20007ffe0ff */
[----:B--2---:R-:W-:-:S04]  /*61b0*/  FMUL R32, R20, R20 ;  /* 0x0000001414207220 */ /* 0x004fc80000400000 */
[----:B------:R-:W0:Y:S01]  /*61c0*/  F2F.F64.F32 R18, R32 ;  /* 0x0000002000127310 */ /* 0x000e220000201800 */
[-C--:B---3--:R-:W-:Y:S01]  /*61d0*/  FMUL R20, R20, R17.reuse ;  /* 0x0000001114147220 */ /* 0x088fe20000400000 */
[----:B------:R-:W-:-:S06]  /*61e0*/  FMUL R33, R17, R17 ;  /* 0x0000001111217220 */ /* 0x000fcc0000400000 */
[----:B------:R-:W2:Y:S01]  /*61f0*/  F2F.F64.F32 R20, R20 ;  /* 0x0000001400147310 */ /* 0x000ea20000201800 */
[----:B0-----:R-:W-:-:S07]  /*6200*/  DADD R34, R34, R18 ;  /* 0x0000000022227229 */ /* 0x001fce0000000012 */
[----:B------:R-:W0:Y:S01]  /*6210*/  F2F.F64.F32 R16, R33 ;  /* 0x0000002100107310 */ /* 0x000e220000201800 */
[----:B--2---:R-:W-:Y:S02]  /*6220*/  DADD R28, R28, R20 ;  /* 0x000000001c1c7229 */ /* 0x004fe40000000014 */
[----:B0-----:R-:W-:-:S11]  /*6230*/  DADD R24, R24, R16 ;  /* 0x0000000018187229 */ /* 0x001fd60000000010 */
.L_x_680:
[----:B------:R-:W-:Y:S05]  /*6240*/  BSYNC.RECONVERGENT B3 ;  /* 0x0000000000037941 */ /* 0x000fea0003800200 */
.L_x_679:
[----:B------:R-:W-:Y:S04]  /*6250*/  BSSY.RECONVERGENT B3, `(.L_x_681) ;  /* 0x000001f000037945 */ /* 0x000fe80003800200 */
[----:B------:R-:W-:Y:S05]  /*6260*/  @P1 BRA `(.L_x_682) ;  /* 0x0000000000741947 */ /* 0x000fea0003800000 */
[----:B------:R-:W0:Y:S01]  /*6270*/  LDC.64 R16, c[0x0][0x390] ;  /* 0x0000e400ff107b82 */ /* 0x000e220000000a00 */
        /* <DEDUP_REMOVED lines=15> */
[----:B------:R-:W-:Y:S02]  /*6370*/  IMAD.WIDE R16, R27, 0x4, R16 ;  /* 0x000000041b107825 */ /* 0x000fe400078e0210 */
[----:B------:R-:W2:Y:S04]  /*6380*/  LDG.E.CONSTANT R18, desc[UR6][R18.64] ;  /* 0x0000000612127981 */ /* 0x000ea8000c1e9900 */
[----:B------:R-:W3:Y:S01]  /*6390*/  LDG.E.CONSTANT R27, desc[UR6][R16.64] ;  /* 0x00000006101b7981 */ /* 0x000ee2000c1e9900 */
[----:B------:R-:W-:Y:S01]  /*63a0*/  IADD3 R26, PT, PT, R26, 0x1, RZ ;  /* 0x000000011a1a7810 */ /* 0x000fe20007ffe0ff */
[C---:B--2---:R-:W-:Y:S01]  /*63b0*/  FMUL R32, R18.reuse, R18 ;  /* 0x0000001212207220 */ /* 0x044fe20000400000 */
[-C--:B---3--:R-:W-:Y:S01]  /*63c0*/  FMUL R20, R18, R27.reuse ;  /* 0x0000001b12147220 */ /* 0x088fe20000400000 */
[----:B------:R-:W-:-:S02]  /*63d0*/  FMUL R27, R27, R27 ;  /* 0x0000001b1b1b7220 */ /* 0x000fc40000400000 */
[----:B------:R-:W0:Y:S08]  /*63e0*/  F2F.F64.F32 R16, R32 ;  /* 0x0000002000107310 */ /* 0x000e300000201800 */
[----:B------:R-:W2:Y:S01]  /*63f0*/  F2F.F64.F32 R20, R20 ;  /* 0x0000001400147310 */ /* 0x000ea20000201800 */
[----:B0-----:R-:W-:-:S07]  /*6400*/  DADD R34, R34, R16 ;  /* 0x0000000022227229 */ /* 0x001fce0000000010 */
[----:B------:R-:W0:Y:S01]  /*6410*/  F2F.F64.F32 R18, R27 ;  /* 0x0000001b00127310 */ /* 0x000e220000201800 */
[----:B--2---:R-:W-:Y:S02]  /*6420*/  DADD R28, R28, R20 ;  /* 0x000000001c1c7229 */ /* 0x004fe40000000014 */
[----:B0-----:R-:W-:-:S11]  /*6430*/  DADD R24, R24, R18 ;  /* 0x0000000018187229 */ /* 0x001fd60000000012 */
.L_x_682:
[----:B------:R-:W-:Y:S05]  /*6440*/  BSYNC.RECONVERGENT B3 ;  /* 0x0000000000037941 */ /* 0x000fea0003800200 */
.L_x_681:
[----:B------:R-:W-:Y:S01]  /*6450*/  ISETP.GT.AND P0, PT, R26, UR4, PT ;  /* 0x000000041a007c0c */ /* 0x000fe2000bf04270 */
[----:B------:R-:W-:-:S12]  /*6460*/  VIADD R23, R23, 0x1 ;  /* 0x0000000117177836 */ /* 0x000fd80000000000 */
[----:B------:R-:W-:Y:S05]  /*6470*/  @!P0 BRA `(.L_x_683) ;  /* 0xfffffff800d88947 */ /* 0x000fea000383ffff */
.L_x_678:
[----:B------:R-:W-:Y:S05]  /*6480*/  BSYNC.RECONVERGENT B1 ;  /* 0x0000000000017941 */ /* 0x000fea0003800200 */
.L_x_677:
[----:B------:R-:W-:-:S06]  /*6490*/  DSETP.NEU.AND P0, PT, R24, RZ, PT ;  /* 0x000000ff1800722a */ /* 0x000fcc0003f0d000 */
[----:B------:R-:W-:-:S14]  /*64a0*/  DSETP.EQ.OR P0, PT, R34, RZ, !P0 ;  /* 0x000000ff2200722a */ /* 0x000fdc0004702400 */
[----:B------:R-:W-:Y:S05]  /*64b0*/  @P0 BRA `(.L_x_676) ;  /* 0x0000000000f00947 */ /* 0x000fea0003800000 */
[----:B------:R-:W-:Y:S01]  /*64c0*/  DMUL R34, R34, R24 ;  /* 0x0000001822227228 */ /* 0x000fe20000000000 */
[----:B------:R-:W-:Y:S01]  /*64d0*/  MOV R16, 0x0 ;  /* 0x0000000000107802 */ /* 0x000fe20000000f00 */
[----:B------:R-:W-:Y:S01]  /*64e0*/  IMAD.MOV.U32 R17, RZ, RZ, 0x3fd80000 ;  /* 0x3fd80000ff117424 */ /* 0x000fe200078e00ff */
[----:B------:R-:W-:Y:S03]  /*64f0*/  BSSY.RECONVERGENT B1, `(.L_x_684) ;  /* 0x000001a000017945 */ /* 0x000fe60003800200 */
[----:B------:R-:W0:Y:S04]  /*6500*/  MUFU.RSQ64H R27, R35 ;  /* 0x00000023001b7308 */ /* 0x000e280000001c00 */
[----:B------:R-:W-:-:S04]  /*6510*/  IADD3 R26, PT, PT, R35, -0x3500000, RZ ;  /* 0xfcb00000231a7810 */ /* 0x000fc80007ffe0ff */
[----:B------:R-:W-:Y:S02]  /*6520*/  ISETP.GE.U32.AND P0, PT, R26, 0x7ca00000, PT ;  /* 0x7ca000001a00780c */ /* 0x000fe40003f06070 */
[----:B0-----:R-:W-:-:S08]  /*6530*/  DMUL R18, R26, R26 ;  /* 0x0000001a1a127228 */ /* 0x001fd00000000000 */
[----:B------:R-:W-:-:S08]  /*6540*/  DFMA R18, R34, -R18, 1 ;  /* 0x3ff000002212742b */ /* 0x000fd00000000812 */
[----:B------:R-:W-:Y:S02]  /*6550*/  DFMA R16, R18, R16, 0.5 ;  /* 0x3fe000001210742b */ /* 0x000fe40000000010 */
[----:B------:R-:W-:-:S08]  /*6560*/  DMUL R24, R26, R18 ;  /* 0x000000121a187228 */ /* 0x000fd00000000000 */
[----:B------:R-:W-:-:S08]  /*6570*/  DFMA R24, R16, R24, R26 ;  /* 0x000000181018722b */ /* 0x000fd0000000001a */
[----:B------:R-:W-:Y:S02]  /*6580*/  DMUL R32, R34, R24 ;  /* 0x0000001822207228 */ /* 0x000fe40000000000 */
[----:B------:R-:W-:Y:S02]  /*6590*/  IADD3 R21, PT, PT, R25, -0x100000, RZ ;  /* 0xfff0000019157810 */ /* 0x000fe40007ffe0ff */
[----:B------:R-:W-:-:S04]  /*65a0*/  MOV R20, R24 ;  /* 0x0000001800147202 */ /* 0x000fc80000000f00 */
[----:B------:R-:W-:-:S08]  /*65b0*/  DFMA R16, R32, -R32, R34 ;  /* 0x800000202010722b */ /* 0x000fd00000000022 */
[----:B------:R-:W-:Y:S01]  /*65c0*/  DFMA R18, R16, R20, R32 ;  /* 0x000000141012722b */ /* 0x000fe20000000020 */
[----:B------:R-:W-:Y:S10]  /*65d0*/  @!P0 BRA `(.L_x_685) ;  /* 0x00000000002c8947 */ /* 0x000ff40003800000 */
[----:B------:R-:W-:Y:S01]  /*65e0*/  IMAD.MOV.U32 R19, RZ, RZ, R24 ;  /* 0x000000ffff137224 */ /* 0x000fe200078e0018 */
[----:B------:R-:W-:Y:S01]  /*65f0*/  MOV R25, R34 ;  /* 0x0000002200197202 */ /* 0x000fe20000000f00 */
[----:B------:R-:W-:Y:S01]  /*6600*/  IMAD.MOV.U32 R18, RZ, RZ, R16 ;  /* 0x000000ffff127224 */ /* 0x000fe200078e0010 */
[----:B------:R-:W-:Y:S01]  /*6610*/  MOV R24, R35 ;  /* 0x0000002300187202 */ /* 0x000fe20000000f00 */
[----:B------:R-:W-:Y:S01]  /*6620*/  IMAD.MOV.U32 R23, RZ, RZ, R26 ;  /* 0x000000ffff177224 */ /* 0x000fe200078e001a */
[----:B------:R-:W-:Y:S02]  /*6630*/  MOV R16, R32 ;  /* 0x0000002000107202 */ /* 0x000fe40000000f00 */
[----:B------:R-:W-:Y:S02]  /*6640*/  MOV R0, R33 ;  /* 0x0000002100007202 */ /* 0x000fe40000000f00 */
[----:B------:R-:W-:-:S07]  /*6650*/  MOV R20, 0x6670 ;  /* 0x0000667000147802 */ /* 0x000fce0000000f00 */
[----:B-1----:R-:W-:Y:S05]  /*6660*/  CALL.REL.NOINC `($__internal_5_$__cuda_sm20_dsqrt_rn_f64_mediumpath_v1) ;  /* 0x0000002c00987944 */ /* 0x002fea0003c00000 */
[----:B------:R-:W-:Y:S02]  /*6670*/  MOV R18, R16 ;  /* 0x0000001000127202 */ /* 0x000fe40000000f00 */
[----:B------:R-:W-:-:S07]  /*6680*/  MOV R19, R0 ;  /* 0x0000000000137202 */ /* 0x000fce0000000f00 */
.L_x_685:
[----:B------:R-:W-:Y:S05]  /*6690*/  BSYNC.RECONVERGENT B1 ;  /* 0x0000000000017941 */ /* 0x000fea0003800200 */
.L_x_684:
        /* <DEDUP_REMOVED lines=17> */
[----:B------:R-:W-:Y:S02]  /*67b0*/  MOV R32, R29 ;  /* 0x0000001d00207202 */ /* 0x000fe40000000f00 */
[----:B------:R-:W-:Y:S02]  /*67c0*/  MOV R16, R19 ;  /* 0x0000001300107202 */ /* 0x000fe40000000f00 */
[----:B------:R-:W-:-:S07]  /*67d0*/  MOV R26, 0x67f0 ;  /* 0x000067f0001a7802 */ /* 0x000fce0000000f00 */
[----:B-1----:R-:W-:Y:S05]  /*67e0*/  CALL.REL.NOINC `($__internal_4_$__cuda_sm20_div_rn_f64_full) ;  /* 0x0000002400b47944 */ /* 0x002fea0003c00000 */
.L_x_687:
[----:B------:R-:W-:Y:S05]  /*67f0*/  BSYNC.RECONVERGENT B1 ;  /* 0x0000000000017941 */ /* 0x000fea0003800200 */
.L_x_686:
[----:B------:R-:W-:-:S05]  /*6800*/  IADD3 R19, PT, PT, R9, R11, RZ ;  /* 0x0000000b09137210 */ /* 0x000fca0007ffe0ff */
[----:B------:R-:W-:-:S05]  /*6810*/  IMAD.WIDE R18, R19, 0x4, R2 ;  /* 0x0000000413127825 */ /* 0x000fca00078e0202 */
[----:B------:R-:W2:Y:S01]  /*6820*/  LDG.E R0, desc[UR6][R18.64] ;  /* 0x0000000612007981 */ /* 0x000ea2000c1e1900 */
[----:B------:R-:W-:Y:S01]  /*6830*/  VIADD R5, R5, 0x1 ;  /* 0x0000000105057836 */ /* 0x000fe20000000000 */
[----:B--2---:R-:W0:Y:S02]  /*6840*/  F2F.F64.F32 R20, R0 ;  /* 0x0000000000147310 */ /* 0x004e240000201800 */
[----:B0-----:R-:W-:-:S10]  /*6850*/  DADD R20, R20, R16 ;  /* 0x0000000014147229 */ /* 0x001fd40000000010 */
[----:B------:R-:W0:Y:S02]  /*6860*/  F2F.F32.F64 R21, R20 ;  /* 0x0000001400157310 */ /* 0x000e240000301000 */
[----:B0-----:R0:W-:Y:S02]  /*6870*/  STG.E desc[UR6][R18.64], R21 ;  /* 0x0000001512007986 */ /* 0x0011e4000c101906 */
.L_x_676:
[----:B------:R-:W-:Y:S05]  /*6880*/  BSYNC.RECONVERGENT B0 ;  /* 0x0000000000007941 */ /* 0x000fea0003800200 */
.L_x_673:
[----:B------:R-:W2:Y:S01]  /*6890*/  LDCU UR5, c[0x0][0x3a4] ;  /* 0x00007480ff0577ac */ /* 0x000ea20008000800 */
[----:B------:R-:W-:-:S04]  /*68a0*/  IADD3 R30, PT, PT, R30, 0x1, RZ ;  /* 0x000000011e1e7810 */ /* 0x000fc80007ffe0ff */
[----:B--2---:R-:W-:-:S13]  /*68b0*/  ISETP.NE.AND P0, PT, R30, UR5, PT ;  /* 0x000000051e007c0c */ /* 0x004fda000bf05270 */
[----:B------:R-:W-:Y:S05]  /*68c0*/  @P0 BRA `(.L_x_688) ;  /* 0xfffffff4003c0947 */ /* 0x000fea000383ffff */
[----:B------:R-:W-:Y:S01]  /*68d0*/  ISETP.NE.AND P0, PT, R5, RZ, PT ;  /* 0x000000ff0500720c */ /* 0x000fe20003f05270 */
[----:B------:R-:W-:-:S12]  /*68e0*/  BSSY.RECONVERGENT B3, `(.L_x_689) ;  /* 0x0000015000037945 */ /* 0x000fd80003800200 */
[----:B------:R-:W-:Y:S05]  /*68f0*/  @!P0 BRA `(.L_x_690) ;  /* 0x00000000004c8947 */ /* 0x000fea0003800000 */
[----:B------:R-:W-:-:S05]  /*6900*/  IADD3 R17, PT, PT, R9, R11, RZ ;  /* 0x0000000b09117210 */ /* 0x000fca0007ffe0ff */
[----:B------:R-:W-:-:S05]  /*6910*/  IMAD.WIDE R16, R17, 0x4, R2 ;  /* 0x0000000411107825 */ /* 0x000fca00078e0202 */
[----:B------:R-:W2:Y:S01]  /*6920*/  LDG.E R0, desc[UR6][R16.64+0x8] ;  /* 0x0000080610007981 */ /* 0x000ea2000c1e1900 */
[----:B0-----:R-:W-:Y:S01]  /*6930*/  I2FP.F32.S32 R21, R5 ;  /* 0x0000000500157245 */ /* 0x001fe20000201400 */
[----:B------:R-:W-:Y:S03]  /*6940*/  BSSY.RECONVERGENT B4, `(.L_x_691) ;  /* 0x000000d000047945 */ /* 0x000fe60003800200 */
[----:B------:R-:W0:Y:S02]  /*6950*/  MUFU.RCP R5, R21 ;  /* 0x0000001500057308 */ /* 0x000e240000001000 */
        /* <DEDUP_REMOVED lines=10> */
[----:B------:R-:W-:-:S07]  /*6a00*/  MOV R5, R0 ;  /* 0x0000000000057202 */ /* 0x000fce0000000f00 */
.L_x_692:
[----:B------:R-:W-:Y:S05]  /*6a10*/  BSYNC.RECONVERGENT B4 ;  /* 0x0000000000047941 */ /* 0x000fea0003800200 */
.L_x_691:
[----:B------:R2:W-:Y:S02]  /*6a20*/  STG.E desc[UR6][R16.64+0x8], R5 ;  /* 0x0000080510007986 */ /* 0x0005e4000c101906 */
.L_x_690:
[----:B------:R-:W-:Y:S05]  /*6a30*/  BSYNC.RECONVERGENT B3 ;  /* 0x0000000000037941 */ /* 0x000fea0003800200 */
.L_x_689:
[----:B------:R-:W3:Y:S01]  /*6a40*/  LDCU UR5, c[0x0][0x3a0] ;  /* 0x00007400ff0577ac */ /* 0x000ee20008000800 */
[----:B------:R-:W-:-:S04]  /*6a50*/  IADD3 R11, PT, PT, R11, 0x1, RZ ;  /* 0x000000010b0b7810 */ /* 0x000fc80007ffe0ff */
[----:B---3--:R-:W-:-:S13]  /*6a60*/  ISETP.NE.AND P0, PT, R11, UR5, PT ;  /* 0x000000050b007c0c */ /* 0x008fda000bf05270 */
[----:B------:R-:W-:Y:S05]  /*6a70*/  @P0 BRA `(.L_x_693) ;  /* 0xfffffff000c40947 */ /* 0x000fea000383ffff */
.L_x_672:
[----:B------:R-:W-:-:S07]  /*6a80*/  VIADD R13, R13, 0x1 ;  /* 0x000000010d0d7836 */ /* 0x000fce0000000000 */
.L_x_647:
[----:B------:R-:W-:Y:S05]  /*6a90*/  BSYNC.RECONVERGENT B2 ;  /* 0x0000000000027941 */ /* 0x000fea0003800200 */
.L_x_646:
[----:B------:R-:W-:Y:S05]  /*6aa0*/  WARPSYNC.ALL ;  /* 0x0000000000007948 */ /* 0x000fea0003800000 */
[----:B--2---:R-:W2:Y:S01]  /*6ab0*/  LDC R5, c[0x0][0x3a4] ;  /* 0x0000e900ff057b82 */ /* 0x004ea20000000800 */
[----:B------:R-:W-:-:S04]  /*6ac0*/  IADD3 R12, PT, PT, R12, 0x1, RZ ;  /* 0x000000010c0c7810 */ /* 0x000fc80007ffe0ff */
[----:B--2---:R-:W-:-:S13]  /*6ad0*/  ISETP.NE.AND P0, PT, R12, R5, PT ;  /* 0x000000050c00720c */ /* 0x004fda0003f05270 */
[----:B------:R-:W-:Y:S05]  /*6ae0*/  @P0 BRA `(.L_x_694) ;  /* 0xffffffdc004c0947 */ /* 0x000fea000383ffff */
.L_x_624:
[----:B------:R-:W4:Y:S01]  /*6af0*/  LDCU UR4, c[0x0][0x3a0] ;  /* 0x00007400ff0477ac */ /* 0x000f220008000800 */
[----:B01----:R-:W0:Y:S01]  /*6b00*/  LDC.64 R16, c[0x0][0x3b8] ;  /* 0x0000ee00ff107b82 */ /* 0x003e220000000a00 */
[----:B--2---:R-:W-:Y:S01]  /*6b10*/  IMAD.MOV.U32 R13, RZ, RZ, RZ ;  /* 0x000000ffff0d7224 */ /* 0x004fe200078e00ff */
[----:B----4-:R-:W-:-:S04]  /*6b20*/  MOV R0, UR4 ;  /* 0x0000000400007c02 */ /* 0x010fc80008000f00 */
[----:B------:R-:W-:Y:S01]  /*6b30*/  ISETP.GE.AND P0, PT, R0, 0x1, PT ;  /* 0x000000010000780c */ /* 0x000fe20003f06270 */
[----:B---3--:R-:W-:-:S03]  /*6b40*/  IMAD R9, R14, R0, RZ ;  /* 0x000000000e097224 */ /* 0x008fc600078e02ff */
[----:B------:R-:W-:Y:S01]  /*6b50*/  ISETP.LT.OR P0, PT, R5, 0x1, !P0 ;  /* 0x000000010500780c */ /* 0x000fe20004701670 */
[----:B0-----:R-:W-:-:S12]  /*6b60*/  IMAD.WIDE R16, R9, 0x4, R16 ;  /* 0x0000000409107825 */ /* 0x001fd800078e0210 */
[----:B------:R-:W-:Y:S05]  /*6b70*/  @P0 BRA `(.L_x_695) ;  /* 0x0000000800d40947 */ /* 0x000fea0003800000 */
[----:B------:R-:W0:Y:S01]  /*6b80*/  LDCU.64 UR4, c[0x0][0x398] ;  /* 0x00007300ff0477ac */ /* 0x000e220008000a00 */
[----:B------:R-:W-:Y:S01]  /*6b90*/  HFMA2 R4, -RZ, RZ, 0, 0 ;  /* 0x00000000ff047431 */ /* 0x000fe200000001ff */
[----:B------:R1:W5:Y:S01]  /*6ba0*/  LDG.E R7, desc[UR6][R6.64] ;  /* 0x0000000606077981 */ /* 0x000362000c1e1900 */
[----:B------:R-:W-:Y:S02]  /*6bb0*/  MOV R13, RZ ;  /* 0x000000ff000d7202 */ /* 0x000fe40000000f00 */
[----:B-1----:R-:W-:Y:S01]  /*6bc0*/  LOP3.LUT R6, R5, 0x7ffffffe, RZ, 0xc0, !PT ;  /* 0x7ffffffe05067812 */ /* 0x002fe200078ec0ff */
[----:B0-----:R-:W-:-:S12]  /*6bd0*/  UIMAD UR4, UR4, UR5, URZ ;  /* 0x00000005040472a4 */ /* 0x001fd8000f8e02ff */
.L_x_715:
[----:B------:R-:W0:Y:S01]  /*6be0*/  LDCU UR5, c[0x0][0x3a4] ;  /* 0x00007480ff0577ac */ /* 0x000e220008000800 */
[----:B------:R-:W-:Y:S01]  /*6bf0*/  IMAD.MOV.U32 R12, RZ, RZ, RZ ;  /* 0x000000ffff0c7224 */ /* 0x000fe200078e00ff */
[----:B------:R-:W-:Y:S01]  /*6c00*/  MOV R19, RZ ;  /* 0x000000ff00137202 */ /* 0x000fe20000000f00 */
[----:B------:R-:W-:Y:S01]  /*6c10*/  IMAD.MOV.U32 R8, RZ, RZ, RZ ;  /* 0x000000ffff087224 */ /* 0x000fe200078e00ff */
[----:B------:R-:W-:Y:S01]  /*6c20*/  MOV R5, RZ ;  /* 0x000000ff00057202 */ /* 0x000fe20000000f00 */
[----:B0-----:R-:W-:Y:S02]  /*6c30*/  UISETP.NE.AND UP0, UPT, UR5, 0x1, UPT ;  /* 0x000000010500788c */ /* 0x001fe4000bf05270 */
[----:B------:R-:W-:-:S07]  /*6c40*/  IADD3.X R9, PT, PT, R4, UR5, RZ, PT, PT ;  /* 0x0000000504097c10 */ /* 0x000fce000bfee4ff */
[----:B------:R-:W-:Y:S05]  /*6c50*/  BRA.U !UP0, `(.L_x_696) ;  /* 0x00000005086c7547 */ /* 0x000fea000b800000 */
[----:B------:R-:W0:Y:S01]  /*6c60*/  LDC.64 R18, c[0x0][0x390] ;  /* 0x0000e400ff127b82 */ /* 0x000e220000000a00 */
[----:B------:R-:W1:Y:S01]  /*6c70*/  LDCU UR5, c[0x0][0x380] ;  /* 0x00007000ff0577ac */ /* 0x000e620008000800 */
[----:B------:R-:W-:Y:S01]  /*6c80*/  HFMA2 R12, -RZ, RZ, 0, 0 ;  /* 0x00000000ff0c7431 */ /* 0x000fe200000001ff */
[----:B------:R-:W-:Y:S01]  /*6c90*/  MOV R10, RZ ;  /* 0x000000ff000a7202 */ /* 0x000fe20000000f00 */
[----:B------:R-:W-:Y:S02]  /*6ca0*/  HFMA2 R8, -RZ, RZ, 0, 0 ;  /* 0x00000000ff087431 */ /* 0x000fe400000001ff */
[----:B------:R-:W-:Y:S01]  /*6cb0*/  IMAD.MOV.U32 R5, RZ, RZ, RZ ;  /* 0x000000ffff057224 */ /* 0x000fe200078e00ff */
[----:B------:R-:W2:Y:S01]  /*6cc0*/  LDCU UR8, c[0x0][0x3a0] ;  /* 0x00007400ff0877ac */ /* 0x000ea20008000800 */
[----:B-1---5:R-:W-:-:S07]  /*6cd0*/  FMNMX R11, R7, UR5, PT ;  /* 0x00000005070b7c09 */ /* 0x022fce000b800000 */
.L_x_707:
[----:B------:R-:W-:-:S05]  /*6ce0*/  IMAD.WIDE.U32 R20, R10, 0x4, R2 ;  /* 0x000000040a147825 */ /* 0x000fca00078e0002 */
[----:B------:R-:W3:Y:S01]  /*6cf0*/  LDG.E R0, desc[UR6][R20.64] ;  /* 0x0000000614007981 */ /* 0x000ee2000c1e1900 */
[----:B------:R-:W-:Y:S01]  /*6d00*/  BSSY.RECONVERGENT B0, `(.L_x_697) ;  /* 0x0000026000007945 */ /* 0x000fe20003800200 */
[----:B---3--:R-:W-:-:S13]  /*6d10*/  FSETP.GTU.AND P0, PT, R11, R0, PT ;  /* 0x000000000b00720b */ /* 0x008fda0003f0c000 */
[----:B------:R-:W-:Y:S05]  /*6d20*/  @P0 BRA `(.L_x_698) ;  /* 0x0000000000380947 */ /* 0x000fea0003800000 */
[----:B--2---:R-:W-:-:S05]  /*6d30*/  MOV R0, UR8 ;  /* 0x0000000800007c02 */ /* 0x004fca0008000f00 */
[----:B------:R-:W-:-:S04]  /*6d40*/  IMAD R23, R10, R0, R4 ;  /* 0x000000000a177224 */ /* 0x000fc800078e0204 */
[----:B------:R-:W-:-:S04]  /*6d50*/  IMAD R23, R23, UR4, R14 ;  /* 0x0000000417177c24 */ /* 0x000fc8000f8e020e */
        /* <DEDUP_REMOVED lines=9> */
[----:B--2---:R-:W-:Y:S01]  /*6df0*/  FADD R12, R12, R25 ;  /* 0x000000190c0c7221 */ /* 0x004fe20000000000 */
[----:B------:R-:W-:Y:S06]  /*6e00*/  BRA `(.L_x_699) ;  /* 0x0000000000547947 */ /* 0x000fec0003800000 */
.L_x_698:
[----:B--2---:R-:W-:-:S05]  /*6e10*/  MOV R0, UR8 ;  /* 0x0000000800007c02 */ /* 0x004fca0008000f00 */
[----:B------:R-:W-:-:S04]  /*6e20*/  IMAD R25, R8, R0, R9 ;  /* 0x0000000008197224 */ /* 0x000fc800078e0209 */
[----:B------:R-:W-:-:S06]  /*6e30*/  IMAD.WIDE R24, R25, 0x4, R2 ;  /* 0x0000000419187825 */ /* 0x000fcc00078e0202 */
[----:B------:R-:W2:Y:S01]  /*6e40*/  LDG.E R24, desc[UR6][R24.64] ;  /* 0x0000000618187981 */ /* 0x000ea2000c1e1900 */
[----:B------:R-:W-:Y:S01]  /*6e50*/  BSSY.RECONVERGENT B1, `(.L_x_700) ;  /* 0x000000f000017945 */ /* 0x000fe20003800200 */
[----:B--2---:R-:W-:-:S13]  /*6e60*/  FSETP.GTU.AND P0, PT, R11, R24, PT ;  /* 0x000000180b00720b */ /* 0x004fda0003f0c000 */
[----:B------:R-:W-:Y:S05]  /*6e70*/  @P0 BRA `(.L_x_701) ;  /* 0x0000000000300947 */ /* 0x000fea0003800000 */
        /* <DEDUP_REMOVED lines=12> */
.L_x_701:
[----:B------:R-:W-:Y:S05]  /*6f40*/  BSYNC.RECONVERGENT B1 ;  /* 0x0000000000017941 */ /* 0x000fea0003800200 */
.L_x_700:
[----:B------:R-:W-:-:S07]  /*6f50*/  VIADD R8, R8, 0x1 ;  /* 0x0000000108087836 */ /* 0x000fce0000000000 */
.L_x_699:
[----:B------:R-:W-:Y:S05]  /*6f60*/  BSYNC.RECONVERGENT B0 ;  /* 0x0000000000007941 */ /* 0x000fea0003800200 */
.L_x_697:
[----:B------:R1:W2:Y:S01]  /*6f70*/  LDG.E R24, desc[UR6][R20.64+0x4] ;  /* 0x0000040614187981 */ /* 0x0002a2000c1e1900 */
[----:B------:R-:W-:Y:S01]  /*6f80*/  BSSY.RECONVERGENT B0, `(.L_x_702) ;  /* 0x0000024000007945 */ /* 0x000fe20003800200 */
[----:B------:R-:W-:Y:S01]  /*6f90*/  IADD3 R23, PT, PT, R10, 0x1, RZ ;  /* 0x000000010a177810 */ /* 0x000fe20007ffe0ff */
[----:B-1----:R-:W1:Y:S01]  /*6fa0*/  LDC.64 R20, c[0x0][0x388] ;  /* 0x0000e200ff147b82 */ /* 0x002e620000000a00 */
[----:B--2---:R-:W-:-:S13]  /*6fb0*/  FSETP.GTU.AND P0, PT, R11, R24, PT ;  /* 0x000000180b00720b */ /* 0x004fda0003f0c000 */
[----:B-1----:R-:W-:Y:S05]  /*6fc0*/  @P0 BRA `(.L_x_703) ;  /* 0x0000000000300947 */ /* 0x002fea0003800000 */
[----:B------:R-:W-:-:S04]  /*6fd0*/  IMAD R23, R23, R0, R4 ;  /* 0x0000000017177224 */ /* 0x000fc800078e0204 */
[----:B------:R-:W-:-:S04]  /*6fe0*/  IMAD R23, R23, UR4, R14 ;  /* 0x0000000417177c24 */ /* 0x000fc8000f8e020e */
[----:B0-----:R-:W-:-:S06]  /*6ff0*/  IMAD.WIDE R24, R23, 0x4, R18 ;  /* 0x0000000417187825 */ /* 0x001fcc00078e0212 */
[----:B------:R-:W2:Y:S02]  /*7000*/  LDG.E.CONSTANT R24, desc[UR6][R24.64] ;  /* 0x0000000618187981 */ /* 0x000ea4000c1e9900 */
[C---:B--2---:R-:W-:Y:S02]  /*7010*/  FSETP.NEU.AND P0, PT, R24.reuse, 1, PT ;  /* 0x3f8000001800780b */ /* 0x044fe40003f0d000 */
[----:B------:R-:W-:-:S13]  /*7020*/  FSETP.NEU.AND P1, PT, R24, RZ, PT ;  /* 0x000000ff1800720b */ /* 0x000fda0003f2d000 */
[----:B------:R-:W-:Y:S05]  /*7030*/  @P0 BRA P1, `(.L_x_704) ;  /* 0x0000000000600947 */ /* 0x000fea0000800000 */
[----:B------:R-:W-:-:S06]  /*7040*/  IMAD.WIDE R20, R23, 0x4, R20 ;  /* 0x0000000417147825 */ /* 0x000fcc00078e0214 */
[----:B------:R-:W2:Y:S01]  /*7050*/  LDG.E.CONSTANT R21, desc[UR6][R20.64] ;  /* 0x0000000614157981 */ /* 0x000ea2000c1e9900 */
[----:B------:R-:W-:Y:S01]  /*7060*/  IADD3 R5, PT, PT, R5, 0x1, RZ ;  /* 0x0000000105057810 */ /* 0x000fe20007ffe0ff */
[----:B--2---:R-:W-:Y:S01]  /*7070*/  FADD R12, R12, R21 ;  /* 0x000000150c0c7221 */ /* 0x004fe20000000000 */
[----:B------:R-:W-:Y:S06]  /*7080*/  BRA `(.L_x_704) ;  /* 0x00000000004c7947 */ /* 0x000fec0003800000 */
.L_x_703:
        /* <DEDUP_REMOVED lines=15> */
[----:B------:R-:W-:Y:S02]  /*7180*/  VIADD R5, R5, 0x1 ;  /* 0x0000000105057836 */ /* 0x000fe40000000000 */
[----:B--2---:R-:W-:-:S07]  /*7190*/  FADD R12, R12, R21 ;  /* 0x000000150c0c7221 */ /* 0x004fce0000000000 */
.L_x_706:
[----:B------:R-:W-:Y:S05]  /*71a0*/  BSYNC.RECONVERGENT B1 ;  /* 0x0000000000017941 */ /* 0x000fea0003800200 */
.L_x_705:
[----:B------:R-:W-:-:S07]  /*71b0*/  IADD3 R8, PT, PT, R8, 0x1, RZ ;  /* 0x0000000108087810 */ /* 0x000fce0007ffe0ff */
.L_x_704:
[----:B------:R-:W-:Y:S05]  /*71c0*/  BSYNC.RECONVERGENT B0 ;  /* 0x0000000000007941 */ /* 0x000fea0003800200 */
.L_x_702:
[----:B------:R-:W-:-:S04]  /*71d0*/  IADD3 R10, PT, PT, R10, 0x2, RZ ;  /* 0x000000020a0a7810 */ /* 0x000fc80007ffe0ff */
[----:B------:R-:W-:-:S13]  /*71e0*/  ISETP.NE.AND P0, PT, R10, R6, PT ;  /* 0x000000060a00720c */ /* 0x000fda0003f05270 */
[----:B------:R-:W-:Y:S05]  /*71f0*/  @P0 BRA `(.L_x_707) ;  /* 0xfffffff800b80947 */ /* 0x000fea000383ffff */
[----:B0-----:R-:W-:-:S07]  /*7200*/  IMAD.MOV.U32 R19, RZ, RZ, R6 ;  /* 0x000000ffff137224 */ /* 0x001fce00078e0006 */
.L_x_696:
[----:B------:R-:W0:Y:S02]  /*7210*/  LDCU UR5, c[0x0][0x3a4] ;  /* 0x00007480ff0577ac */ /* 0x000e240008000800 */
[----:B0-----:R-:W-:-:S09]  /*7220*/  ULOP3.LUT UP0, URZ, UR5, 0x1, URZ, 0xc0, !UPT ;  /* 0x0000000105ff7892 */ /* 0x001fd2000f80c0ff */
[----:B------:R-:W-:Y:S05]  /*7230*/  BRA.U !UP0, `(.L_x_708) ;  /* 0x0000000108a87547 */ /* 0x000fea000b800000 */
[----:B-----5:R-:W-:Y:S01]  /*7240*/  IMAD.WIDE.U32 R10, R19, 0x4, R2 ;  /* 0x00000004130a7825 */ /* 0x020fe200078e0002 */
[----:B------:R-:W0:Y:S05]  /*7250*/  LDCU UR5, c[0x0][0x380] ;  /* 0x00007000ff0577ac */ /* 0x000e2a0008000800 */
[----:B------:R-:W2:Y:S01]  /*7260*/  LDG.E R10, desc[UR6][R10.64] ;  /* 0x000000060a0a7981 */ /* 0x000ea2000c1e1900 */
[----:B------:R-:W-:Y:S01]  /*7270*/  BSSY.RECONVERGENT B0, `(.L_x_708) ;  /* 0x0000026000007945 */ /* 0x000fe20003800200 */
[----:B0-----:R-:W-:-:S04]  /*7280*/  FMNMX R21, R7, UR5, PT ;  /* 0x0000000507157c09 */ /* 0x001fc8000b800000 */
[----:B--2---:R-:W-:-:S13]  /*7290*/  FSETP.GTU.AND P0, PT, R21, R10, PT ;  /* 0x0000000a1500720b */ /* 0x004fda0003f0c000 */
[----:B------:R-:W-:Y:S05]  /*72a0*/  @P0 BRA `(.L_x_709) ;  /* 0x00000000003c0947 */ /* 0x000fea0003800000 */
[----:B------:R-:W0:Y:S01]  /*72b0*/  LDCU UR5, c[0x0][0x3a0] ;  /* 0x00007400ff0577ac */ /* 0x000e220008000800 */
[----:B------:R-:W1:Y:S01]  /*72c0*/  LDC.64 R8, c[0x0][0x390] ;  /* 0x0000e400ff087b82 */ /* 0x000e620000000a00 */
[----:B0-----:R-:W-:-:S04]  /*72d0*/  IMAD R11, R19, UR5, R4 ;  /* 0x00000005130b7c24 */ /* 0x001fc8000f8e0204 */
[----:B------:R-:W-:-:S04]  /*72e0*/  IMAD R11, R11, UR4, R14 ;  /* 0x000000040b0b7c24 */ /* 0x000fc8000f8e020e */
        /* <DEDUP_REMOVED lines=9> */
[----:B--2---:R-:W-:Y:S01]  /*7380*/  FADD R12, R9, R12 ;  /* 0x0000000c090c7221 */ /* 0x004fe20000000000 */
[----:B------:R-:W-:Y:S06]  /*7390*/  BRA `(.L_x_710) ;  /* 0x00000000004c7947 */ /* 0x000fec0003800000 */
.L_x_709:
[----:B------:R-:W0:Y:S02]  /*73a0*/  LDC R0, c[0x0][0x3a0] ;  /* 0x0000e800ff007b82 */ /* 0x000e240000000800 */
[----:B0-----:R-:W-:-:S04]  /*73b0*/  IMAD R9, R8, R0, R9 ;  /* 0x0000000008097224 */ /* 0x001fc800078e0209 */
[----:B------:R-:W-:-:S06]  /*73c0*/  IMAD.WIDE R8, R9, 0x4, R2 ;  /* 0x0000000409087825 */ /* 0x000fcc00078e0202 */
[----:B------:R-:W2:Y:S02]  /*73d0*/  LDG.E R8, desc[UR6][R8.64] ;  /* 0x0000000608087981 */ /* 0x000ea4000c1e1900 */
[----:B--2---:R-:W-:-:S13]  /*73e0*/  FSETP.GTU.AND P0, PT, R21, R8, PT ;  /* 0x000000081500720b */ /* 0x004fda0003f0c000 */
[----:B------:R-:W-:Y:S05]  /*73f0*/  @P0 BRA `(.L_x_710) ;  /* 0x0000000000340947 */ /* 0x000fea0003800000 */
[----:B------:R-:W0:Y:S01]  /*7400*/  LDC.64 R8, c[0x0][0x390] ;  /* 0x0000e400ff087b82 */ /* 0x000e220000000a00 */
        /* <DEDUP_REMOVED lines=12> */
.L_x_710:
[----:B------:R-:W-:Y:S05]  /*74d0*/  BSYNC.RECONVERGENT B0 ;  /* 0x0000000000007941 */ /* 0x000fea0003800200 */
.L_x_708:
[----:B------:R-:W-:Y:S01]  /*74e0*/  ISETP.GT.AND P0, PT, R5, RZ, PT ;  /* 0x000000ff0500720c */ /* 0x000fe20003f04270 */
[----:B------:R-:W-:-:S12]  /*74f0*/  BSSY.RECONVERGENT B2, `(.L_x_711) ;  /* 0x0000018000027945 */ /* 0x000fd80003800200 */
[----:B------:R-:W-:Y:S05]  /*7500*/  @!P0 BRA `(.L_x_712) ;  /* 0x0000000000588947 */ /* 0x000fea0003800000 */
[----:B------:R-:W-:Y:S01]  /*7510*/  I2FP.F32.U32 R9, R5 ;  /* 0x0000000500097245 */ /* 0x000fe20000201000 */
        /* <DEDUP_REMOVED lines=10> */
[----:B------:R-:W-:Y:S02]  /*75c0*/  MOV R5, R9 ;  /* 0x0000000900057202 */ /* 0x000fe40000000f00 */
[----:B------:R-:W-:-:S07]  /*75d0*/  MOV R23, 0x75f0 ;  /* 0x000075f000177802 */ /* 0x000fce0000000f00 */
[----:B-----5:R-:W-:Y:S05]  /*75e0*/  CALL.REL.NOINC `($__internal_7_$__cuda_sm3x_div_rn_noftz_f32_slowpath) ;  /* 0x0000002000d07944 */ /* 0x020fea0003c00000 */
.L_x_714:
[----:B------:R-:W-:Y:S05]  /*75f0*/  BSYNC.RECONVERGENT B3 ;  /* 0x0000000000037941 */ /* 0x000fea0003800200 */
.L_x_713:
[----:B------:R-:W0:Y:S01]  /*7600*/  LDC.64 R8, c[0x0][0x3a8] ;  /* 0x0000ea00ff087b82 */ /* 0x000e220000000a00 */
[----:B------:R-:W-:Y:S02]  /*7610*/  IMAD R5, R4, UR4, R14 ;  /* 0x0000000404057c24 */ /* 0x000fe4000f8e020e */
[C---:B-----5:R-:W-:Y:S01]  /*7620*/  IMAD.WIDE R10, R13.reuse, 0x4, R16 ;  /* 0x000000040d0a7825 */ /* 0x060fe200078e0210 */
[----:B------:R-:W-:-:S03]  /*7630*/  IADD3 R13, PT, PT, R13, 0x1, RZ ;  /* 0x000000010d0d7810 */ /* 0x000fc60007ffe0ff */
[----:B0-----:R-:W-:-:S05]  /*7640*/  IMAD.WIDE R8, R5, 0x4, R8 ;  /* 0x0000000405087825 */ /* 0x001fca00078e0208 */
[----:B------:R0:W-:Y:S04]  /*7650*/  STG.E desc[UR6][R8.64], R0 ;  /* 0x0000000008007986 */ /* 0x0001e8000c101906 */
[----:B------:R0:W-:Y:S02]  /*7660*/  STG.E desc[UR6][R10.64], R4 ;  /* 0x000000040a007986 */ /* 0x0001e4000c101906 */
.L_x_712:
[----:B------:R-:W-:Y:S05]  /*7670*/  BSYNC.RECONVERGENT B2 ;  /* 0x0000000000027941 */ /* 0x000fea0003800200 */
.L_x_711:
[----:B------:R-:W1:Y:S01]  /*7680*/  LDCU UR5, c[0x0][0x3a0] ;  /* 0x00007400ff0577ac */ /* 0x000e620008000800 */
[----:B0-----:R-:W-:Y:S01]  /*7690*/  VIADD R4, R4, 0x1 ;  /* 0x0000000104047836 */ /* 0x001fe20000000000 */
[----:B-1----:R-:W-:-:S04]  /*76a0*/  MOV R0, UR5 ;  /* 0x0000000500007c02 */ /* 0x002fc80008000f00 */
[----:B------:R-:W-:-:S13]  /*76b0*/  ISETP.NE.AND P0, PT, R4, R0, PT ;  /* 0x000000000400720c */ /* 0x000fda0003f05270 */
[----:B------:R-:W-:Y:S05]  /*76c0*/  @P0 BRA `(.L_x_715) ;  /* 0xfffffff400440947 */ /* 0x000fea000383ffff */
.L_x_695:
[----:B------:R-:W-:-:S04]  /*76d0*/  ISETP.GE.AND P0, PT, R13, 0x2, PT ;  /* 0x000000020d00780c */ /* 0x000fc80003f06270 */
[----:B------:R-:W-:-:S13]  /*76e0*/  ISETP.GE.OR P0, PT, R13, R0, !P0 ;  /* 0x000000000d00720c */ /* 0x000fda0004706670 */
[----:B------:R-:W-:Y:S05]  /*76f0*/  @P0 EXIT ;  /* 0x000000000000094d */ /* 0x000fea0003800000 */
[----:B-----5:R-:W-:-:S05]  /*7700*/  IADD3 R7, PT, PT, R13, -0x1, RZ ;  /* 0xffffffff0d077810 */ /* 0x020fca0007ffe0ff */
[----:B------:R-:W-:-:S06]  /*7710*/  IMAD.WIDE.U32 R6, R7, 0x4, R16 ;  /* 0x0000000407067825 */ /* 0x000fcc00078e0010 */
[----:B------:R-:W2:Y:S01]  /*7720*/  LDG.E R6, desc[UR6][R6.64] ;  /* 0x0000000606067981 */ /* 0x000ea2000c1e1900 */
[----:B------:R-:W-:Y:S01]  /*7730*/  VIADD R3, R0, 0xffffffff ;  /* 0xffffffff00037836 */ /* 0x000fe20000000000 */
[----:B------:R-:W-:Y:S04]  /*7740*/  BSSY.RECONVERGENT B2, `(.L_x_716) ;  /* 0x000002f000027945 */ /* 0x000fe80003800200 */
[----:B--2---:R-:W-:-:S13]  /*7750*/  ISETP.NE.AND P0, PT, R6, R3, PT ;  /* 0x000000030600720c */ /* 0x004fda0003f05270 */
[----:B------:R-:W-:Y:S05]  /*7760*/  @!P0 BRA `(.L_x_717) ;  /* 0x0000000000b08947 */ /* 0x000fea0003800000 */
[----:B------:R-:W-:Y:S01]  /*7770*/  IADD3 R9, PT, PT, R13, -0x2, RZ ;  /* 0xfffffffe0d097810 */ /* 0x000fe20007ffe0ff */
[----:B------:R-:W0:Y:S04]  /*7780*/  LDC.64 R4, c[0x0][0x398] ;  /* 0x0000e600ff047b82 */ /* 0x000e280000000a00 */
[----:B------:R-:W-:-:S04]  /*7790*/  IMAD.WIDE.U32 R8, R9, 0x4, R16 ;  /* 0x0000000409087825 */ /* 0x000fc800078e0010 */
[----:B------:R-:W1:Y:S02]  /*77a0*/  LDC.64 R10, c[0x0][0x3a8] ;  /* 0x0000ea00ff0a7b82 */ /* 0x000e640000000a00 */
[----:B------:R-:W2:Y:S01]  /*77b0*/  LDG.E R9, desc[UR6][R8.64] ;  /* 0x0000000608097981 */ /* 0x000ea2000c1e1900 */
[----:B0-----:R-:W-:-:S04]  /*77c0*/  IMAD R2, R4, R5, RZ ;  /* 0x0000000504027224 */ /* 0x001fc800078e02ff */
[----:B------:R-:W-:-:S04]  /*77d0*/  IMAD R5, R2, R6, R14 ;  /* 0x0000000602057224 */ /* 0x000fc800078e020e */
[----:B-1----:R-:W-:-:S06]  /*77e0*/  IMAD.WIDE R4, R5, 0x4, R10 ;  /* 0x0000000405047825 */ /* 0x002fcc00078e020a */
[----:B------:R0:W3:Y:S01]  /*77f0*/  LDG.E R4, desc[UR6][R4.64] ;  /* 0x0000000604047981 */ /* 0x0000e2000c1e1900 */
[----:B--2---:R-:W-:-:S04]  /*7800*/  IMAD R7, R2, R9, R14 ;  /* 0x0000000902077224 */ /* 0x004fc800078e020e */
[----:B------:R-:W-:-:S06]  /*7810*/  IMAD.WIDE R10, R7, 0x4, R10 ;  /* 0x00000004070a7825 */ /* 0x000fcc00078e020a */
[----:B------:R-:W3:Y:S01]  /*7820*/  LDG.E R11, desc[UR6][R10.64] ;  /* 0x000000060a0b7981 */ /* 0x000ee2000c1e1900 */
[----:B------:R-:W-:-:S04]  /*7830*/  IADD3 R0, PT, PT, R6, -R9, RZ ;  /* 0x8000000906007210 */ /* 0x000fc80007ffe0ff */
[----:B0-----:R-:W-:-:S04]  /*7840*/  I2FP.F32.S32 R5, R0 ;  /* 0x0000000000057245 */ /* 0x001fc80000201400 */
[----:B------:R-:W0:Y:S01]  /*7850*/  MUFU.RCP R7, R5 ;  /* 0x0000000500077308 */ /* 0x000e220000001000 */
[----:B------:R-:W-:Y:S01]  /*7860*/  BSSY.RECONVERGENT B3, `(.L_x_718) ;  /* 0x000000c000037945 */ /* 0x000fe20003800200 */
[----:B0-----:R-:W-:-:S04]  /*7870*/  FFMA R8, -R5, R7, 1 ;  /* 0x3f80000005087423 */ /* 0x001fc80000000107 */
[----:B------:R-:W-:Y:S01]  /*7880*/  FFMA R7, R7, R8, R7 ;  /* 0x0000000807077223 */ /* 0x000fe20000000007 */
[----:B---3--:R-:W-:-:S04]  /*7890*/  FADD R0, R4, -R11 ;  /* 0x8000000b04007221 */ /* 0x008fc80000000000 */
[----:B------:R-:W0:Y:S01]  /*78a0*/  FCHK P0, R0, R5 ;  /* 0x0000000500007302 */ /* 0x000e220000000000 */
[----:B------:R-:W-:-:S04]  /*78b0*/  FFMA R8, R0, R7, RZ ;  /* 0x0000000700087223 */ /* 0x000fc800000000ff */
[----:B------:R-:W-:-:S04]  /*78c0*/  FFMA R9, -R5, R8, R0 ;  /* 0x0000000805097223 */ /* 0x000fc80000000100 */
[----:B------:R-:W-:Y:S01]  /*78d0*/  FFMA R12, R7, R9, R8 ;  /* 0x00000009070c7223 */ /* 0x000fe20000000008 */
[----:B0-----:R-:W-:Y:S06]  /*78e0*/  @!P0 BRA `(.L_x_719) ;  /* 0x00000000000c8947 */ /* 0x001fec0003800000 */
[----:B------:R-:W-:-:S07]  /*78f0*/  MOV R23, 0x7910 ;  /* 0x0000791000177802 */ /* 0x000fce0000000f00 */
[----:B------:R-:W-:Y:S05]  /*7900*/  CALL.REL.NOINC `($__internal_7_$__cuda_sm3x_div_rn_noftz_f32_slowpath) ;  /* 0x0000002000087944 */ /* 0x000fea0003c00000 */
[----:B------:R-:W-:-:S07]  /*7910*/  IMAD.MOV.U32 R12, RZ, RZ, R0 ;  /* 0x000000ffff0c7224 */ /* 0x000fce00078e0000 */
.L_x_719:
[----:B------:R-:W-:Y:S05]  /*7920*/  BSYNC.RECONVERGENT B3 ;  /* 0x0000000000037941 */ /* 0x000fea0003800200 */
.L_x_718:
[----:B------:R-:W0:Y:S01]  /*7930*/  LDCU UR4, c[0x0][0x3a0] ;  /* 0x00007400ff0477ac */ /* 0x000e220008000800 */
[----:B------:R-:W-:Y:S01]  /*7940*/  LOP3.LUT R7, RZ, R6, RZ, 0x33, !PT ;  /* 0x00000006ff077212 */ /* 0x000fe200078e33ff */
[----:B------:R-:W-:Y:S01]  /*7950*/  F2F.F64.F32 R8, R12 ;  /* 0x0000000c00087310 */ /* 0x000fe20000201800 */
[----:B------:R-:W1:Y:S07]  /*7960*/  LDC.64 R10, c[0x0][0x3a8] ;  /* 0x0000ea00ff0a7b82 */ /* 0x000e6e0000000a00 */
[----:B------:R-:W-:Y:S01]  /*7970*/  F2F.F64.F32 R4, R4 ;  /* 0x0000000400047310 */ /* 0x000fe20000201800 */
[----:B0-----:R-:W-:-:S04]  /*7980*/  MOV R0, UR4 ;  /* 0x0000000400007c02 */ /* 0x001fc80008000f00 */
[----:B------:R-:W-:-:S04]  /*7990*/  IADD3 R18, PT, PT, R7, R0, RZ ;  /* 0x0000000007127210 */ /* 0x000fc80007ffe0ff */
[----:B------:R-:W0:Y:S02]  /*79a0*/  I2F.F64 R6, R18 ;  /* 0x0000001200067312 */ /* 0x000e240000201c00 */
[----:B0-----:R-:W-:Y:S01]  /*79b0*/  DFMA R6, R8, R6, R4 ;  /* 0x000000060806722b */ /* 0x001fe20000000004 */
[----:B------:R-:W-:-:S04]  /*79c0*/  IMAD R9, R2, R3, R14 ;  /* 0x0000000302097224 */ /* 0x000fc800078e020e */
[----:B-1----:R-:W-:-:S05]  /*79d0*/  IMAD.WIDE R8, R9, 0x4, R10 ;  /* 0x0000000409087825 */ /* 0x002fca00078e020a */
[----:B------:R-:W0:Y:S01]  /*79e0*/  F2F.F32.F64 R7, R6 ;  /* 0x0000000600077310 */ /* 0x000e220000301000 */
[----:B------:R-:W-:-:S04]  /*79f0*/  IMAD.WIDE.U32 R10, R13, 0x4, R16 ;  /* 0x000000040d0a7825 */ /* 0x000fc800078e0010 */
[----:B------:R-:W-:Y:S01]  /*7a00*/  VIADD R13, R13, 0x1 ;  /* 0x000000010d0d7836 */ /* 0x000fe20000000000 */
[----:B0-----:R0:W-:Y:S04]  /*7a10*/  STG.E desc[UR6][R8.64], R7 ;  /* 0x0000000708007986 */ /* 0x0011e8000c101906 */
[----:B------:R0:W-:Y:S02]  /*7a20*/  STG.E desc[UR6][R10.64], R3 ;  /* 0x000000030a007986 */ /* 0x0001e4000c101906 */
.L_x_717:
[----:B------:R-:W-:Y:S05]  /*7a30*/  BSYNC.RECONVERGENT B2 ;  /* 0x0000000000027941 */ /* 0x000fea0003800200 */
.L_x_716:
[----:B------:R1:W5:Y:S01]  /*7a40*/  LDG.E R12, desc[UR6][R16.64] ;  /* 0x00000006100c7981 */ /* 0x000362000c1e1900 */
[----:B------:R-:W-:Y:S01]  /*7a50*/  ISETP.GE.AND P0, PT, R13, R0, PT ;  /* 0x000000000d00720c */ /* 0x000fe20003f06270 */
[----:B------:R-:W-:-:S12]  /*7a60*/  BSSY.RECONVERGENT B3, `(.L_x_720) ;  /* 0x00000e4000037945 */ /* 0x000fd80003800200 */
[----:B-1----:R-:W-:Y:S05]  /*7a70*/  @P0 BRA `(.L_x_721) ;  /* 0x0000000c00880947 */ /* 0x002fea0003800000 */
[----:B0-----:R-:W0:Y:S01]  /*7a80*/  LDC.64 R8, c[0x0][0x398] ;  /* 0x0000e600ff087b82 */ /* 0x001e220000000a00 */
[----:B------:R-:W-:Y:S02]  /*7a90*/  IADD3 R11, PT, PT, R13, -0x1, RZ ;  /* 0xffffffff0d0b7810 */ /* 0x000fe40007ffe0ff */
[----:B------:R-:W-:Y:S01]  /*7aa0*/  MOV R10, RZ ;  /* 0x000000ff000a7202 */ /* 0x000fe20000000f00 */
[----:B0-----:R-:W-:Y:S02]  /*7ab0*/  IMAD R9, R8, R9, RZ ;  /* 0x0000000908097224 */ /* 0x001fe400078e02ff */
[----:B-----5:R-:W-:-:S07]  /*7ac0*/  IMAD.MOV.U32 R8, RZ, RZ, R12 ;  /* 0x000000ffff087224 */ /* 0x020fce00078e000c */
.L_x_742:
[----:B------:R-:W-:-:S05]  /*7ad0*/  IMAD.WIDE.U32 R2, R10, 0x4, R16 ;  /* 0x000000040a027825 */ /* 0x000fca00078e0010 */
[----:B--23--:R-:W2:Y:S01]  /*7ae0*/  LDG.E R5, desc[UR6][R2.64+0x4] ;  /* 0x0000040602057981 */ /* 0x00cea2000c1e1900 */
[----:B------:R-:W-:Y:S01]  /*7af0*/  BSSY.RECONVERGENT B2, `(.L_x_722) ;  /* 0x00000d6000027945 */ /* 0x000fe20003800200 */
[----:B------:R-:W-:Y:S01]  /*7b00*/  IMAD.MOV.U32 R4, RZ, RZ, R8 ;  /* 0x000000ffff047224 */ /* 0x000fe200078e0008 */
[----:B------:R-:W-:Y:S02]  /*7b10*/  IADD3 R10, PT, PT, R10, 0x1, RZ ;  /* 0x000000010a0a7810 */ /* 0x000fe40007ffe0ff */
[----:B--2---:R-:W-:Y:S02]  /*7b20*/  IADD3 R0, PT, PT, R5, -R8, RZ ;  /* 0x8000000805007210 */ /* 0x004fe40007ffe0ff */
[----:B------:R-:W-:Y:S02]  /*7b30*/  MOV R8, R5 ;  /* 0x0000000500087202 */ /* 0x000fe40000000f00 */
[----:B------:R-:W-:-:S13]  /*7b40*/  ISETP.GE.AND P0, PT, R0, 0x2, PT ;  /* 0x000000020000780c */ /* 0x000fda0003f06270 */
[----:B01----:R-:W-:Y:S05]  /*7b50*/  @!P0 BRA `(.L_x_723) ;  /* 0x0000000c003c8947 */ /* 0x003fea0003800000 */
[----:B------:R0:W2:Y:S01]  /*7b60*/  LDG.E R7, desc[UR6][R2.64] ;  /* 0x0000000602077981 */ /* 0x0000a2000c1e1900 */
[----:B------:R-:W1:Y:S01]  /*7b70*/  LDC.64 R20, c[0x0][0x3a8] ;  /* 0x0000ea00ff147b82 */ /* 0x000e620000000a00 */
[----:B------:R-:W-:Y:S01]  /*7b80*/  IADD3 R0, PT, PT, R0, -0x2, RZ ;  /* 0xfffffffe00007810 */ /* 0x000fe20007ffe0ff */
[----:B------:R-:W-:Y:S01]  /*7b90*/  IMAD R19, R9, R8, R14 ;  /* 0x0000000809137224 */ /* 0x000fe200078e020e */
[----:B------:R-:W-:Y:S01]  /*7ba0*/  LOP3.LUT R23, RZ, R4, RZ, 0x33, !PT ;  /* 0x00000004ff177212 */ /* 0x000fe200078e33ff */
[----:B------:R-:W-:Y:S01]  /*7bb0*/  BSSY.RECONVERGENT B4, `(.L_x_724) ;  /* 0x0000079000047945 */ /* 0x000fe20003800200 */
[----:B------:R-:W-:-:S03]  /*7bc0*/  ISETP.GE.U32.AND P0, PT, R0, 0x3, PT ;  /* 0x000000030000780c */ /* 0x000fc60003f06070 */
[----:B------:R-:W-:Y:S02]  /*7bd0*/  IMAD.IADD R4, R8, 0x1, R23 ;  /* 0x0000000108047824 */ /* 0x000fe400078e0217 */
[----:B0-----:R-:W-:Y:S02]  /*7be0*/  HFMA2 R3, -RZ, RZ, 0, 5.9604644775390625e-08 ;  /* 0x00000001ff037431 */ /* 0x001fe400000001ff */
[----:B------:R-:W-:Y:S01]  /*7bf0*/  IMAD.IADD R13, R13, 0x1, R4 ;  /* 0x000000010d0d7824 */ /* 0x000fe200078e0204 */
[----:B------:R-:W-:Y:S01]  /*7c00*/  LOP3.LUT R6, R4, 0x3, RZ, 0xc0, !PT ;  /* 0x0000000304067812 */ /* 0x000fe200078ec0ff */
[----:B-1----:R-:W-:-:S04]  /*7c10*/  IMAD.WIDE R18, R19, 0x4, R20 ;  /* 0x0000000413127825 */ /* 0x002fc800078e0214 */
[----:B--2---:R-:W-:-:S04]  /*7c20*/  IMAD R5, R9, R7, R14 ;  /* 0x0000000709057224 */ /* 0x004fc800078e020e */
[----:B------:R-:W-:Y:S01]  /*7c30*/  IMAD.WIDE R20, R5, 0x4, R20 ;  /* 0x0000000405147825 */ /* 0x000fe200078e0214 */
[----:B------:R-:W-:-:S04]  /*7c40*/  IADD3 R5, PT, PT, R8, -R7, RZ ;  /* 0x8000000708057210 */ /* 0x000fc80007ffe0ff */
[----:B------:R-:W-:Y:S01]  /*7c50*/  I2FP.F32.S32 R5, R5 ;  /* 0x0000000500057245 */ /* 0x000fe20000201400 */
[----:B------:R-:W-:Y:S06]  /*7c60*/  @!P0 BRA `(.L_x_725) ;  /* 0x0000000400b48947 */ /* 0x000fec0003800000 */
[----:B------:R-:W0:Y:S01]  /*7c70*/  LDC.64 R2, c[0x0][0x398] ;  /* 0x0000e600ff027b82 */ /* 0x000e220000000a00 */
[----:B------:R-:W-:Y:S01]  /*7c80*/  BSSY.RECONVERGENT B5, `(.L_x_726) ;  /* 0x000006a000057945 */ /* 0x000fe20003800200 */
[----:B------:R-:W-:Y:S01]  /*7c90*/  LOP3.LUT R4, R4, 0xfffffffc, RZ, 0xc0, !PT ;  /* 0xfffffffc04047812 */ /* 0x000fe200078ec0ff */
[----:B0-----:R-:W-:Y:S01]  /*7ca0*/  IMAD R0, R7, R3, R3 ;  /* 0x0000000307007224 */ /* 0x001fe200078e0203 */
[----:B------:R-:W-:-:S04]  /*7cb0*/  MOV R3, RZ ;  /* 0x000000ff00037202 */ /* 0x000fc80000000f00 */
[----:B------:R-:W-:-:S05]  /*7cc0*/  IADD3 R23, PT, PT, R15, R0, RZ ;  /* 0x000000000f177210 */ /* 0x000fca0007ffe0ff */
[----:B------:R-:W-:-:S07]  /*7cd0*/  IMAD R2, R23, R2, R22 ;  /* 0x0000000217027224 */ /* 0x000fce00078e0216 */
.L_x_735:
[----:B------:R-:W2:Y:S04]  /*7ce0*/  LDG.E R0, desc[UR6][R18.64] ;  /* 0x0000000612007981 */ /* 0x000ea8000c1e1900 */
[----:B------:R-:W2:Y:S01]  /*7cf0*/  LDG.E R29, desc[UR6][R20.64] ;  /* 0x00000006141d7981 */ /* 0x000ea2000c1e1900 */
[----:B0-----:R-:W0:Y:S01]  /*7d00*/  MUFU.RCP R24, R5 ;  /* 0x0000000500187308 */ /* 0x001e220000001000 */
[----:B------:R-:W-:Y:S01]  /*7d10*/  BSSY.RECONVERGENT B6, `(.L_x_727) ;  /* 0x000000d000067945 */ /* 0x000fe20003800200 */
[----:B------:R-:W-:Y:S02]  /*7d20*/  VIADD R28, R3, 0x1 ;  /* 0x00000001031c7836 */ /* 0x000fe40000000000 */
        /* <DEDUP_REMOVED lines=8> */
[----:B------:R-:W-:-:S07]  /*7db0*/  MOV R23, 0x7dd0 ;  /* 0x00007dd000177802 */ /* 0x000fce0000000f00 */
[----:B------:R-:W-:Y:S05]  /*7dc0*/  CALL.REL.NOINC `($__internal_7_$__cuda_sm3x_div_rn_noftz_f32_slowpath) ;  /* 0x0000001800d87944 */ /* 0x000fea0003c00000 */
[----:B------:R-:W-:-:S07]  /*7dd0*/  MOV R23, R0 ;  /* 0x0000000000177202 */ /* 0x000fce0000000f00 */
.L_x_728:
[----:B------:R-:W-:Y:S05]  /*7de0*/  BSYNC.RECONVERGENT B6 ;  /* 0x0000000000067941 */ /* 0x000fea0003800200 */
.L_x_727:
[----:B------:R-:W-:Y:S01]  /*7df0*/  F2F.F64.F32 R26, R29 ;  /* 0x0000001d001a7310 */ /* 0x000fe20000201800 */
[----:B------:R-:W0:Y:S07]  /*7e00*/  LDC.64 R34, c[0x0][0x3a8] ;  /* 0x0000ea00ff227b82 */ /* 0x000e2e0000000a00 */
[----:B------:R-:W-:Y:S08]  /*7e10*/  F2F.F64.F32 R24, R23 ;  /* 0x0000001700187310 */ /* 0x000ff00000201800 */
[----:B------:R-:W1:Y:S01]  /*7e20*/  I2F.F64.U32 R28, R28 ;  /* 0x0000001c001c7312 */ /* 0x000e620000201800 */
[----:B0-----:R-:W-:Y:S01]  /*7e30*/  IMAD.WIDE R34, R2, 0x4, R34 ;  /* 0x0000000402227825 */ /* 0x001fe200078e0222 */
[----:B-1----:R-:W-:-:S10]  /*7e40*/  DFMA R24, R24, R28, R26 ;  /* 0x0000001c1818722b */ /* 0x002fd4000000001a */
[----:B------:R-:W0:Y:S02]  /*7e50*/  F2F.F32.F64 R25, R24 ;  /* 0x0000001800197310 */ /* 0x000e240000301000 */
[----:B0-----:R0:W-:Y:S04]  /*7e60*/  STG.E desc[UR6][R34.64], R25 ;  /* 0x0000001922007986 */ /* 0x0011e8000c101906 */
[----:B------:R-:W2:Y:S04]  /*7e70*/  LDG.E R27, desc[UR6][R18.64] ;  /* 0x00000006121b7981 */ /* 0x000ea8000c1e1900 */
[----:B------:R-:W2:Y:S01]  /*7e80*/  LDG.E R28, desc[UR6][R20.64] ;  /* 0x00000006141c7981 */ /* 0x000ea2000c1e1900 */
[----:B------:R-:W1:Y:S01]  /*7e90*/  MUFU.RCP R0, R5 ;  /* 0x0000000500007308 */ /* 0x000e620000001000 */
[----:B------:R-:W-:Y:S01]  /*7ea0*/  BSSY.RECONVERGENT B6, `(.L_x_729) ;  /* 0x000000c000067945 */ /* 0x000fe20003800200 */
[----:B-1----:R-:W-:-:S04]  /*7eb0*/  FFMA R23, -R5, R0, 1 ;  /* 0x3f80000005177423 */ /* 0x002fc80000000100 */
[----:B------:R-:W-:Y:S01]  /*7ec0*/  FFMA R0, R0, R23, R0 ;  /* 0x0000001700007223 */ /* 0x000fe20000000000 */
[----:B--2---:R-:W-:-:S04]  /*7ed0*/  FADD R26, R27, -R28 ;  /* 0x8000001c1b1a7221 */ /* 0x004fc80000000000 */
[----:B------:R-:W1:Y:S01]  /*7ee0*/  FCHK P0, R26, R5 ;  /* 0x000000051a007302 */ /* 0x000e620000000000 */
[----:B------:R-:W-:-:S04]  /*7ef0*/  FFMA R23, R0, R26, RZ ;  /* 0x0000001a00177223 */ /* 0x000fc800000000ff */
[----:B------:R-:W-:-:S04]  /*7f00*/  FFMA R24, -R5, R23, R26 ;  /* 0x0000001705187223 */ /* 0x000fc8000000011a */
[----:B------:R-:W-:Y:S01]  /*7f10*/  FFMA R0, R0, R24, R23 ;  /* 0x0000001800007223 */ /* 0x000fe20000000017 */
[----:B01----:R-:W-:Y:S06]  /*7f20*/  @!P0 BRA `(.L_x_730) ;  /* 0x00000000000c8947 */ /* 0x003fec0003800000 */
[----:B------:R-:W-:Y:S02]  /*7f30*/  MOV R0, R26 ;  /* 0x0000001a00007202 */ /* 0x000fe40000000f00 */
[----:B------:R-:W-:-:S07]  /*7f40*/  MOV R23, 0x7f60 ;  /* 0x00007f6000177802 */ /* 0x000fce0000000f00 */
[----:B------:R-:W-:Y:S05]  /*7f50*/  CALL.REL.NOINC `($__internal_7_$__cuda_sm3x_div_rn_noftz_f32_slowpath) ;  /* 0x0000001800747944 */ /* 0x000fea0003c00000 */
.L_x_730:
[----:B------:R-:W-:Y:S05]  /*7f60*/  BSYNC.RECONVERGENT B6 ;  /* 0x0000000000067941 */ /* 0x000fea0003800200 */
.L_x_729:
[----:B------:R-:W-:Y:S01]  /*7f70*/  VIADD R26, R3, 0x2 ;  /* 0x00000002031a7836 */ /* 0x000fe20000000000 */
[----:B------:R-:W-:Y:S01]  /*7f80*/  F2F.F64.F32 R24, R0 ;  /* 0x0000000000187310 */ /* 0x000fe20000201800 */
[----:B------:R-:W-:-:S07]  /*7f90*/  IMAD.WIDE R34, R9, 0x4, R34 ;  /* 0x0000000409227825 */ /* 0x000fce00078e0222 */
[----:B------:R-:W-:Y:S08]  /*7fa0*/  F2F.F64.F32 R28, R28 ;  /* 0x0000001c001c7310 */ /* 0x000ff00000201800 */
[----:B------:R-:W0:Y:S02]  /*7fb0*/  I2F.F64.U32 R26, R26 ;  /* 0x0000001a001a7312 */ /* 0x000e240000201800 */
[----:B0-----:R-:W-:-:S10]  /*7fc0*/  DFMA R24, R24, R26, R28 ;  /* 0x0000001a1818722b */ /* 0x001fd4000000001c */
        /* <DEDUP_REMOVED lines=17> */
.L_x_732:
[----:B------:R-:W-:Y:S05]  /*80e0*/  BSYNC.RECONVERGENT B6 ;  /* 0x0000000000067941 */ /* 0x000fea0003800200 */
.L_x_731:
[----:B------:R-:W-:Y:S01]  /*80f0*/  IADD3 R26, PT, PT, R3, 0x3, RZ ;  /* 0x00000003031a7810 */ /* 0x000fe20007ffe0ff */
        /* <DEDUP_REMOVED lines=19> */
[----:B------:R-:W-:Y:S01]  /*8230*/  IMAD.MOV.U32 R0, RZ, RZ, R30 ;  /* 0x000000ffff007224 */ /* 0x000fe200078e001e */
[----:B------:R-:W-:-:S07]  /*8240*/  MOV R23, 0x8260 ;  /* 0x0000826000177802 */ /* 0x000fce0000000f00 */
[----:B------:R-:W-:Y:S05]  /*8250*/  CALL.REL.NOINC `($__internal_7_$__cuda_sm3x_div_rn_noftz_f32_slowpath) ;  /* 0x0000001400b47944 */ /* 0x000fea0003c00000 */
.L_x_734:
[----:B------:R-:W-:Y:S05]  /*8260*/  BSYNC.RECONVERGENT B6 ;  /* 0x0000000000067941 */ /* 0x000fea0003800200 */
.L_x_733:
[----:B------:R-:W-:Y:S01]  /*8270*/  IADD3 R3, PT, PT, R3, 0x4, RZ ;  /* 0x0000000403037810 */ /* 0x000fe20007ffe0ff */
[----:B------:R-:W-:Y:S01]  /*8280*/  F2F.F64.F32 R24, R0 ;  /* 0x0000000000187310 */ /* 0x000fe20000201800 */
[C---:B------:R-:W-:Y:S01]  /*8290*/  IMAD.WIDE R34, R9.reuse, 0x4, R34 ;  /* 0x0000000409227825 */ /* 0x040fe200078e0222 */
[----:B------:R-:W-:Y:S02]  /*82a0*/  LEA R2, R9, R2, 0x2 ;  /* 0x0000000209027211 */ /* 0x000fe400078e10ff */
[----:B------:R-:W-:-:S04]  /*82b0*/  ISETP.NE.AND P0, PT, R3, R4, PT ;  /* 0x000000040300720c */ /* 0x000fc80003f05270 */
[----:B------:R-:W-:Y:S08]  /*82c0*/  F2F.F64.F32 R28, R28 ;  /* 0x0000001c001c7310 */ /* 0x000ff00000201800 */
[----:B------:R-:W0:Y:S02]  /*82d0*/  I2F.F64.U32 R26, R3 ;  /* 0x00000003001a7312 */ /* 0x000e240000201800 */
[----:B0-----:R-:W-:-:S10]  /*82e0*/  DFMA R24, R24, R26, R28 ;  /* 0x0000001a1818722b */ /* 0x001fd4000000001c */
[----:B------:R-:W0:Y:S02]  /*82f0*/  F2F.F32.F64 R25, R24 ;  /* 0x0000001800197310 */ /* 0x000e240000301000 */
[----:B0-----:R0:W-:Y:S01]  /*8300*/  STG.E desc[UR6][R34.64], R25 ;  /* 0x0000001922007986 */ /* 0x0011e2000c101906 */
[----:B------:R-:W-:Y:S05]  /*8310*/  @P0 BRA `(.L_x_735) ;  /* 0xfffffff800700947 */ /* 0x000fea000383ffff */
[----:B------:R-:W-:Y:S05]  /*8320*/  BSYNC.RECONVERGENT B5 ;  /* 0x0000000000057941 */ /* 0x000fea0003800200 */
.L_x_726:
[----:B------:R-:W-:-:S07]  /*8330*/  VIADD R3, R3, 0x1 ;  /* 0x0000000103037836 */ /* 0x000fce0000000000 */
.L_x_725:
[----:B------:R-:W-:Y:S05]  /*8340*/  BSYNC.RECONVERGENT B4 ;  /* 0x0000000000047941 */ /* 0x000fea0003800200 */
.L_x_724:
[----:B------:R-:W-:-:S13]  /*8350*/  ISETP.NE.AND P0, PT, R6, RZ, PT ;  /* 0x000000ff0600720c */ /* 0x000fda0003f05270 */
[----:B------:R-:W-:Y:S05]  /*8360*/  @!P0 BRA `(.L_x_723) ;  /* 0x0000000400388947 */ /* 0x000fea0003800000 */
[----:B------:R-:W2:Y:S04]  /*8370*/  LDG.E R23, desc[UR6][R18.64] ;  /* 0x0000000612177981 */ /* 0x000ea8000c1e1900 */
[----:B------:R-:W2:Y:S01]  /*8380*/  LDG.E R2, desc[UR6][R20.64] ;  /* 0x0000000614027981 */ /* 0x000ea2000c1e1900 */
        /* <DEDUP_REMOVED lines=10> */
[----:B------:R-:W-:-:S07]  /*8430*/  MOV R23, 0x8450 ;  /* 0x0000845000177802 */ /* 0x000fce0000000f00 */
[----:B------:R-:W-:Y:S05]  /*8440*/  CALL.REL.NOINC `($__internal_7_$__cuda_sm3x_div_rn_noftz_f32_slowpath) ;  /* 0x0000001400387944 */ /* 0x000fea0003c00000 */
[----:B------:R-:W-:-:S07]  /*8450*/  MOV R4, R0 ;  /* 0x0000000000047202 */ /* 0x000fce0000000f00 */
.L_x_737:
[----:B------:R-:W-:Y:S05]  /*8460*/  BSYNC.RECONVERGENT B4 ;  /* 0x0000000000047941 */ /* 0x000fea0003800200 */
.L_x_736:
[----:B------:R-:W-:Y:S01]  /*8470*/  F2F.F64.F32 R24, R4 ;  /* 0x0000000400187310 */ /* 0x000fe20000201800 */
[----:B------:R-:W0:Y:S01]  /*8480*/  LDC.64 R28, c[0x0][0x3a8] ;  /* 0x0000ea00ff1c7b82 */ /* 0x000e220000000a00 */
[----:B------:R-:W-:Y:S02]  /*8490*/  IADD3 R7, PT, PT, R7, R3, RZ ;  /* 0x0000000307077210 */ /* 0x000fe40007ffe0ff */
[----:B------:R-:W-:-:S03]  /*84a0*/  ISETP.NE.AND P0, PT, R6, 0x1, PT ;  /* 0x000000010600780c */ /* 0x000fc60003f05270 */
[----:B------:R-:W-:Y:S01]  /*84b0*/  IMAD R7, R9, R7, R14 ;  /* 0x0000000709077224 */ /* 0x000fe200078e020e */
[----:B------:R-:W-:Y:S08]  /*84c0*/  F2F.F64.F32 R30, R2 ;  /* 0x00000002001e7310 */ /* 0x000ff00000201800 */
[----:B------:R-:W1:Y:S01]  /*84d0*/  I2F.F64.U32 R26, R3 ;  /* 0x00000003001a7312 */ /* 0x000e620000201800 */
[----:B0-----:R-:W-:Y:S01]  /*84e0*/  IMAD.WIDE R28, R7, 0x4, R28 ;  /* 0x00000004071c7825 */ /* 0x001fe200078e021c */
[----:B-1----:R-:W-:-:S10]  /*84f0*/  DFMA R24, R24, R26, R30 ;  /* 0x0000001a1818722b */ /* 0x002fd4000000001e */
[----:B------:R-:W0:Y:S02]  /*8500*/  F2F.F32.F64 R25, R24 ;  /* 0x0000001800197310 */ /* 0x000e240000301000 */
[----:B0-----:R1:W-:Y:S01]  /*8510*/  STG.E desc[UR6][R28.64], R25 ;  /* 0x000000191c007986 */ /* 0x0013e2000c101906 */
[----:B------:R-:W-:Y:S05]  /*8520*/  @!P0 BRA `(.L_x_723) ;  /* 0x0000000000c88947 */ /* 0x000fea0003800000 */
[----:B------:R-:W2:Y:S04]  /*8530*/  LDG.E R7, desc[UR6][R18.64] ;  /* 0x0000000612077981 */ /* 0x000ea8000c1e1900 */
[----:B------:R-:W2:Y:S01]  /*8540*/  LDG.E R2, desc[UR6][R20.64] ;  /* 0x0000000614027981 */ /* 0x000ea2000c1e1900 */
[----:B------:R-:W0:Y:S01]  /*8550*/  MUFU.RCP R4, R5 ;  /* 0x0000000500047308 */ /* 0x000e220000001000 */
[----:B------:R-:W-:Y:S01]  /*8560*/  BSSY.RECONVERGENT B4, `(.L_x_738) ;  /* 0x000000d000047945 */ /* 0x000fe20003800200 */
[----:B0-----:R-:W-:-:S04]  /*8570*/  FFMA R23, -R5, R4, 1 ;  /* 0x3f80000005177423 */ /* 0x001fc80000000104 */
[----:B------:R-:W-:Y:S01]  /*8580*/  FFMA R23, R4, R23, R4 ;  /* 0x0000001704177223 */ /* 0x000fe20000000004 */
[----:B------:R-:W-:Y:S02]  /*8590*/  VIADD R4, R3, 0x1 ;  /* 0x0000000103047836 */ /* 0x000fe40000000000 */
[----:B--2---:R-:W-:-:S04]  /*85a0*/  FADD R0, R7, -R2 ;  /* 0x8000000207007221 */ /* 0x004fc80000000000 */
[----:B------:R-:W0:Y:S01]  /*85b0*/  FCHK P0, R0, R5 ;  /* 0x0000000500007302 */ /* 0x000e220000000000 */
[----:B------:R-:W-:-:S04]  /*85c0*/  FFMA R7, R0, R23, RZ ;  /* 0x0000001700077223 */ /* 0x000fc800000000ff */
[----:B------:R-:W-:-:S04]  /*85d0*/  FFMA R24, R7, -R5, R0 ;  /* 0x8000000507187223 */ /* 0x000fc80000000000 */
[----:B------:R-:W-:Y:S01]  /*85e0*/  FFMA R7, R24, R23, R7 ;  /* 0x0000001718077223 */ /* 0x000fe20000000007 */
[----:B0-----:R-:W-:Y:S06]  /*85f0*/  @!P0 BRA `(.L_x_739) ;  /* 0x00000000000c8947 */ /* 0x001fec0003800000 */
[----:B------:R-:W-:-:S07]  /*8600*/  MOV R23, 0x8620 ;  /* 0x0000862000177802 */ /* 0x000fce0000000f00 */
[----:B-1----:R-:W-:Y:S05]  /*8610*/  CALL.REL.NOINC `($__internal_7_$__cuda_sm3x_div_rn_noftz_f32_slowpath) ;  /* 0x0000001000c47944 */ /* 0x002fea0003c00000 */
[----:B------:R-:W-:-:S07]  /*8620*/  MOV R7, R0 ;  /* 0x0000000000077202 */ /* 0x000fce0000000f00 */
.L_x_739:
[----:B------:R-:W-:Y:S05]  /*8630*/  BSYNC.RECONVERGENT B4 ;  /* 0x0000000000047941 */ /* 0x000fea0003800200 */
.L_x_738:
[----:B-1----:R-:W-:Y:S01]  /*8640*/  F2F.F64.F32 R24, R7 ;  /* 0x0000000700187310 */ /* 0x002fe20000201800 */
        /* <DEDUP_REMOVED lines=8> */
[----:B------:R-:W3:Y:S04]  /*86d0*/  LDG.E R19, desc[UR6][R18.64] ;  /* 0x0000000612137981 */ /* 0x000ee8000c1e1900 */
[----:B------:R-:W3:Y:S01]  /*86e0*/  LDG.E R20, desc[UR6][R20.64] ;  /* 0x0000000614147981 */ /* 0x000ee2000c1e1900 */
[----:B------:R-:W0:Y:S01]  /*86f0*/  MUFU.RCP R2, R5 ;  /* 0x0000000500027308 */ /* 0x000e220000001000 */
[----:B------:R-:W-:Y:S01]  /*8700*/  BSSY.RECONVERGENT B4, `(.L_x_740) ;  /* 0x000000d000047945 */ /* 0x000fe20003800200 */
[----:B------:R-:W-:Y:S01]  /*8710*/  IADD3 R3, PT, PT, R3, 0x2, RZ ;  /* 0x0000000203037810 */ /* 0x000fe20007ffe0ff */
[----:B0-----:R-:W-:-:S04]  /*8720*/  FFMA R7, -R5, R2, 1 ;  /* 0x3f80000005077423 */ /* 0x001fc80000000102 */
[----:B------:R-:W-:Y:S01]  /*8730*/  FFMA R23, R2, R7, R2 ;  /* 0x0000000702177223 */ /* 0x000fe20000000002 */
[----:B---3--:R-:W-:-:S04]  /*8740*/  FADD R0, R19, -R20 ;  /* 0x8000001413007221 */ /* 0x008fc80000000000 */
[----:B------:R-:W0:Y:S01]  /*8750*/  FCHK P0, R0, R5 ;  /* 0x0000000500007302 */ /* 0x000e220000000000 */
[----:B------:R-:W-:-:S04]  /*8760*/  FFMA R7, R0, R23, RZ ;  /* 0x0000001700077223 */ /* 0x000fc800000000ff */
[----:B------:R-:W-:-:S04]  /*8770*/  FFMA R2, R7, -R5, R0 ;  /* 0x8000000507027223 */ /* 0x000fc80000000000 */
[----:B------:R-:W-:Y:S01]  /*8780*/  FFMA R7, R2, R23, R7 ;  /* 0x0000001702077223 */ /* 0x000fe20000000007 */
[----:B0-----:R-:W-:Y:S06]  /*8790*/  @!P0 BRA `(.L_x_741) ;  /* 0x00000000000c8947 */ /* 0x001fec0003800000 */
[----:B------:R-:W-:-:S07]  /*87a0*/  MOV R23, 0x87c0 ;  /* 0x000087c000177802 */ /* 0x000fce0000000f00 */
[----:B--2---:R-:W-:Y:S05]  /*87b0*/  CALL.REL.NOINC `($__internal_7_$__cuda_sm3x_div_rn_noftz_f32_slowpath) ;  /* 0x00000010005c7944 */ /* 0x004fea0003c00000 */
[----:B------:R-:W-:-:S07]  /*87c0*/  IMAD.MOV.U32 R7, RZ, RZ, R0 ;  /* 0x000000ffff077224 */ /* 0x000fce00078e0000 */
.L_x_741:
[----:B------:R-:W-:Y:S05]  /*87d0*/  BSYNC.RECONVERGENT B4 ;  /* 0x0000000000047941 */ /* 0x000fea0003800200 */
.L_x_740:
[----:B------:R-:W-:Y:S01]  /*87e0*/  F2F.F64.F32 R4, R7 ;  /* 0x0000000700047310 */ /* 0x000fe20000201800 */
[----:B--2---:R-:W-:-:S07]  /*87f0*/  IMAD.WIDE R28, R9, 0x4, R28 ;  /* 0x00000004091c7825 */ /* 0x004fce00078e021c */
[----:B------:R-:W-:Y:S08]  /*8800*/  F2F.F64.F32 R20, R20 ;  /* 0x0000001400147310 */ /* 0x000ff00000201800 */
[----:B------:R-:W0:Y:S02]  /*8810*/  I2F.F64.U32 R2, R3 ;  /* 0x0000000300027312 */ /* 0x000e240000201800 */
[----:B0-----:R-:W-:-:S10]  /*8820*/  DFMA R4, R4, R2, R20 ;  /* 0x000000020404722b */ /* 0x001fd40000000014 */
[----:B------:R-:W0:Y:S02]  /*8830*/  F2F.F32.F64 R5, R4 ;  /* 0x0000000400057310 */ /* 0x000e240000301000 */
[----:B0-----:R3:W-:Y:S02]  /*8840*/  STG.E desc[UR6][R28.64], R5 ;  /* 0x000000051c007986 */ /* 0x0017e4000c101906 */
.L_x_723:
[----:B------:R-:W-:Y:S05]  /*8850*/  BSYNC.RECONVERGENT B2 ;  /* 0x0000000000027941 */ /* 0x000fea0003800200 */
.L_x_722:
[----:B------:R-:W4:Y:S01]  /*8860*/  LDCU UR4, c[0x0][0x3a0] ;  /* 0x00007400ff0477ac */ /* 0x000f220008000800 */
[----:B------:R-:W-:-:S04]  /*8870*/  ISETP.GE.AND P0, PT, R10, R11, PT ;  /* 0x0000000b0a00720c */ /* 0x000fc80003f06270 */
[----:B----4-:R-:W-:-:S13]  /*8880*/  ISETP.GE.OR P0, PT, R13, UR4, P0 ;  /* 0x000000040d007c0c */ /* 0x010fda0008706670 */
[----:B------:R-:W-:Y:S05]  /*8890*/  @!P0 BRA `(.L_x_742) ;  /* 0xfffffff0008c8947 */ /* 0x000fea000383ffff */
.L_x_721:
[----:B------:R-:W-:Y:S05]  /*88a0*/  BSYNC.RECONVERGENT B3 ;  /* 0x0000000000037941 */ /* 0x000fea0003800200 */
.L_x_720:
[----:B-----5:R-:W-:-:S13]  /*88b0*/  ISETP.NE.AND P0, PT, R12, RZ, PT ;  /* 0x000000ff0c00720c */ /* 0x020fda0003f05270 */
[----:B------:R-:W-:Y:S05]  /*88c0*/  @!P0 EXIT ;  /* 0x000000000000894d */ /* 0x000fea0003800000 */
[----:B------:R-:W3:Y:S01]  /*88d0*/  LDG.E R17, desc[UR6][R16.64+0x4] ;  /* 0x0000040610117981 */ /* 0x000ee2000c1e1900 */
[----:B0-----:R-:W0:Y:S08]  /*88e0*/  LDC.64 R2, c[0x0][0x398] ;  /* 0x0000e600ff027b82 */ /* 0x001e300000000a00 */
[----:B------:R-:W4:Y:S01]  /*88f0*/  LDC.64 R6, c[0x0][0x3a8] ;  /* 0x0000ea00ff067b82 */ /* 0x000f220000000a00 */
[----:B0-----:R-:W-:-:S04]  /*8900*/  IMAD R2, R2, R3, RZ ;  /* 0x0000000302027224 */ /* 0x001fc800078e02ff */
[C-C-:B------:R-:W-:Y:S02]  /*8910*/  IMAD R3, R2.reuse, R12, R14.reuse ;  /* 0x0000000c02037224 */ /* 0x140fe400078e020e */
[----:B---3--:R-:W-:-:S04]  /*8920*/  IMAD R5, R2, R17, R14 ;  /* 0x0000001102057224 */ /* 0x008fc800078e020e */
[----:B----4-:R-:W-:-:S04]  /*8930*/  IMAD.WIDE R4, R5, 0x4, R6 ;  /* 0x0000000405047825 */ /* 0x010fc800078e0206 */
[----:B------:R-:W-:Y:S01]  /*8940*/  IMAD.WIDE R6, R3, 0x4, R6 ;  /* 0x0000000403067825 */ /* 0x000fe200078e0206 */
[----:B------:R0:W3:Y:S04]  /*8950*/  LDG.E R0, desc[UR6][R4.64] ;  /* 0x0000000604007981 */ /* 0x0000e8000c1e1900 */
[----:B------:R-:W3:Y:S01]  /*8960*/  LDG.E R3, desc[UR6][R6.64] ;  /* 0x0000000606037981 */ /* 0x000ee2000c1e1900 */
[----:B------:R-:W-:Y:S01]  /*8970*/  IADD3 R8, PT, PT, -R12, R17, RZ ;  /* 0x000000110c087210 */ /* 0x000fe20007ffe1ff */
[----:B------:R-:W-:Y:S03]  /*8980*/  BSSY.RECONVERGENT B2, `(.L_x_743) ;  /* 0x000000e000027945 */ /* 0x000fe60003800200 */
[----:B0-----:R-:W-:-:S04]  /*8990*/  I2FP.F32.S32 R5, R8 ;  /* 0x0000000800057245 */ /* 0x001fc80000201400 */
[----:B------:R-:W0:Y:S02]  /*89a0*/  MUFU.RCP R8, R5 ;  /* 0x0000000500087308 */ /* 0x000e240000001000 */
        /* <DEDUP_REMOVED lines=9> */
[----:B-12---:R-:W-:Y:S05]  /*8a40*/  CALL.REL.NOINC `($__internal_7_$__cuda_sm3x_div_rn_noftz_f32_slowpath) ;  /* 0x0000000c00b87944 */ /* 0x006fea0003c00000 */
[----:B------:R-:W-:-:S07]  /*8a50*/  MOV R4, R0 ;  /* 0x0000000000047202 */ /* 0x000fce0000000f00 */
.L_x_744:
[----:B------:R-:W-:Y:S05]  /*8a60*/  BSYNC.RECONVERGENT B2 ;  /* 0x0000000000027941 */ /* 0x000fea0003800200 */
.L_x_743:
[C---:B------:R-:W-:Y:S01]  /*8a70*/  VIMNMX R3, PT, PT, R12.reuse, 0x1, PT ;  /* 0x000000010c037848 */ /* 0x040fe20003fe0100 */
[----:B------:R-:W0:Y:S01]  /*8a80*/  F2F.F64.F32 R4, R4 ;  /* 0x0000000400047310 */ /* 0x000e220000201800 */
[C---:B------:R-:W-:Y:S01]  /*8a90*/  VIMNMX R11, PT, PT, R12.reuse, 0x1, !PT ;  /* 0x000000010c0b7848 */ /* 0x040fe20007fe0100 */
[----:B------:R-:W-:Y:S01]  /*8aa0*/  BSSY.RECONVERGENT B0, `(.L_x_745) ;  /* 0x000002e000007945 */ /* 0x000fe20003800200 */
[----:B------:R-:W-:Y:S02]  /*8ab0*/  HFMA2 R10, -RZ, RZ, 0, 0 ;  /* 0x00000000ff0a7431 */ /* 0x000fe400000001ff */
[----:B------:R-:W-:Y:S01]  /*8ac0*/  IMAD.IADD R3, R12, 0x1, -R3 ;  /* 0x000000010c037824 */ /* 0x000fe200078e0a03 */
[----:B------:R-:W-:-:S04]  /*8ad0*/  LOP3.LUT R0, R11, 0x3, RZ, 0xc0, !PT ;  /* 0x000000030b007812 */ /* 0x000fc800078ec0ff */
[----:B------:R-:W-:Y:S02]  /*8ae0*/  ISETP.GE.U32.AND P0, PT, R3, 0x3, PT ;  /* 0x000000030300780c */ /* 0x000fe40003f06070 */
[----:B------:R-:W-:-:S11]  /*8af0*/  ISETP.NE.AND P1, PT, R0, RZ, PT ;  /* 0x000000ff0000720c */ /* 0x000fd60003f25270 */
[----:B0-----:R-:W-:Y:S05]  /*8b00*/  @!P0 BRA `(.L_x_746) ;  /* 0x00000000009c8947 */ /* 0x001fea0003800000 */
[----:B------:R-:W0:Y:S01]  /*8b10*/  LDC.64 R8, c[0x0][0x3a8] ;  /* 0x0000ea00ff087b82 */ /* 0x000e220000000a00 */
[----:B------:R-:W-:-:S04]  /*8b20*/  LOP3.LUT R10, R11, 0x7ffffffc, RZ, 0xc0, !PT ;  /* 0x7ffffffc0b0a7812 */ /* 0x000fc800078ec0ff */
[----:B------:R-:W-:-:S07]  /*8b30*/  IADD3 R3, PT, PT, -R10, RZ, RZ ;  /* 0x000000ff0a037210 */ /* 0x000fce0007ffe1ff */
.L_x_747:
[----:B---3--:R-:W3:Y:S01]  /*8b40*/  LDG.E R11, desc[UR6][R6.64] ;  /* 0x00000006060b7981 */ /* 0x008ee2000c1e1900 */
[----:B------:R-:W-:Y:S08]  /*8b50*/  I2F.F64 R18, R12 ;  /* 0x0000000c00127312 */ /* 0x000ff00000201c00 */
[----:B---3--:R-:W3:Y:S02]  /*8b60*/  F2F.F64.F32 R16, R11 ;  /* 0x0000000b00107310 */ /* 0x008ee40000201800 */
[----:B---3--:R-:W-:Y:S01]  /*8b70*/  DFMA R20, -R4, R18, R16 ;  /* 0x000000120414722b */ /* 0x008fe20000000110 */
[----:B0-----:R-:W-:-:S09]  /*8b80*/  IMAD.WIDE R16, R14, 0x4, R8 ;  /* 0x000000040e107825 */ /* 0x001fd200078e0208 */
[----:B------:R-:W0:Y:S02]  /*8b90*/  F2F.F32.F64 R21, R20 ;  /* 0x0000001400157310 */ /* 0x000e240000301000 */
[----:B0-----:R0:W-:Y:S04]  /*8ba0*/  STG.E desc[UR6][R16.64], R21 ;  /* 0x0000001510007986 */ /* 0x0011e8000c101906 */
[----:B------:R-:W3:Y:S01]  /*8bb0*/  LDG.E R13, desc[UR6][R6.64] ;  /* 0x00000006060d7981 */ /* 0x000ee2000c1e1900 */
[----:B------:R-:W-:-:S04]  /*8bc0*/  VIADD R23, R12, 0xffffffff ;  /* 0xffffffff0c177836 */ /* 0x000fc80000000000 */
[----:B-12---:R-:W-:Y:S08]  /*8bd0*/  I2F.F64 R24, R23 ;  /* 0x0000001700187312 */ /* 0x006ff00000201c00 */
[----:B---3--:R-:W1:Y:S02]  /*8be0*/  F2F.F64.F32 R18, R13 ;  /* 0x0000000d00127310 */ /* 0x008e640000201800 */
[----:B-1----:R-:W-:Y:S01]  /*8bf0*/  DFMA R24, -R4, R24, R18 ;  /* 0x000000180418722b */ /* 0x002fe20000000112 */
[----:B------:R-:W-:-:S09]  /*8c00*/  IMAD.WIDE R18, R2, 0x4, R16 ;  /* 0x0000000402127825 */ /* 0x000fd200078e0210 */
[----:B------:R-:W1:Y:S02]  /*8c10*/  F2F.F32.F64 R25, R24 ;  /* 0x0000001800197310 */ /* 0x000e640000301000 */
[----:B-1----:R1:W-:Y:S04]  /*8c20*/  STG.E desc[UR6][R18.64], R25 ;  /* 0x0000001912007986 */ /* 0x0023e8000c101906 */
[----:B------:R-:W2:Y:S01]  /*8c30*/  LDG.E R11, desc[UR6][R6.64] ;  /* 0x00000006060b7981 */ /* 0x000ea2000c1e1900 */
[----:B------:R-:W-:-:S04]  /*8c40*/  IADD3 R26, PT, PT, R12, -0x2, RZ ;  /* 0xfffffffe0c1a7810 */ /* 0x000fc80007ffe0ff */
[----:B0-----:R-:W-:Y:S08]  /*8c50*/  I2F.F64 R20, R26 ;  /* 0x0000001a00147312 */ /* 0x001ff00000201c00 */
[----:B--2---:R-:W0:Y:S02]  /*8c60*/  F2F.F64.F32 R16, R11 ;  /* 0x0000000b00107310 */ /* 0x004e240000201800 */
[----:B0-----:R-:W-:Y:S01]  /*8c70*/  DFMA R20, -R4, R20, R16 ;  /* 0x000000140414722b */ /* 0x001fe20000000110 */
[----:B------:R-:W-:-:S09]  /*8c80*/  IMAD.WIDE R16, R2, 0x4, R18 ;  /* 0x0000000402107825 */ /* 0x000fd200078e0212 */
[----:B------:R-:W0:Y:S02]  /*8c90*/  F2F.F32.F64 R21, R20 ;  /* 0x0000001400157310 */ /* 0x000e240000301000 */
[----:B0-----:R3:W-:Y:S04]  /*8ca0*/  STG.E desc[UR6][R16.64], R21 ;  /* 0x0000001510007986 */ /* 0x0017e8000c101906 */
[----:B------:R-:W2:Y:S01]  /*8cb0*/  LDG.E R13, desc[UR6][R6.64] ;  /* 0x00000006060d7981 */ /* 0x000ea2000c1e1900 */
[C---:B------:R-:W-:Y:S01]  /*8cc0*/  IADD3 R23, PT, PT, R12.reuse, -0x3, RZ ;  /* 0xfffffffd0c177810 */ /* 0x040fe20007ffe0ff */
[----:B------:R-:W-:Y:S01]  /*8cd0*/  VIADD R3, R3, 0x4 ;  /* 0x0000000403037836 */ /* 0x000fe20000000000 */
[----:B------:R-:W-:Y:S02]  /*8ce0*/  IADD3 R12, PT, PT, R12, -0x4, RZ ;  /* 0xfffffffc0c0c7810 */ /* 0x000fe40007ffe0ff */
[----:B-1----:R-:W-:Y:S01]  /*8cf0*/  I2F.F64 R24, R23 ;  /* 0x0000001700187312 */ /* 0x002fe20000201c00 */
[----:B------:R-:W-:-:S02]  /*8d00*/  LEA R14, R2, R14, 0x2 ;  /* 0x0000000e020e7211 */ /* 0x000fc400078e10ff */
[----:B------:R-:W-:-:S05]  /*8d10*/  ISETP.NE.AND P0, PT, R3, RZ, PT ;  /* 0x000000ff0300720c */ /* 0x000fca0003f05270 */
[----:B--2---:R-:W0:Y:S02]  /*8d20*/  F2F.F64.F32 R18, R13 ;  /* 0x0000000d00127310 */ /* 0x004e240000201800 */
[----:B0-----:R-:W-:Y:S01]  /*8d30*/  DFMA R18, -R4, R24, R18 ;  /* 0x000000180412722b */ /* 0x001fe20000000112 */
[----:B------:R-:W-:-:S09]  /*8d40*/  IMAD.WIDE R24, R2, 0x4, R16 ;  /* 0x0000000402187825 */ /* 0x000fd200078e0210 */
[----:B------:R-:W0:Y:S02]  /*8d50*/  F2F.F32.F64 R19, R18 ;  /* 0x0000001200137310 */ /* 0x000e240000301000 */
[----:B0-----:R3:W-:Y:S01]  /*8d60*/  STG.E desc[UR6][R24.64], R19 ;  /* 0x0000001318007986 */ /* 0x0017e2000c101906 */
[----:B------:R-:W-:Y:S05]  /*8d70*/  @P0 BRA `(.L_x_747) ;  /* 0xfffffffc00700947 */ /* 0x000fea000383ffff */
.L_x_746:
[----:B------:R-:W-:Y:S05]  /*8d80*/  BSYNC.RECONVERGENT B0 ;  /* 0x0000000000007941 */ /* 0x000fea0003800200 */
.L_x_745:
[----:B------:R-:W-:Y:S05]  /*8d90*/  @!P1 EXIT ;  /* 0x000000000000994d */ /* 0x000fea0003800000 */
[----:B------:R-:W0:Y:S01]  /*8da0*/  LDCU.64 UR4, c[0x0][0x398] ;  /* 0x00007300ff0477ac */ /* 0x000e220008000a00 */
[----:B---3--:R-:W3:Y:S01]  /*8db0*/  LDC.64 R16, c[0x0][0x3a8] ;  /* 0x0000ea00ff107b82 */ /* 0x008ee20000000a00 */
[----:B------:R-:W-:Y:S02]  /*8dc0*/  IMAD.MOV R0, RZ, RZ, -R0 ;  /* 0x000000ffff007224 */ /* 0x000fe400078e0a00 */
[----:B0-----:R-:W-:-:S04]  /*8dd0*/  IMAD R15, R10, UR5, R15 ;  /* 0x000000050a0f7c24 */ /* 0x001fc8000f8e020f */
[----:B------:R-:W-:-:S07]  /*8de0*/  IMAD R15, R15, UR4, R22 ;  /* 0x000000040f0f7c24 */ /* 0x000fce000f8e0216 */
.L_x_748:
[----:B------:R-:W4:Y:S01]  /*8df0*/  LDG.E R3, desc[UR6][R6.64] ;  /* 0x0000000606037981 */ /* 0x000f22000c1e1900 */
[----:B0-----:R0:W-:Y:S01]  /*8e00*/  I2F.F64 R10, R12 ;  /* 0x0000000c000a7312 */ /* 0x0011e20000201c00 */
[----:B------:R-:W-:-:S04]  /*8e10*/  IADD3 R0, PT, PT, R0, 0x1, RZ ;  /* 0x0000000100007810 */ /* 0x000fc80007ffe0ff */
[----:B------:R-:W-:Y:S02]  /*8e20*/  ISETP.NE.AND P0, PT, R0, RZ, PT ;  /* 0x000000ff0000720c */ /* 0x000fe40003f05270 */
[----:B0-----:R-:W-:Y:S01]  /*8e30*/  IADD3 R12, PT, PT, R12, -0x1, RZ ;  /* 0xffffffff0c0c7810 */ /* 0x001fe20007ffe0ff */
[----:B----4-:R-:W0:Y:S02]  /*8e40*/  F2F.F64.F32 R8, R3 ;  /* 0x0000000300087310 */ /* 0x010e240000201800 */
[----:B0-----:R-:W-:Y:S01]  /*8e50*/  DFMA R8, -R4, R10, R8 ;  /* 0x0000000a0408722b */ /* 0x001fe20000000108 */
[----:B---3--:R-:W-:-:S04]  /*8e60*/  IMAD.WIDE R10, R15, 0x4, R16 ;  /* 0x000000040f0a7825 */ /* 0x008fc800078e0210 */
[----:B------:R-:W-:-:S05]  /*8e70*/  IMAD.IADD R15, R2, 0x1, R15 ;  /* 0x00000001020f7824 */ /* 0x000fca00078e020f */
[----:B------:R-:W0:Y:S02]  /*8e80*/  F2F.F32.F64 R9, R8 ;  /* 0x0000000800097310 */ /* 0x000e240000301000 */
[----:B0-----:R0:W-:Y:S01]  /*8e90*/  STG.E desc[UR6][R10.64], R9 ;  /* 0x000000090a007986 */ /* 0x0011e2000c101906 */
[----:B------:R-:W-:Y:S05]  /*8ea0*/  @P0 BRA `(.L_x_748) ;  /* 0xfffffffc00d00947 */ /* 0x000fea000383ffff */
[----:B------:R-:W-:Y:S05]  /*8eb0*/  EXIT ;  /* 0x000000000000794d */ /* 0x000fea0003800000 */
        .weak           $__internal_4_$__cuda_sm20_div_rn_f64_full
        .type           $__internal_4_$__cuda_sm20_div_rn_f64_full,@function
        .size           $__internal_4_$__cuda_sm20_div_rn_f64_full,($__internal_5_$__cuda_sm20_dsqrt_rn_f64_mediumpath_v1 - $__internal_4_$__cuda_sm20_div_rn_f64_full)
$__internal_4_$__cuda_sm20_div_rn_f64_full:
[C---:B------:R-:W-:Y:S01]  /*8ec0*/  FSETP.GEU.AND P0, PT, |R16|.reuse, 1.469367938527859385e-39, PT ;  /* 0x001000001000780b */ /* 0x040fe20003f0e200 */
[----:B------:R-:W-:Y:S01]  /*8ed0*/  BSSY.RECONVERGENT B3, `(.L_x_749) ;  /* 0x000005b000037945 */ /* 0x000fe20003800200 */
[----:B------:R-:W-:Y:S02]  /*8ee0*/  LOP3.LUT R24, R16, 0x800fffff, RZ, 0xc0, !PT ;  /* 0x800fffff10187812 */ /* 0x000fe400078ec0ff */
[----:B------:R-:W-:Y:S02]  /*8ef0*/  MOV R18, R0 ;  /* 0x0000000000127202 */ /* 0x000fe40000000f00 */
[----:B------:R-:W-:Y:S02]  /*8f00*/  MOV R19, R16 ;  /* 0x0000001000137202 */ /* 0x000fe40000000f00 */
[----:B------:R-:W-:Y:S01]  /*8f10*/  LOP3.LUT R25, R24, 0x3ff00000, RZ, 0xfc, !PT ;  /* 0x3ff0000018197812 */ /* 0x000fe200078efcff */
[----:B------:R-:W-:Y:S01]  /*8f20*/  IMAD.MOV.U32 R24, RZ, RZ, R0 ;  /* 0x000000ffff187224 */ /* 0x000fe200078e0000 */
[----:B------:R-:W-:-:S02]  /*8f30*/  LOP3.LUT R33, R33, R32, RZ, 0x3c, !PT ;  /* 0x0000002021217212 */ /* 0x000fc400078e3cff */
[----:B------:R-:W-:Y:S01]  /*8f40*/  MOV R20, 0x1 ;  /* 0x0000000100147802 */ /* 0x000fe20000000f00 */
[----:B------:R-:W-:Y:S01]  /*8f50*/  @!P0 DMUL R24, R18, 8.98846567431157953865e+307 ;  /* 0x7fe0000012188828 */ /* 0x000fe20000000000 */
[C---:B------:R-:W-:Y:S02]  /*8f60*/  LOP3.LUT R32, R33.reuse, R32, RZ, 0x3c, !PT ;  /* 0x0000002021207212 */ /* 0x040fe400078e3cff */
[----:B------:R-:W-:Y:S02]  /*8f70*/  LOP3.LUT R28, R16, 0x7ff00000, RZ, 0xc0, !PT ;  /* 0x7ff00000101c7812 */ /* 0x000fe400078ec0ff */
[----:B------:R-:W-:Y:S01]  /*8f80*/  LOP3.LUT R33, R33, R32, RZ, 0x3c, !PT ;  /* 0x0000002021217212 */ /* 0x000fe200078e3cff */
[----:B------:R-:W0:Y:S01]  /*8f90*/  MUFU.RCP64H R21, R25 ;  /* 0x0000001900157308 */ /* 0x000e220000001800 */
[----:B------:R-:W-:Y:S02]  /*8fa0*/  MOV R23, 0x1ca00000 ;  /* 0x1ca0000000177802 */ /* 0x000fe40000000f00 */
[----:B------:R-:W-:-:S02]  /*8fb0*/  FSETP.GEU.AND P2, PT, |R33|, 1.469367938527859385e-39, PT ;  /* 0x001000002100780b */ /* 0x000fc40003f4e200 */
[----:B------:R-:W-:-:S04]  /*8fc0*/  LOP3.LUT R27, R33, 0x7ff00000, RZ, 0xc0, !PT ;  /* 0x7ff00000211b7812 */ /* 0x000fc800078ec0ff */
[----:B------:R-:W-:Y:S02]  /*8fd0*/  ISETP.GE.U32.AND P1, PT, R27, R28, PT ;  /* 0x0000001c1b00720c */ /* 0x000fe40003f26070 */
[----:B------:R-:W-:-:S05]  /*8fe0*/  @!P0 LOP3.LUT R28, R25, 0x7ff00000, RZ, 0xc0, !PT ;  /* 0x7ff00000191c8812 */ /* 0x000fca00078ec0ff */
[----:B------:R-:W-:Y:S01]  /*8ff0*/  @!P2 LOP3.LUT R0, R19, 0x7ff00000, RZ, 0xc0, !PT ;  /* 0x7ff000001300a812 */ /* 0x000fe200078ec0ff */
[----:B0-----:R-:W-:-:S03]  /*9000*/  DFMA R34, R20, -R24, 1 ;  /* 0x3ff000001422742b */ /* 0x001fc60000000818 */
[----:B------:R-:W-:-:S04]  /*9010*/  @!P2 ISETP.GE.U32.AND P3, PT, R27, R0, PT ;  /* 0x000000001b00a20c */ /* 0x000fc80003f66070 */
[----:B------:R-:W-:Y:S01]  /*9020*/  @!P2 SEL R0, R23, 0x63400000, !P3 ;  /* 0x634000001700a807 */ /* 0x000fe20005800000 */
[----:B------:R-:W-:-:S03]  /*9030*/  DFMA R34, R34, R34, R34 ;  /* 0x000000222222722b */ /* 0x000fc60000000022 */
[----:B------:R-:W-:-:S05]  /*9040*/  @!P2 LOP3.LUT R0, R0, 0x80000000, R33, 0xf8, !PT ;  /* 0x800000000000a812 */ /* 0x000fca00078ef821 */
[----:B------:R-:W-:Y:S01]  /*9050*/  DFMA R16, R20, R34, R20 ;  /* 0x000000221410722b */ /* 0x000fe20000000014 */
[----:B------:R-:W-:Y:S02]  /*9060*/  SEL R20, R23, 0x63400000, !P1 ;  /* 0x6340000017147807 */ /* 0x000fe40004800000 */
[----:B------:R-:W-:Y:S02]  /*9070*/  @!P2 LOP3.LUT R35, R0, 0x100000, RZ, 0xfc, !PT ;  /* 0x001000000023a812 */ /* 0x000fe400078efcff */
[----:B------:R-:W-:Y:S01]  /*9080*/  LOP3.LUT R21, R20, 0x800fffff, R33, 0xf8, !PT ;  /* 0x800fffff14157812 */ /* 0x000fe200078ef821 */
[----:B------:R-:W-:Y:S01]  /*9090*/  IMAD.MOV.U32 R20, RZ, RZ, R32 ;  /* 0x000000ffff147224 */ /* 0x000fe200078e0020 */
[----:B------:R-:W-:Y:S01]  /*90a0*/  @!P2 MOV R34, RZ ;  /* 0x000000ff0022a202 */ /* 0x000fe20000000f00 */
[----:B------:R-:W-:Y:S01]  /*90b0*/  DFMA R36, R16, -R24, 1 ;  /* 0x3ff000001024742b */ /* 0x000fe20000000818 */
[----:B------:R-:W-:-:S04]  /*90c0*/  MOV R0, R27 ;  /* 0x0000001b00007202 */ /* 0x000fc80000000f00 */
[----:B------:R-:W-:-:S03]  /*90d0*/  @!P2 DFMA R20, R20, 2, -R34 ;  /* 0x400000001414a82b */ /* 0x000fc60000000822 */
[----:B------:R-:W-:-:S07]  /*90e0*/  DFMA R36, R16, R36, R16 ;  /* 0x000000241024722b */ /* 0x000fce0000000010 */
[----:B------:R-:W-:Y:S01]  /*90f0*/  @!P2 LOP3.LUT R0, R21, 0x7ff00000, RZ, 0xc0, !PT ;  /* 0x7ff000001500a812 */ /* 0x000fe200078ec0ff */
[----:B------:R-:W-:-:S04]  /*9100*/  DMUL R34, R36, R20 ;  /* 0x0000001424227228 */ /* 0x000fc80000000000 */
[----:B------:R-:W-:-:S04]  /*9110*/  VIADD R29, R0, 0xffffffff ;  /* 0xffffffff001d7836 */ /* 0x000fc80000000000 */
[----:B------:R-:W-:Y:S01]  /*9120*/  DFMA R16, R34, -R24, R20 ;  /* 0x800000182210722b */ /* 0x000fe20000000014 */
[----:B------:R-:W-:Y:S02]  /*9130*/  ISETP.GT.U32.AND P0, PT, R29, 0x7feffffe, PT ;  /* 0x7feffffe1d00780c */ /* 0x000fe40003f04070 */
[----:B------:R-:W-:-:S04]  /*9140*/  IADD3 R29, PT, PT, R28, -0x1, RZ ;  /* 0xffffffff1c1d7810 */ /* 0x000fc80007ffe0ff */
[----:B------:R-:W-:Y:S01]  /*9150*/  ISETP.GT.U32.OR P0, PT, R29, 0x7feffffe, P0 ;  /* 0x7feffffe1d00780c */ /* 0x000fe20000704470 */
[----:B------:R-:W-:-:S12]  /*9160*/  DFMA R16, R36, R16, R34 ;  /* 0x000000102410722b */ /* 0x000fd80000000022 */
[----:B------:R-:W-:Y:S05]  /*9170*/  @P0 BRA `(.L_x_750) ;  /* 0x00000000006c0947 */ /* 0x000fea0003800000 */
[----:B------:R-:W-:-:S04]  /*9180*/  LOP3.LUT R0, R19, 0x7ff00000, RZ, 0xc0, !PT ;  /* 0x7ff0000013007812 */ /* 0x000fc800078ec0ff */
[CC--:B------:R-:W-:Y:S02]  /*9190*/  VIADDMNMX R28, R27.reuse, -R0.reuse, 0xb9600000, !PT ;  /* 0xb96000001b1c7446 */ /* 0x0c0fe40007800900 */
[----:B------:R-:W-:Y:S02]  /*91a0*/  ISETP.GE.U32.AND P0, PT, R27, R0, PT ;  /* 0x000000001b00720c */ /* 0x000fe40003f06070 */
[----:B------:R-:W-:Y:S02]  /*91b0*/  VIMNMX R28, PT, PT, R28, 0x46a00000, PT ;  /* 0x46a000001c1c7848 */ /* 0x000fe40003fe0100 */
[----:B------:R-:W-:-:S04]  /*91c0*/  SEL R23, R23, 0x63400000, !P0 ;  /* 0x6340000017177807 */ /* 0x000fc80004000000 */
[----:B------:R-:W-:Y:S02]  /*91d0*/  IADD3 R23, PT, PT, -R23, R28, RZ ;  /* 0x0000001c17177210 */ /* 0x000fe40007ffe1ff */
[----:B------:R-:W-:-:S03]  /*91e0*/  MOV R28, RZ ;  /* 0x000000ff001c7202 */ /* 0x000fc60000000f00 */
[----:B------:R-:W-:-:S06]  /*91f0*/  VIADD R29, R23, 0x7fe00000 ;  /* 0x7fe00000171d7836 */ /* 0x000fcc0000000000 */
        /* <DEDUP_REMOVED lines=10> */
[----:B------:R-:W-:Y:S02]  /*92a0*/  MOV R20, RZ ;  /* 0x000000ff00147202 */ /* 0x000fe40000000f00 */
[----:B------:R-:W-:-:S04]  /*92b0*/  IADD3 R23, PT, PT, -R23, -0x43300000, RZ ;  /* 0xbcd0000017177810 */ /* 0x000fc80007ffe1ff */
[----:B------:R-:W-:Y:S02]  /*92c0*/  DFMA R20, R34, -R20, R16 ;  /* 0x800000142214722b */ /* 0x000fe40000000010 */
[----:B------:R-:W-:-:S08]  /*92d0*/  DMUL.RP R16, R16, R28 ;  /* 0x0000001c10107228 */ /* 0x000fd00000008000 */
[----:B------:R-:W-:Y:S02]  /*92e0*/  FSETP.NEU.AND P0, PT, |R21|, R23, PT ;  /* 0x000000171500720b */ /* 0x000fe40003f0d200 */
[----:B------:R-:W-:Y:S02]  /*92f0*/  LOP3.LUT R17, R17, R18, RZ, 0x3c, !PT ;  /* 0x0000001211117212 */ /* 0x000fe400078e3cff */
[----:B------:R-:W-:Y:S02]  /*9300*/  FSEL R34, R16, R34, !P0 ;  /* 0x0000002210227208 */ /* 0x000fe40004000000 */
[----:B------:R-:W-:Y:S01]  /*9310*/  FSEL R35, R17, R35, !P0 ;  /* 0x0000002311237208 */ /* 0x000fe20004000000 */
[----:B------:R-:W-:Y:S06]  /*9320*/  BRA `(.L_x_751) ;  /* 0x0000000000547947 */ /* 0x000fec0003800000 */
.L_x_750:
[----:B------:R-:W-:-:S14]  /*9330*/  DSETP.NAN.AND P0, PT, R32, R32, PT ;  /* 0x000000202000722a */ /* 0x000fdc0003f08000 */
[----:B------:R-:W-:Y:S05]  /*9340*/  @P0 BRA `(.L_x_752) ;  /* 0x0000000000440947 */ /* 0x000fea0003800000 */
[----:B------:R-:W-:-:S14]  /*9350*/  DSETP.NAN.AND P0, PT, R18, R18, PT ;  /* 0x000000121200722a */ /* 0x000fdc0003f08000 */
[----:B------:R-:W-:Y:S05]  /*9360*/  @P0 BRA `(.L_x_753) ;  /* 0x0000000000300947 */ /* 0x000fea0003800000 */
[----:B------:R-:W-:Y:S01]  /*9370*/  ISETP.NE.AND P0, PT, R0, R28, PT ;  /* 0x0000001c0000720c */ /* 0x000fe20003f05270 */
[----:B------:R-:W-:Y:S01]  /*9380*/  IMAD.MOV.U32 R35, RZ, RZ, -0x80000 ;  /* 0xfff80000ff237424 */ /* 0x000fe200078e00ff */
[----:B------:R-:W-:-:S11]  /*9390*/  MOV R34, 0x0 ;  /* 0x0000000000227802 */ /* 0x000fd60000000f00 */
[----:B------:R-:W-:Y:S05]  /*93a0*/  @!P0 BRA `(.L_x_751) ;  /* 0x0000000000348947 */ /* 0x000fea0003800000 */
[----:B------:R-:W-:Y:S02]  /*93b0*/  ISETP.NE.AND P0, PT, R0, 0x7ff00000, PT ;  /* 0x7ff000000000780c */ /* 0x000fe40003f05270 */
[----:B------:R-:W-:Y:S02]  /*93c0*/  LOP3.LUT R35, R33, 0x80000000, R19, 0x48, !PT ;  /* 0x8000000021237812 */ /* 0x000fe400078e4813 */
[----:B------:R-:W-:-:S13]  /*93d0*/  ISETP.EQ.OR P0, PT, R28, RZ, !P0 ;  /* 0x000000ff1c00720c */ /* 0x000fda0004702670 */
[----:B------:R-:W-:Y:S02]  /*93e0*/  @P0 LOP3.LUT R0, R35, 0x7ff00000, RZ, 0xfc, !PT ;  /* 0x7ff0000023000812 */ /* 0x000fe400078efcff */
[----:B------:R-:W-:Y:S02]  /*93f0*/  @!P0 MOV R34, RZ ;  /* 0x000000ff00228202 */ /* 0x000fe40000000f00 */
[----:B------:R-:W-:Y:S01]  /*9400*/  @P0 MOV R34, RZ ;  /* 0x000000ff00220202 */ /* 0x000fe20000000f00 */
[----:B------:R-:W-:Y:S01]  /*9410*/  @P0 IMAD.MOV.U32 R35, RZ, RZ, R0 ;  /* 0x000000ffff230224 */ /* 0x000fe200078e0000 */
[----:B------:R-:W-:Y:S06]  /*9420*/  BRA `(.L_x_751) ;  /* 0x0000000000147947 */ /* 0x000fec0003800000 */
.L_x_753:
[----:B------:R-:W-:Y:S02]  /*9430*/  LOP3.LUT R35, R19, 0x80000, RZ, 0xfc, !PT ;  /* 0x0008000013237812 */ /* 0x000fe400078efcff */
[----:B------:R-:W-:Y:S01]  /*9440*/  MOV R34, R18 ;  /* 0x0000001200227202 */ /* 0x000fe20000000f00 */
[----:B------:R-:W-:Y:S06]  /*9450*/  BRA `(.L_x_751) ;  /* 0x0000000000087947 */ /* 0x000fec0003800000 */
.L_x_752:
[----:B------:R-:W-:Y:S02]  /*9460*/  LOP3.LUT R35, R33, 0x80000, RZ, 0xfc, !PT ;  /* 0x0008000021237812 */ /* 0x000fe400078efcff */
[----:B------:R-:W-:-:S07]  /*9470*/  MOV R34, R32 ;  /* 0x0000002000227202 */ /* 0x000fce0000000f00 */
.L_x_751:
[----:B------:R-:W-:Y:S05]  /*9480*/  BSYNC.RECONVERGENT B3 ;  /* 0x0000000000037941 */ /* 0x000fea0003800200 */
.L_x_749:
[----:B------:R-:W-:Y:S02]  /*9490*/  HFMA2 R27, -RZ, RZ, 0, 0 ;  /* 0x00000000ff1b7431 */ /* 0x000fe400000001ff */
[----:B------:R-:W-:Y:S01]  /*94a0*/  IMAD.MOV.U32 R16, RZ, RZ, R34 ;  /* 0x000000ffff107224 */ /* 0x000fe200078e0022 */
[----:B------:R-:W-:Y:S01]  /*94b0*/  MOV R17, R35 ;  /* 0x0000002300117202 */ /* 0x000fe20000000f00 */
[----:B------:R-:W-:Y:S06]  /*94c0*/  RET.REL.NODEC R26 `(_Z23Generate_NDVI_referencefiPKfS0_iiiiPfS1_Pi) ;  /* 0xffffff681acc7950 */ /* 0x000fec0003c3ffff */
        .weak           $__internal_5_$__cuda_sm20_dsqrt_rn_f64_mediumpath_v1
        .type           $__internal_5_$__cuda_sm20_dsqrt_rn_f64_mediumpath_v1,@function
        .size           $__internal_5_$__cuda_sm20_dsqrt_rn_f64_mediumpath_v1,($__internal_6_$__cuda_sm20_sqrt_rn_f32_slowpath - $__internal_5_$__cuda_sm20_dsqrt_rn_f64_mediumpath_v1)
$__internal_5_$__cuda_sm20_dsqrt_rn_f64_mediumpath_v1:
[----:B------:R-:W-:Y:S01]  /*94d0*/  ISETP.GE.U32.AND P0, PT, R23, -0x3400000, PT ;  /* 0xfcc000001700780c */ /* 0x000fe20003f06070 */
[----:B------:R-:W-:Y:S01]  /*94e0*/  BSSY.RECONVERGENT B3, `(.L_x_754) ;  /* 0x000002b000037945 */ /* 0x000fe20003800200 */
[-C--:B------:R-:W-:Y:S01]  /*94f0*/  LOP3.LUT R25, R25, R24.reuse, RZ, 0x3c, !PT ;  /* 0x0000001819197212 */ /* 0x080fe200078e3cff */
[----:B------:R-:W-:Y:S01]  /*9500*/  IMAD.MOV.U32 R26, RZ, RZ, R18 ;  /* 0x000000ffff1a7224 */ /* 0x000fe200078e0012 */
[----:B------:R-:W-:Y:S02]  /*9510*/  MOV R27, R17 ;  /* 0x00000011001b7202 */ /* 0x000fe40000000f00 */
[C---:B------:R-:W-:Y:S02]  /*9520*/  LOP3.LUT R24, R25.reuse, R24, RZ, 0x3c, !PT ;  /* 0x0000001819187212 */ /* 0x040fe400078e3cff */
[----:B------:R-:W-:Y:S01]  /*9530*/  MOV R18, R19 ;  /* 0x0000001300127202 */ /* 0x000fe20000000f00 */
[----:B------:R-:W-:Y:S01]  /*9540*/  IMAD.MOV.U32 R19, RZ, RZ, R21 ;  /* 0x000000ffff137224 */ /* 0x000fe200078e0015 */
[----:B------:R-:W-:-:S02]  /*9550*/  LOP3.LUT R25, R25, R24, RZ, 0x3c, !PT ;  /* 0x0000001819197212 */ /* 0x000fc400078e3cff */
[----:B------:R-:W-:Y:S01]  /*9560*/  MOV R17, R0 ;  /* 0x0000000000117202 */ /* 0x000fe20000000f00 */
[----:B------:R-:W-:Y:S06]  /*9570*/  @!P0 BRA `(.L_x_755) ;  /* 0x0000000000208947 */ /* 0x000fec0003800000 */
[----:B------:R-:W-:-:S10]  /*9580*/  DFMA.RM R18, R26, R18, R16 ;  /* 0x000000121a12722b */ /* 0x000fd40000004010 */
[----:B------:R-:W-:-:S04]  /*9590*/  IADD3 R16, P0, PT, R18, 0x1, RZ ;  /* 0x0000000112107810 */ /* 0x000fc80007f1e0ff */
[----:B------:R-:W-:-:S06]  /*95a0*/  IADD3.X R17, PT, PT, RZ, R19, RZ, P0, !PT ;  /* 0x00000013ff117210 */ /* 0x000fcc00007fe4ff */
[----:B------:R-:W-:-:S08]  /*95b0*/  DFMA.RP R24, -R18, R16, R24 ;  /* 0x000000101218722b */ /* 0x000fd00000008118 */
[----:B------:R-:W-:-:S06]  /*95c0*/  DSETP.GT.AND P0, PT, R24, RZ, PT ;  /* 0x000000ff1800722a */ /* 0x000fcc0003f04000 */
[----:B------:R-:W-:Y:S02]  /*95d0*/  FSEL R16, R16, R18, P0 ;  /* 0x0000001210107208 */ /* 0x000fe40000000000 */
[----:B------:R-:W-:Y:S01]  /*95e0*/  FSEL R17, R17, R19, P0 ;  /* 0x0000001311117208 */ /* 0x000fe20000000000 */
[----:B------:R-:W-:Y:S06]  /*95f0*/  BRA `(.L_x_756) ;  /* 0x0000000000647947 */ /* 0x000fec0003800000 */
.L_x_755:
[----:B------:R-:W-:-:S14]  /*9600*/  DSETP.NE.AND P0, PT, R24, RZ, PT ;  /* 0x000000ff1800722a */ /* 0x000fdc0003f05000 */
[----:B------:R-:W-:Y:S05]  /*9610*/  @!P0 BRA `(.L_x_757) ;  /* 0x0000000000588947 */ /* 0x000fea0003800000 */
[----:B------:R-:W-:-:S13]  /*9620*/  ISETP.GE.AND P0, PT, R25, RZ, PT ;  /* 0x000000ff1900720c */ /* 0x000fda0003f06270 */
[----:B------:R-:W-:Y:S01]  /*9630*/  @!P0 IMAD.MOV.U32 R16, RZ, RZ, 0x0 ;  /* 0x00000000ff108424 */ /* 0x000fe200078e00ff */
[----:B------:R-:W-:Y:S01]  /*9640*/  @!P0 MOV R17, 0xfff80000 ;  /* 0xfff8000000118802 */ /* 0x000fe20000000f00 */
[----:B------:R-:W-:Y:S06]  /*9650*/  @!P0 BRA `(.L_x_756) ;  /* 0x00000000004c8947 */ /* 0x000fec0003800000 */
[----:B------:R-:W-:-:S13]  /*9660*/  ISETP.GT.AND P0, PT, R25, 0x7fefffff, PT ;  /* 0x7fefffff1900780c */ /* 0x000fda0003f04270 */
[----:B------:R-:W-:Y:S05]  /*9670*/  @P0 BRA `(.L_x_757) ;  /* 0x0000000000400947 */ /* 0x000fea0003800000 */
[----:B------:R-:W-:Y:S01]  /*9680*/  DMUL R26, R24, 8.11296384146066816958e+31 ;  /* 0x46900000181a7828 */ /* 0x000fe20000000000 */
[----:B------:R-:W-:Y:S01]  /*9690*/  IMAD.MOV.U32 R16, RZ, RZ, 0x0 ;  /* 0x00000000ff107424 */ /* 0x000fe200078e00ff */
[----:B------:R-:W-:Y:S02]  /*96a0*/  MOV R24, RZ ;  /* 0x000000ff00187202 */ /* 0x000fe40000000f00 */
[----:B------:R-:W-:Y:S02]  /*96b0*/  MOV R17, 0x3fd80000 ;  /* 0x3fd8000000117802 */ /* 0x000fe40000000f00 */
[----:B------:R-:W0:Y:S02]  /*96c0*/  MUFU.RSQ64H R25, R27 ;  /* 0x0000001b00197308 */ /* 0x000e240000001c00 */
[----:B0-----:R-:W-:-:S08]  /*96d0*/  DMUL R18, R24, R24 ;  /* 0x0000001818127228 */ /* 0x001fd00000000000 */
[----:B------:R-:W-:-:S08]  /*96e0*/  DFMA R18, R26, -R18, 1 ;  /* 0x3ff000001a12742b */ /* 0x000fd00000000812 */
[----:B------:R-:W-:Y:S02]  /*96f0*/  DFMA R16, R18, R16, 0.5 ;  /* 0x3fe000001210742b */ /* 0x000fe40000000010 */
[----:B------:R-:W-:-:S08]  /*9700*/  DMUL R18, R24, R18 ;  /* 0x0000001218127228 */ /* 0x000fd00000000000 */
[----:B------:R-:W-:-:S08]  /*9710*/  DFMA R18, R16, R18, R24 ;  /* 0x000000121012722b */ /* 0x000fd00000000018 */
[----:B------:R-:W-:Y:S02]  /*9720*/  DMUL R16, R26, R18 ;  /* 0x000000121a107228 */ /* 0x000fe40000000000 */
[----:B------:R-:W-:-:S06]  /*9730*/  IADD3 R19, PT, PT, R19, -0x100000, RZ ;  /* 0xfff0000013137810 */ /* 0x000fcc0007ffe0ff */
[----:B------:R-:W-:-:S08]  /*9740*/  DFMA R26, R16, -R16, R26 ;  /* 0x80000010101a722b */ /* 0x000fd0000000001a */
[----:B------:R-:W-:-:S10]  /*9750*/  DFMA R16, R18, R26, R16 ;  /* 0x0000001a1210722b */ /* 0x000fd40000000010 */
[----:B------:R-:W-:Y:S01]  /*9760*/  VIADD R17, R17, 0xfcb00000 ;  /* 0xfcb0000011117836 */ /* 0x000fe20000000000 */
[----:B------:R-:W-:Y:S06]  /*9770*/  BRA `(.L_x_756) ;  /* 0x0000000000047947 */ /* 0x000fec0003800000 */
.L_x_757:
[----:B------:R-:W-:-:S11]  /*9780*/  DADD R16, R24, R24 ;  /* 0x0000000018107229 */ /* 0x000fd60000000018 */
.L_x_756:
[----:B------:R-:W-:Y:S05]  /*9790*/  BSYNC.RECONVERGENT B3 ;  /* 0x0000000000037941 */ /* 0x000fea0003800200 */
.L_x_754:
[----:B------:R-:W-:Y:S01]  /*97a0*/  HFMA2 R21, -RZ, RZ, 0, 0 ;  /* 0x00000000ff157431 */ /* 0x000fe200000001ff */
[----:B------:R-:W-:-:S03]  /*97b0*/  MOV R0, R17 ;  /* 0x0000001100007202 */ /* 0x000fc60000000f00 */
[----:B------:R-:W-:Y:S05]  /*97c0*/  RET.REL.NODEC R20 `(_Z23Generate_NDVI_referencefiPKfS0_iiiiPfS1_Pi) ;  /* 0xffffff68140c7950 */ /* 0x000fea0003c3ffff */
        .weak           $__internal_6_$__cuda_sm20_sqrt_rn_f32_slowpath
        .type           $__internal_6_$__cuda_sm20_sqrt_rn_f32_slowpath,@function
        .size           $__internal_6_$__cuda_sm20_sqrt_rn_f32_slowpath,($__internal_7_$__cuda_sm3x_div_rn_noftz_f32_slowpath - $__internal_6_$__cuda_sm20_sqrt_rn_f32_slowpath)
$__internal_6_$__cuda_sm20_sqrt_rn_f32_slowpath:
[----:B------:R-:W-:-:S13]  /*97d0*/  LOP3.LUT P0, RZ, R0, 0x7fffffff, RZ, 0xc0, !PT ;  /* 0x7fffffff00ff7812 */ /* 0x000fda000780c0ff */
[----:B------:R-:W-:Y:S01]  /*97e0*/  @!P0 IMAD.MOV.U32 R5, RZ, RZ, R0 ;  /* 0x000000ffff058224 */ /* 0x000fe200078e0000 */
[----:B------:R-:W-:Y:S06]  /*97f0*/  @!P0 BRA `(.L_x_758) ;  /* 0x0000000000408947 */ /* 0x000fec0003800000 */
[----:B------:R-:W-:-:S13]  /*9800*/  FSETP.GEU.FTZ.AND P0, PT, R0, RZ, PT ;  /* 0x000000ff0000720b */ /* 0x000fda0003f1e000 */
[----:B------:R-:W-:Y:S01]  /*9810*/  @!P0 MOV R5, 0x7fffffff ;  /* 0x7fffffff00058802 */ /* 0x000fe20000000f00 */
[----:B------:R-:W-:Y:S06]  /*9820*/  @!P0 BRA `(.L_x_758) ;  /* 0x0000000000348947 */ /* 0x000fec0003800000 */
[----:B------:R-:W-:-:S13]  /*9830*/  FSETP.GTU.FTZ.AND P0, PT, |R0|, +INF , PT ;  /* 0x7f8000000000780b */ /* 0x000fda0003f1c200 */
[----:B------:R-:W-:Y:S01]  /*9840*/  @P0 FADD.FTZ R5, R0, 1 ;  /* 0x3f80000000050421 */ /* 0x000fe20000010000 */
[----:B------:R-:W-:Y:S06]  /*9850*/  @P0 BRA `(.L_x_758) ;  /* 0x0000000000280947 */ /* 0x000fec0003800000 */
[----:B------:R-:W-:-:S13]  /*9860*/  FSETP.NEU.FTZ.AND P0, PT, |R0|, +INF , PT ;  /* 0x7f8000000000780b */ /* 0x000fda0003f1d200 */
[----:B------:R-:W-:-:S04]  /*9870*/  @P0 FFMA R8, R0, 1.84467440737095516160e+19, RZ ;  /* 0x5f80000000080823 */ /* 0x000fc800000000ff */
[----:B------:R-:W0:Y:S02]  /*9880*/  @P0 MUFU.RSQ R5, R8 ;  /* 0x0000000800050308 */ /* 0x000e240000001400 */
[----:B0-----:R-:W-:Y:S01]  /*9890*/  @P0 FMUL.FTZ R9, R8, R5 ;  /* 0x0000000508090220 */ /* 0x001fe20000410000 */
[----:B------:R-:W-:Y:S01]  /*98a0*/  @P0 FMUL.FTZ R17, R5, 0.5 ;  /* 0x3f00000005110820 */ /* 0x000fe20000410000 */
[----:B------:R-:W-:Y:S02]  /*98b0*/  @!P0 MOV R5, R0 ;  /* 0x0000000000058202 */ /* 0x000fe40000000f00 */
[----:B------:R-:W-:-:S04]  /*98c0*/  @P0 FADD.FTZ R16, -R9, -RZ ;  /* 0x800000ff09100221 */ /* 0x000fc80000010100 */
[----:B------:R-:W-:-:S04]  /*98d0*/  @P0 FFMA R16, R9, R16, R8 ;  /* 0x0000001009100223 */ /* 0x000fc80000000008 */
[----:B------:R-:W-:-:S04]  /*98e0*/  @P0 FFMA R16, R16, R17, R9 ;  /* 0x0000001110100223 */ /* 0x000fc80000000009 */
[----:B------:R-:W-:-:S07]  /*98f0*/  @P0 FMUL.FTZ R5, R16, 2.3283064365386962891e-10 ;  /* 0x2f80000010050820 */ /* 0x000fce0000410000 */
.L_x_758:
[----:B------:R-:W-:Y:S02]  /*9900*/  HFMA2 R9, -RZ, RZ, 0, 0 ;  /* 0x00000000ff097431 */ /* 0x000fe400000001ff */
[----:B------:R-:W-:-:S04]  /*9910*/  IMAD.MOV.U32 R8, RZ, RZ, R18 ;  /* 0x000000ffff087224 */ /* 0x000fc800078e0012 */
[----:B------:R-:W-:Y:S05]  /*9920*/  RET.REL.NODEC R8 `(_Z23Generate_NDVI_referencefiPKfS0_iiiiPfS1_Pi) ;  /* 0xffffff6408b47950 */ /* 0x000fea0003c3ffff */
        .weak           $__internal_7_$__cuda_sm3x_div_rn_noftz_f32_slowpath
        .type           $__internal_7_$__cuda_sm3x_div_rn_noftz_f32_slowpath,@function
        .size           $__internal_7_$__cuda_sm3x_div_rn_noftz_f32_slowpath,(.L_x_808 - $__internal_7_$__cuda_sm3x_div_rn_noftz_f32_slowpath)
$__internal_7_$__cuda_sm3x_div_rn_noftz_f32_slowpath:
[----:B------:R-:W-:Y:S01]  /*9930*/  SHF.R.U32.HI R24, RZ, 0x17, R5 ;  /* 0x00000017ff187819 */ /* 0x000fe20000011605 */
[----:B------:R-:W-:Y:S01]  /*9940*/  BSSY.RECONVERGENT B0, `(.L_x_759) ;  /* 0x0000064000007945 */ /* 0x000fe20003800200 */
[----:B------:R-:W-:Y:S02]  /*9950*/  SHF.R.U32.HI R27, RZ, 0x17, R0 ;  /* 0x00000017ff1b7819 */ /* 0x000fe40000011600 */
[----:B------:R-:W-:Y:S02]  /*9960*/  LOP3.LUT R24, R24, 0xff, RZ, 0xc0, !PT ;  /* 0x000000ff18187812 */ /* 0x000fe400078ec0ff */
[----:B------:R-:W-:Y:S02]  /*9970*/  LOP3.LUT R27, R27, 0xff, RZ, 0xc0, !PT ;  /* 0x000000ff1b1b7812 */ /* 0x000fe400078ec0ff */
[----:B------:R-:W-:Y:S02]  /*9980*/  IADD3 R26, PT, PT, R24, -0x1, RZ ;  /* 0xffffffff181a7810 */ /* 0x000fe40007ffe0ff */
[----:B------:R-:W-:Y:S01]  /*9990*/  MOV R31, R5 ;  /* 0x00000005001f7202 */ /* 0x000fe20000000f00 */
        /* <DEDUP_REMOVED lines=23> */
[----:B------:R-:W-:Y:S01]  /*9b10*/  @P0 IMAD.MOV.U32 R25, RZ, RZ, RZ ;  /* 0x000000ffff190224 */ /* 0x000fe200078e00ff */
[----:B------:R-:W-:Y:S01]  /*9b20*/  @!P0 MOV R25, 0xffffffc0 ;  /* 0xffffffc000198802 */ /* 0x000fe20000000f00 */
[----:B------:R-:W-:Y:S01]  /*9b30*/  @!P0 FFMA R0, R0, 1.84467440737095516160e+19, RZ ;  /* 0x5f80000000008823 */ /* 0x000fe200000000ff */
[----:B------:R-:W-:Y:S02]  /*9b40*/  @!P1 FFMA R31, R5, 1.84467440737095516160e+19, RZ ;  /* 0x5f800000051f9823 */ /* 0x000fe400000000ff */
[----:B------:R-:W-:-:S07]  /*9b50*/  @!P1 IADD3 R25, PT, PT, R25, 0x40, RZ ;  /* 0x0000004019199810 */ /* 0x000fce0007ffe0ff */
.L_x_760:
[----:B------:R-:W-:Y:S01]  /*9b60*/  LEA R26, R24, 0xc0800000, 0x17 ;  /* 0xc0800000181a7811 */ /* 0x000fe200078eb8ff */
[----:B------:R-:W-:Y:S01]  /*9b70*/  BSSY.RECONVERGENT B1, `(.L_x_765) ;  /* 0x0000036000017945 */ /* 0x000fe20003800200 */
[----:B------:R-:W-:-:S03]  /*9b80*/  IADD3 R27, PT, PT, R27, -0x7f, RZ ;  /* 0xffffff811b1b7810 */ /* 0x000fc60007ffe0ff */
[----:B------:R-:W-:Y:S02]  /*9b90*/  IMAD.IADD R26, R31, 0x1, -R26 ;  /* 0x000000011f1a7824 */ /* 0x000fe400078e0a1a */
[C---:B------:R-:W-:Y:S01]  /*9ba0*/  IMAD R0, R27.reuse, -0x800000, R0 ;  /* 0xff8000001b007824 */ /* 0x040fe200078e0200 */
[----:B------:R-:W-:Y:S01]  /*9bb0*/  IADD3 R27, PT, PT, R27, 0x7f, -R24 ;  /* 0x0000007f1b1b7810 */ /* 0x000fe20007ffe818 */
[----:B------:R0:W1:Y:S03]  /*9bc0*/  MUFU.RCP R30, R26 ;  /* 0x0000001a001e7308 */ /* 0x0000660000001000 */
[----:B------:R-:W-:Y:S01]  /*9bd0*/  IADD3 R25, PT, PT, R27, R25, RZ ;  /* 0x000000191b197210 */ /* 0x000fe20007ffe0ff */
[----:B0-----:R-:W-:-:S04]  /*9be0*/  FADD.FTZ R26, -R26, -RZ ;  /* 0x800000ff1a1a7221 */ /* 0x001fc80000010100 */
[----:B-1----:R-:W-:-:S04]  /*9bf0*/  FFMA R31, R30, R26, 1 ;  /* 0x3f8000001e1f7423 */ /* 0x002fc8000000001a */
        /* <DEDUP_REMOVED lines=41> */
.L_x_767:
[----:B------:R-:W-:-:S04]  /*9e90*/  LOP3.LUT R26, R26, 0x80000000, RZ, 0xc0, !PT ;  /* 0x800000001a1a7812 */ /* 0x000fc800078ec0ff */
[----:B------:R-:W-:Y:S01]  /*9ea0*/  LOP3.LUT R26, R26, 0x7f800000, RZ, 0xfc, !PT ;  /* 0x7f8000001a1a7812 */ /* 0x000fe200078efcff */
[----:B------:R-:W-:Y:S06]  /*9eb0*/  BRA `(.L_x_768) ;  /* 0x0000000000047947 */ /* 0x000fec0003800000 */
.L_x_766:
[----:B------:R-:W-:-:S07]  /*9ec0*/  LEA R26, R25, R26, 0x17 ;  /* 0x0000001a191a7211 */ /* 0x000fce00078eb8ff */
.L_x_768:
[----:B------:R-:W-:Y:S05]  /*9ed0*/  BSYNC.RECONVERGENT B1 ;  /* 0x0000000000017941 */ /* 0x000fea0003800200 */
.L_x_765:
[----:B------:R-:W-:Y:S01]  /*9ee0*/  IMAD.MOV.U32 R0, RZ, RZ, R26 ;  /* 0x000000ffff007224 */ /* 0x000fe200078e001a */
[----:B------:R-:W-:Y:S06]  /*9ef0*/  BRA `(.L_x_769) ;  /* 0x0000000000207947 */ /* 0x000fec0003800000 */
.L_x_764:
[----:B------:R-:W-:-:S04]  /*9f00*/  LOP3.LUT R0, R31, 0x80000000, R0, 0x48, !PT ;  /* 0x800000001f007812 */ /* 0x000fc800078e4800 */
[----:B------:R-:W-:Y:S01]  /*9f10*/  LOP3.LUT R0, R0, 0x7f800000, RZ, 0xfc, !PT ;  /* 0x7f80000000007812 */ /* 0x000fe200078efcff */
[----:B------:R-:W-:Y:S06]  /*9f20*/  BRA `(.L_x_769) ;  /* 0x0000000000147947 */ /* 0x000fec0003800000 */
.L_x_763:
[----:B------:R-:W-:Y:S01]  /*9f30*/  LOP3.LUT R0, R31, 0x80000000, R0, 0x48, !PT ;  /* 0x800000001f007812 */ /* 0x000fe200078e4800 */
[----:B------:R-:W-:Y:S06]  /*9f40*/  BRA `(.L_x_769) ;  /* 0x00000000000c7947 */ /* 0x000fec0003800000 */
.L_x_762:
[----:B------:R-:W0:Y:S01]  /*9f50*/  MUFU.RSQ R0, -QNAN ;  /* 0xffc0000000007908 */ /* 0x000e220000001400 */
[----:B------:R-:W-:Y:S05]  /*9f60*/  BRA `(.L_x_769) ;  /* 0x0000000000047947 */ /* 0x000fea0003800000 */
.L_x_761:
[----:B------:R-:W-:-:S07]  /*9f70*/  FADD.FTZ R0, R0, R5 ;  /* 0x0000000500007221 */ /* 0x000fce0000010000 */
.L_x_769:
[----:B------:R-:W-:Y:S05]  /*9f80*/  BSYNC.RECONVERGENT B0 ;  /* 0x0000000000007941 */ /* 0x000fea0003800200 */
.L_x_759:
[----:B------:R-:W-:Y:S01]  /*9f90*/  HFMA2 R25, -RZ, RZ, 0, 0 ;  /* 0x00000000ff197431 */ /* 0x000fe200000001ff */
[----:B------:R-:W-:-:S04]  /*9fa0*/  MOV R24, R23 ;  /* 0x0000001700187202 */ /* 0x000fc80000000f00 */
[----:B0-----:R-:W-:Y:S05]  /*9fb0*/  RET.REL.NODEC R24 `(_Z23Generate_NDVI_referencefiPKfS0_iiiiPfS1_Pi) ;  /* 0xffffff6018107950 */ /* 0x001fea0003c3ffff */
.L_x_770:
        /* <DEDUP_REMOVED lines=12> */
.L_x_808:


//--------------------- .text._Z14Short_to_FloatPKsPKhiiiiPfS3_ --------------------------
	.section	.text._Z14Short_to_FloatPKsPKhiiiiPfS3_,"ax",@progbits
	.align	128
        .global         _Z14Short_to_FloatPKsPKhiiiiPfS3_
        .type           _Z14Short_to_FloatPKsPKhiiiiPfS3_,@function
        .size           _Z14Short_to_FloatPKsPKhiiiiPfS3_,(.L_x_809 - _Z14Short_to_FloatPKsPKhiiiiPfS3_)
        .other          _Z14Short_to_FloatPKsPKhiiiiPfS3_,@"STO_CUDA_ENTRY STV_DEFAULT"
_Z14Short_to_FloatPKsPKhiiiiPfS3_:
.text._Z14Short_to_FloatPKsPKhiiiiPfS3_:
        /* <DEDUP_REMOVED lines=9> */
[----:B------:R-:W0:Y:S01]  /*0090*/  S2UR UR4, SR_CTAID.Y ;  /* 0x00000000000479c3 */ /* 0x000e220000002600 */
[----:B------:R-:W1:Y:S07]  /*00a0*/  LDCU UR6, c[0x0][0x394] ;  /* 0x00007280ff0677ac */ /* 0x000e6e0008000800 */
[----:B------:R-:W0:Y:S08]  /*00b0*/  LDC R20, c[0x0][0x364] ;  /* 0x0000d900ff147b82 */ /* 0x000e300000000800 */
[----:B------:R-:W2:Y:S01]  /*00c0*/  LDC.64 R10, c[0x0][0x398] ;  /* 0x0000e600ff0a7b82 */ /* 0x000ea20000000a00 */
[----:B0-----:R-:W-:-:S05]  /*00d0*/  IMAD R20, R20, UR4, R3 ;  /* 0x0000000414147c24 */ /* 0x001fca000f8e0203 */
[----:B-1----:R-:W-:Y:S02]  /*00e0*/  ISETP.GE.AND P0, PT, R20, UR6, PT ;  /* 0x0000000614007c0c */ /* 0x002fe4000bf06270 */
[----:B--2---:R-:W-:-:S04]  /*00f0*/  VIMNMX R0, PT, PT, R10, R11, PT ;  /* 0x0000000b0a007248 */ /* 0x004fc80003fe0100 */
[----:B------:R-:W-:-:S13]  /*0100*/  ISETP.LT.OR P0, PT, R0, 0x1, P0 ;  /* 0x000000010000780c */ /* 0x000fda0000701670 */
[----:B------:R-:W-:Y:S05]  /*0110*/  @P0 EXIT ;  /* 0x000000000000094d */ /* 0x000fea0003800000 */
[C---:B------:R-:W-:Y:S01]  /*0120*/  LOP3.LUT R18, R11.reuse, 0x7ffffffc, RZ, 0xc0, !PT ;  /* 0x7ffffffc0b127812 */ /* 0x040fe200078ec0ff */
[----:B------:R-:W-:Y:S01]  /*0130*/  IMAD R10, R10, UR6, RZ ;  /* 0x000000060a0a7c24 */ /* 0x000fe2000f8e02ff */
[----:B------:R-:W-:Y:S01]  /*0140*/  LOP3.LUT R11, R11, 0x3, RZ, 0xc0, !PT ;  /* 0x000000030b0b7812 */ /* 0x000fe200078ec0ff */
[----:B------:R-:W0:Y:S02]  /*0150*/  LDCU.64 UR8, c[0x0][0x358] ;  /* 0x00006b00ff0877ac */ /* 0x000e240008000a00 */
[----:B------:R-:W-:Y:S02]  /*0160*/  IMAD R10, R10, UR5, RZ ;  /* 0x000000050a0a7c24 */ /* 0x000fe4000f8e02ff */
[----:B------:R-:W-:Y:S01]  /*0170*/  IMAD.MOV R9, RZ, RZ, -R18 ;  /* 0x000000ffff097224 */ /* 0x000fe200078e0a12 */
[----:B------:R-:W-:-:S06]  /*0180*/  UMOV UR4, URZ ;  /* 0x000000ff00047c82 */ /* 0x000fcc0008000000 */
.L_x_788:
[----:B-1----:R-:W1:Y:S01]  /*0190*/  LDCU UR5, c[0x0][0x39c] ;  /* 0x00007380ff0577ac */ /* 0x002e620008000800 */
[----:B---34-:R-:W-:Y:S02]  /*01a0*/  IMAD.MOV.U32 R0, RZ, RZ, RZ ;  /* 0x000000ffff007224 */ /* 0x018fe400078e00ff */
[----:B------:R-:W-:Y:S01]  /*01b0*/  IMAD.MOV.U32 R8, RZ, RZ, 0x461c4000 ;  /* 0x461c4000ff087424 */ /* 0x000fe200078e00ff */
[----:B-1----:R-:W-:-:S09]  /*01c0*/  UISETP.GE.U32.AND UP0, UPT, UR5, 0x4, UPT ;  /* 0x000000040500788c */ /* 0x002fd2000bf06070 */
[----:B------:R-:W-:Y:S05]  /*01d0*/  BRA.U !UP0, `(.L_x_771) ;  /* 0x0000000908607547 */ /* 0x000fea000b800000 */
[----:B------:R-:W1:Y:S01]  /*01e0*/  LDC.64 R4, c[0x0][0x390] ;  /* 0x0000e400ff047b82 */ /* 0x000e620000000a00 */
[----:B------:R-:W2:Y:S01]  /*01f0*/  LDCU UR5, c[0x0][0x398] ;  /* 0x00007300ff0577ac */ /* 0x000ea20008000800 */
[----:B------:R-:W3:Y:S06]  /*0200*/  LDCU.64 UR10, c[0x0][0x388] ;  /* 0x00007100ff0a77ac */ /* 0x000eec0008000a00 */
[----:B------:R-:W4:Y:S08]  /*0210*/  LDC.64 R12, c[0x0][0x380] ;  /* 0x0000e000ff0c7b82 */ /* 0x000f300000000a00 */
[----:B------:R-:W0:Y:S01]  /*0220*/  LDC.64 R14, c[0x0][0x3a0] ;  /* 0x0000e800ff0e7b82 */ /* 0x000e220000000a00 */
[----:B--2---:R-:W-:-:S02]  /*0230*/  UIADD3 UR6, UPT, UPT, UR4, UR5, URZ ;  /* 0x0000000504067290 */ /* 0x004fc4000fffe0ff */
[----:B------:R-:W-:Y:S02]  /*0240*/  ULEA UR7, UR5, UR4, 0x1 ;  /* 0x0000000405077291 */ /* 0x000fe4000f8e08ff */
[----:B------:R-:W-:-:S03]  /*0250*/  UIMAD UR5, UR5, 0x3, UR4 ;  /* 0x00000003050578a4 */ /* 0x000fc6000f8e0204 */
[----:B------:R-:W2:Y:S01]  /*0260*/  LDC.64 R16, c[0x0][0x3a8] ;  /* 0x0000ea00ff107b82 */ /* 0x000ea20000000a00 */
[C-C-:B-1----:R-:W-:Y:S02]  /*0270*/  IMAD R7, R5.reuse, UR4, R20.reuse ;  /* 0x0000000405077c24 */ /* 0x142fe4000f8e0214 */
[C-C-:B------:R-:W-:Y:S02]  /*0280*/  IMAD R6, R5.reuse, UR6, R20.reuse ;  /* 0x0000000605067c24 */ /* 0x140fe4000f8e0214 */
[C-C-:B------:R-:W-:Y:S02]  /*0290*/  IMAD R0, R5.reuse, UR7, R20.reuse ;  /* 0x0000000705007c24 */ /* 0x140fe4000f8e0214 */
[----:B------:R-:W-:Y:S02]  /*02a0*/  IMAD R2, R5, UR5, R20 ;  /* 0x0000000505027c24 */ /* 0x000fe4000f8e0214 */
[-CC-:B------:R-:W-:Y:S02]  /*02b0*/  IMAD R7, R7, R4.reuse, R19.reuse ;  /* 0x0000000407077224 */ /* 0x180fe400078e0213 */
[----:B------:R-:W-:-:S02]  /*02c0*/  IMAD R6, R6, R4, R19 ;  /* 0x0000000406067224 */ /* 0x000fc400078e0213 */
[-CC-:B------:R-:W-:Y:S02]  /*02d0*/  IMAD R5, R0, R4.reuse, R19.reuse ;  /* 0x0000000400057224 */ /* 0x180fe400078e0213 */
[----:B------:R-:W-:Y:S02]  /*02e0*/  IMAD R4, R2, R4, R19 ;  /* 0x0000000402047224 */ /* 0x000fe400078e0213 */
[----:B0--34-:R-:W-:-:S07]  /*02f0*/  IMAD.MOV.U32 R2, RZ, RZ, R9 ;  /* 0x000000ffff027224 */ /* 0x019fce00078e0009 */
.L_x_780:
[----:B------:R-:W-:-:S05]  /*0300*/  IMAD.WIDE R22, R7, 0x2, R12 ;  /* 0x0000000207167825 */ /* 0x000fca00078e020c */
[----:B0-----:R-:W3:Y:S01]  /*0310*/  LDG.E.U16.CONSTANT R3, desc[UR8][R22.64] ;  /* 0x0000000816037981 */ /* 0x001ee2000c1e9500 */
[----:B------:R-:W-:Y:S01]  /*0320*/  IMAD.MOV.U32 R21, RZ, RZ, 0x38d1b717 ;  /* 0x38d1b717ff157424 */ /* 0x000fe200078e00ff */
[----:B------:R-:W-:Y:S01]  /*0330*/  BSSY.RECONVERGENT B0, `(.L_x_772) ;  /* 0x000000d000007945 */ /* 0x000fe20003800200 */
[----:B------:R-:W-:Y:S02]  /*0340*/  SHF.R.S32.HI R28, RZ, 0x1f, R7 ;  /* 0x0000001fff1c7819 */ /* 0x000fe40000011407 */
[----:B------:R-:W-:-:S04]  /*0350*/  FFMA R0, R21, -R8, 1 ;  /* 0x3f80000015007423 */ /* 0x000fc80000000808 */
[----:B------:R-:W-:Y:S01]  /*0360*/  FFMA R0, R0, R21, 9.9999997473787516356e-05 ;  /* 0x38d1b71700007423 */ /* 0x000fe20000000015 */
[----:B---3--:R-:W0:Y:S08]  /*0370*/  I2F.S16 R3, R3 ;  /* 0x0000000300037306 */ /* 0x008e300000101400 */
[----:B0-----:R-:W0:Y:S01]  /*0380*/  FCHK P0, R3, 10000 ;  /* 0x461c400003007902 */ /* 0x001e220000000000 */
[----:B------:R-:W-:-:S04]  /*0390*/  FFMA R21, R3, R0, RZ ;  /* 0x0000000003157223 */ /* 0x000fc800000000ff */
[----:B------:R-:W-:-:S04]  /*03a0*/  FFMA R24, R21, -10000, R3 ;  /* 0xc61c400015187823 */ /* 0x000fc80000000003 */
[----:B------:R-:W-:Y:S01]  /*03b0*/  FFMA R21, R0, R24, R21 ;  /* 0x0000001800157223 */ /* 0x000fe20000000015 */
[----:B0-----:R-:W-:Y:S06]  /*03c0*/  @!P0 BRA `(.L_x_773) ;  /* 0x00000000000c8947 */ /* 0x001fec0003800000 */
[----:B------:R-:W-:-:S07]  /*03d0*/  MOV R22, 0x3f0 ;  /* 0x000003f000167802 */ /* 0x000fce0000000f00 */
[----:B--2---:R-:W-:Y:S05]  /*03e0*/  CALL.REL.NOINC `($__internal_8_$__cuda_sm3x_div_rn_noftz_f32_slowpath) ;  /* 0x0000000c00e87944 */ /* 0x004fea0003c00000 */
[----:B------:R-:W-:-:S07]  /*03f0*/  IMAD.MOV.U32 R21, RZ, RZ, R0 ;  /* 0x000000ffff157224 */ /* 0x000fce00078e0000 */
.L_x_773:
[----:B------:R-:W-:Y:S05]  /*0400*/  BSYNC.RECONVERGENT B0 ;  /* 0x0000000000007941 */ /* 0x000fea0003800200 */
.L_x_772:
[----:B------:R-:W-:-:S04]  /*0410*/  IADD3 R22, P0, PT, R7, UR10, RZ ;  /* 0x0000000a07167c10 */ /* 0x000fc8000ff1e0ff */
[----:B------:R-:W-:-:S05]  /*0420*/  IADD3.X R23, PT, PT, R28, UR11, RZ, P0, !PT ;  /* 0x0000000b1c177c10 */ /* 0x000fca00087fe4ff */
[----:B------:R2:W3:Y:S01]  /*0430*/  LDG.E.U8.CONSTANT R0, desc[UR8][R22.64] ;  /* 0x0000000816007981 */ /* 0x0004e2000c1e9100 */
[----:B------:R-:W-:-:S06]  /*0440*/  IMAD.WIDE R24, R6, 0x2, R12 ;  /* 0x0000000206187825 */ /* 0x000fcc00078e020c */
[----:B------:R-:W4:Y:S01]  /*0450*/  LDG.E.U16.CONSTANT R24, desc[UR8][R24.64] ;  /* 0x0000000818187981 */ /* 0x000f22000c1e9500 */
[----:B------:R-:W-:Y:S01]  /*0460*/  FSETP.GT.AND P0, PT, R21, 1, PT ;  /* 0x3f8000001500780b */ /* 0x000fe20003f04000 */
[C---:B------:R-:W-:Y:S01]  /*0470*/  IMAD.WIDE R26, R7.reuse, 0x4, R14 ;  /* 0x00000004071a7825 */ /* 0x040fe200078e020e */
[----:B------:R-:W-:Y:S03]  /*0480*/  BSSY.RECONVERGENT B0, `(.L_x_774) ;  /* 0x0000018000007945 */ /* 0x000fe60003800200 */
[----:B--2---:R-:W-:Y:S01]  /*0490*/  IMAD.WIDE R22, R7, 0x4, R16 ;  /* 0x0000000407167825 */ /* 0x004fe200078e0210 */
[----:B------:R0:W-:Y:S03]  /*04a0*/  STG.E desc[UR8][R26.64], R21 ;  /* 0x000000151a007986 */ /* 0x0001e6000c101908 */
[----:B------:R-:W-:Y:S01]  /*04b0*/  IMAD.MOV.U32 R28, RZ, RZ, 0x38d1b717 ;  /* 0x38d1b717ff1c7424 */ /* 0x000fe200078e00ff */
[----:B---3--:R-:W1:Y:S01]  /*04c0*/  I2F.U16 R3, R0 ;  /* 0x0000000000037306 */ /* 0x008e620000101000 */
[----:B------:R-:W-:-:S07]  /*04d0*/  ISETP.GT.U32.AND P1, PT, R0, 0x3, PT ;  /* 0x000000030000780c */ /* 0x000fce0003f24070 */
[----:B----4-:R-:W2:Y:S01]  /*04e0*/  I2F.S16 R29, R24 ;  /* 0x00000018001d7306 */ /* 0x010ea20000101400 */
[----:B-1----:R-:W-:Y:S02]  /*04f0*/  FSEL R3, R3, -1, !P1 ;  /* 0xbf80000003037808 */ /* 0x002fe40004800000 */
[----:B------:R-:W-:Y:S02]  /*0500*/  FSETP.GEU.AND P1, PT, R21, -0.20000000298023223877, PT ;  /* 0xbe4ccccd1500780b */ /* 0x000fe40003f2e000 */
[----:B------:R-:W-:-:S04]  /*0510*/  FSEL R3, R3, -1, !P0 ;  /* 0xbf80000003037808 */ /* 0x000fc80004000000 */
[----:B------:R-:W-:Y:S01]  /*0520*/  FSEL R25, R3, -1, P1 ;  /* 0xbf80000003197808 */ /* 0x000fe20000800000 */
[----:B------:R-:W-:Y:S01]  /*0530*/  FFMA R3, R28, -R8, 1 ;  /* 0x3f8000001c037423 */ /* 0x000fe20000000808 */
[----:B--2---:R-:W1:Y:S03]  /*0540*/  FCHK P0, R29, 10000 ;  /* 0x461c40001d007902 */ /* 0x004e660000000000 */
[----:B------:R0:W-:Y:S01]  /*0550*/  STG.E desc[UR8][R22.64], R25 ;  /* 0x0000001916007986 */ /* 0x0001e2000c101908 */
[----:B------:R-:W-:-:S04]  /*0560*/  FFMA R0, R3, R28, 9.9999997473787516356e-05 ;  /* 0x38d1b71703007423 */ /* 0x000fc8000000001c */
[----:B------:R-:W-:-:S04]  /*0570*/  FFMA R28, R0, R29, RZ ;  /* 0x0000001d001c7223 */ /* 0x000fc800000000ff */
[----:B------:R-:W-:-:S04]  /*0580*/  FFMA R3, R28, -10000, R29 ;  /* 0xc61c40001c037823 */ /* 0x000fc8000000001d */
[----:B------:R-:W-:Y:S01]  /*0590*/  FFMA R3, R0, R3, R28 ;  /* 0x0000000300037223 */ /* 0x000fe2000000001c */
[----:B------:R-:W-:Y:S01]  /*05a0*/  SHF.R.S32.HI R28, RZ, 0x1f, R6 ;  /* 0x0000001fff1c7819 */ /* 0x000fe20000011406 */
[----:B01----:R-:W-:Y:S06]  /*05b0*/  @!P0 BRA `(.L_x_775) ;  /* 0x0000000000108947 */ /* 0x003fec0003800000 */
[----:B------:R-:W-:Y:S02]  /*05c0*/  MOV R3, R29 ;  /* 0x0000001d00037202 */ /* 0x000fe40000000f00 */
[----:B------:R-:W-:-:S07]  /*05d0*/  MOV R22, 0x5f0 ;  /* 0x000005f000167802 */ /* 0x000fce0000000f00 */
[----:B------:R-:W-:Y:S05]  /*05e0*/  CALL.REL.NOINC `($__internal_8_$__cuda_sm3x_div_rn_noftz_f32_slowpath) ;  /* 0x0000000c00687944 */ /* 0x000fea0003c00000 */
[----:B------:R-:W-:-:S07]  /*05f0*/  IMAD.MOV.U32 R3, RZ, RZ, R0 ;  /* 0x000000ffff037224 */ /* 0x000fce00078e0000 */
.L_x_775:
[----:B------:R-:W-:Y:S05]  /*0600*/  BSYNC.RECONVERGENT B0 ;  /* 0x0000000000007941 */ /* 0x000fea0003800200 */
.L_x_774:
[----:B------:R-:W-:-:S04]  /*0610*/  IADD3 R22, P0, PT, R6, UR10, RZ ;  /* 0x0000000a06167c10 */ /* 0x000fc8000ff1e0ff */
[----:B------:R-:W-:-:S05]  /*0620*/  IADD3.X R23, PT, PT, R28, UR11, RZ, P0, !PT ;  /* 0x0000000b1c177c10 */ /* 0x000fca00087fe4ff */
[----:B------:R0:W2:Y:S01]  /*0630*/  LDG.E.U8.CONSTANT R0, desc[UR8][R22.64] ;  /* 0x0000000816007981 */ /* 0x0000a2000c1e9100 */
[----:B------:R-:W-:-:S06]  /*0640*/  IMAD.WIDE R24, R5, 0x2, R12 ;  /* 0x0000000205187825 */ /* 0x000fcc00078e020c */
[----:B------:R-:W3:Y:S01]  /*0650*/  LDG.E.U16.CONSTANT R24, desc[UR8][R24.64] ;  /* 0x0000000818187981 */ /* 0x000ee2000c1e9500 */
[----:B------:R-:W-:Y:S01]  /*0660*/  FSETP.GT.AND P0, PT, R3, 1, PT ;  /* 0x3f8000000300780b */ /* 0x000fe20003f04000 */
[C---:B------:R-:W-:Y:S01]  /*0670*/  IMAD.WIDE R26, R6.reuse, 0x4, R14 ;  /* 0x00000004061a7825 */ /* 0x040fe200078e020e */
[----:B------:R-:W-:Y:S03]  /*0680*/  BSSY.RECONVERGENT B0, `(.L_x_776) ;  /* 0x0000018000007945 */ /* 0x000fe60003800200 */
[----:B0-----:R-:W-:Y:S01]  /*0690*/  IMAD.WIDE R22, R6, 0x4, R16 ;  /* 0x0000000406167825 */ /* 0x001fe200078e0210 */
[----:B------:R0:W-:Y:S03]  /*06a0*/  STG.E desc[UR8][R26.64], R3 ;  /* 0x000000031a007986 */ /* 0x0001e6000c101908 */
[----:B------:R-:W-:Y:S01]  /*06b0*/  IMAD.MOV.U32 R29, RZ, RZ, 0x38d1b717 ;  /* 0x38d1b717ff1d7424 */ /* 0x000fe200078e00ff */
[----:B--2---:R1:W2:Y:S01]  /*06c0*/  I2F.U16 R21, R0 ;  /* 0x0000000000157306 */ /* 0x0042a20000101000 */
[----:B------:R-:W-:-:S02]  /*06d0*/  ISETP.GT.U32.AND P1, PT, R0, 0x3, PT ;  /* 0x000000030000780c */ /* 0x000fc40003f24070 */
[----:B-1----:R-:W-:-:S04]  /*06e0*/  FFMA R0, R29, -R8, 1 ;  /* 0x3f8000001d007423 */ /* 0x002fc80000000808 */
[----:B------:R-:W-:Y:S01]  /*06f0*/  FFMA R0, R0, R29, 9.9999997473787516356e-05 ;  /* 0x38d1b71700007423 */ /* 0x000fe2000000001d */
[----:B--2---:R-:W-:Y:S02]  /*0700*/  FSEL R21, R21, -1, !P1 ;  /* 0xbf80000015157808 */ /* 0x004fe40004800000 */
[----:B------:R-:W-:Y:S02]  /*0710*/  FSETP.GEU.AND P1, PT, R3, -0.20000000298023223877, PT ;  /* 0xbe4ccccd0300780b */ /* 0x000fe40003f2e000 */
[----:B------:R-:W-:Y:S02]  /*0720*/  FSEL R28, R21, -1, !P0 ;  /* 0xbf800000151c7808 */ /* 0x000fe40004000000 */
[----:B---3--:R-:W1:Y:S02]  /*0730*/  I2F.S16 R21, R24 ;  /* 0x0000001800157306 */ /* 0x008e640000101400 */
[----:B------:R-:W-:-:S05]  /*0740*/  FSEL R25, R28, -1, P1 ;  /* 0xbf8000001c197808 */ /* 0x000fca0000800000 */
[----:B------:R2:W-:Y:S01]  /*0750*/  STG.E desc[UR8][R22.64], R25 ;  /* 0x0000001916007986 */ /* 0x0005e2000c101908 */
[----:B-1----:R-:W1:Y:S01]  /*0760*/  FCHK P0, R21, 10000 ;  /* 0x461c400015007902 */ /* 0x002e620000000000 */
[----:B------:R-:W-:-:S04]  /*0770*/  FFMA R28, R0, R21, RZ ;  /* 0x00000015001c7223 */ /* 0x000fc800000000ff */
[----:B0-----:R-:W-:-:S04]  /*0780*/  FFMA R3, R28, -10000, R21 ;  /* 0xc61c40001c037823 */ /* 0x001fc80000000015 */
[----:B------:R-:W-:Y:S01]  /*0790*/  FFMA R3, R0, R3, R28 ;  /* 0x0000000300037223 */ /* 0x000fe2000000001c */
[----:B------:R-:W-:Y:S01]  /*07a0*/  SHF.R.S32.HI R28, RZ, 0x1f, R5 ;  /* 0x0000001fff1c7819 */ /* 0x000fe20000011405 */
[----:B-12---:R-:W-:Y:S06]  /*07b0*/  @!P0 BRA `(.L_x_777) ;  /* 0x0000000000108947 */ /* 0x006fec0003800000 */
[----:B------:R-:W-:Y:S01]  /*07c0*/  IMAD.MOV.U32 R3, RZ, RZ, R21 ;  /* 0x000000ffff037224 */ /* 0x000fe200078e0015 */
[----:B------:R-:W-:-:S07]  /*07d0*/  MOV R22, 0x7f0 ;  /* 0x000007f000167802 */ /* 0x000fce0000000f00 */
[----:B------:R-:W-:Y:S05]  /*07e0*/  CALL.REL.NOINC `($__internal_8_$__cuda_sm3x_div_rn_noftz_f32_slowpath) ;  /* 0x0000000800e87944 */ /* 0x000fea0003c00000 */
[----:B------:R-:W-:-:S07]  /*07f0*/  IMAD.MOV.U32 R3, RZ, RZ, R0 ;  /* 0x000000ffff037224 */ /* 0x000fce00078e0000 */
.L_x_777:
[----:B------:R-:W-:Y:S05]  /*0800*/  BSYNC.RECONVERGENT B0 ;  /* 0x0000000000007941 */ /* 0x000fea0003800200 */
.L_x_776:
        /* <DEDUP_REMOVED lines=30> */
.L_x_779:
[----:B------:R-:W-:Y:S05]  /*09f0*/  BSYNC.RECONVERGENT B0 ;  /* 0x0000000000007941 */ /* 0x000fea0003800200 */
.L_x_778:
[----:B------:R-:W-:-:S04]  /*0a00*/  IADD3 R22, P0, PT, R4, UR10, RZ ;  /* 0x0000000a04167c10 */ /* 0x000fc8000ff1e0ff */
[----:B------:R-:W-:-:S05]  /*0a10*/  IADD3.X R23, PT, PT, R28, UR11, RZ, P0, !PT ;  /* 0x0000000b1c177c10 */ /* 0x000fca00087fe4ff */
[----:B------:R-:W2:Y:S01]  /*0a20*/  LDG.E.U8.CONSTANT R22, desc[UR8][R22.64] ;  /* 0x0000000816167981 */ /* 0x000ea2000c1e9100 */
[----:B------:R-:W-:Y:S01]  /*0a30*/  FSETP.GT.AND P0, PT, R0, 1, PT ;  /* 0x3f8000000000780b */ /* 0x000fe20003f04000 */
[----:B------:R-:W-:Y:S01]  /*0a40*/  IMAD.WIDE R26, R4, 0x4, R14 ;  /* 0x00000004041a7825 */ /* 0x000fe200078e020e */
[----:B------:R-:W-:-:S03]  /*0a50*/  IADD3 R2, PT, PT, R2, 0x4, RZ ;  /* 0x0000000402027810 */ /* 0x000fc60007ffe0ff */
[----:B------:R-:W-:Y:S01]  /*0a60*/  IMAD.WIDE R24, R4, 0x4, R16 ;  /* 0x0000000404187825 */ /* 0x000fe200078e0210 */
[----:B------:R0:W-:Y:S03]  /*0a70*/  STG.E desc[UR8][R26.64], R0 ;  /* 0x000000001a007986 */ /* 0x0001e6000c101908 */
[C---:B------:R-:W-:Y:S02]  /*0a80*/  IMAD R6, R10.reuse, 0x4, R6 ;  /* 0x000000040a067824 */ /* 0x040fe400078e0206 */
[C---:B------:R-:W-:Y:S02]  /*0a90*/  IMAD R5, R10.reuse, 0x4, R5 ;  /* 0x000000040a057824 */ /* 0x040fe400078e0205 */
[C---:B------:R-:W-:Y:S02]  /*0aa0*/  IMAD R7, R10.reuse, 0x4, R7 ;  /* 0x000000040a077824 */ /* 0x040fe400078e0207 */
[----:B------:R-:W-:Y:S01]  /*0ab0*/  IMAD R4, R10, 0x4, R4 ;  /* 0x000000040a047824 */ /* 0x000fe200078e0204 */
[----:B--2---:R-:W1:Y:S01]  /*0ac0*/  I2F.U16 R3, R22 ;  /* 0x0000001600037306 */ /* 0x004e620000101000 */
[----:B------:R-:W-:-:S04]  /*0ad0*/  ISETP.GT.U32.AND P1, PT, R22, 0x3, PT ;  /* 0x000000031600780c */ /* 0x000fc80003f24070 */
[----:B-1----:R-:W-:Y:S02]  /*0ae0*/  FSEL R3, R3, -1, !P1 ;  /* 0xbf80000003037808 */ /* 0x002fe40004800000 */
[----:B------:R-:W-:Y:S02]  /*0af0*/  FSETP.GEU.AND P1, PT, R0, -0.20000000298023223877, PT ;  /* 0xbe4ccccd0000780b */ /* 0x000fe40003f2e000 */
[----:B------:R-:W-:Y:S02]  /*0b00*/  FSEL R3, R3, -1, !P0 ;  /* 0xbf80000003037808 */ /* 0x000fe40004000000 */
[----:B------:R-:W-:Y:S02]  /*0b10*/  ISETP.NE.AND P0, PT, R2, RZ, PT ;  /* 0x000000ff0200720c */ /* 0x000fe40003f05270 */
[----:B------:R-:W-:-:S05]  /*0b20*/  FSEL R3, R3, -1, P1 ;  /* 0xbf80000003037808 */ /* 0x000fca0000800000 */
[----:B------:R0:W-:Y:S06]  /*0b30*/  STG.E desc[UR8][R24.64], R3 ;  /* 0x0000000318007986 */ /* 0x0001ec000c101908 */
[----:B------:R-:W-:Y:S05]  /*0b40*/  @P0 BRA `(.L_x_780) ;  /* 0xfffffff400ec0947 */ /* 0x000fea000383ffff */
[----:B0-----:R-:W-:-:S07]  /*0b50*/  IMAD.MOV.U32 R0, RZ, RZ, R18 ;  /* 0x000000ffff007224 */ /* 0x001fce00078e0012 */
.L_x_771:
[----:B------:R-:W-:-:S13]  /*0b60*/  ISETP.NE.AND P0, PT, R11, RZ, PT ;  /* 0x000000ff0b00720c */ /* 0x000fda0003f05270 */
[----:B------:R-:W-:Y:S05]  /*0b70*/  @!P0 BRA `(.L_x_781) ;  /* 0x0000000400f08947 */ /* 0x000fea0003800000 */
[----:B------:R-:W1:Y:S01]  /*0b80*/  LDC R5, c[0x0][0x398] ;  /* 0x0000e600ff057b82 */ /* 0x000e620000000800 */
[----:B------:R-:W2:Y:S07]  /*0b90*/  LDCU.64 UR6, c[0x0][0x390] ;  /* 0x00007200ff0677ac */ /* 0x000eae0008000a00 */
[----:B------:R-:W3:Y:S01]  /*0ba0*/  LDC.64 R6, c[0x0][0x380] ;  /* 0x0000e000ff067b82 */ /* 0x000ee20000000a00 */
[----:B-1----:R-:W-:-:S04]  /*0bb0*/  IMAD R5, R0, R5, UR4 ;  /* 0x0000000400057e24 */ /* 0x002fc8000f8e0205 */
[----:B--2---:R-:W-:-:S04]  /*0bc0*/  IMAD R4, R5, UR7, R20 ;  /* 0x0000000705047c24 */ /* 0x004fc8000f8e0214 */
[----:B------:R-:W-:-:S04]  /*0bd0*/  IMAD R4, R4, UR6, R19 ;  /* 0x0000000604047c24 */ /* 0x000fc8000f8e0213 */
[----:B---3--:R-:W-:-:S06]  /*0be0*/  IMAD.WIDE R6, R4, 0x2, R6 ;  /* 0x0000000204067825 */ /* 0x008fcc00078e0206 */
[----:B0-----:R-:W2:Y:S01]  /*0bf0*/  LDG.E.U16.CONSTANT R6, desc[UR8][R6.64] ;  /* 0x0000000806067981 */ /* 0x001ea2000c1e9500 */
[----:B------:R-:W-:Y:S01]  /*0c00*/  IMAD.MOV.U32 R3, RZ, RZ, 0x38d1b717 ;  /* 0x38d1b717ff037424 */ /* 0x000fe200078e00ff */
[----:B------:R-:W-:Y:S01]  /*0c10*/  BSSY.RECONVERGENT B0, `(.L_x_782) ;  /* 0x000000d000007945 */ /* 0x000fe20003800200 */
[----:B------:R-:W-:Y:S02]  /*0c20*/  SHF.R.S32.HI R2, RZ, 0x1f, R4 ;  /* 0x0000001fff027819 */ /* 0x000fe40000011404 */
[----:B------:R-:W-:-:S04]  /*0c30*/  FFMA R0, R3, -R8, 1 ;  /* 0x3f80000003007423 */ /* 0x000fc80000000808 */
[----:B------:R-:W-:Y:S01]  /*0c40*/  FFMA R0, R0, R3, 9.9999997473787516356e-05 ;  /* 0x38d1b71700007423 */ /* 0x000fe20000000003 */
[----:B--2---:R-:W0:Y:S08]  /*0c50*/  I2F.S16 R14, R6 ;  /* 0x00000006000e7306 */ /* 0x004e300000101400 */
[----:B0-----:R-:W0:Y:S01]  /*0c60*/  FCHK P0, R14, 10000 ;  /* 0x461c40000e007902 */ /* 0x001e220000000000 */
[----:B------:R-:W-:-:S04]  /*0c70*/  FFMA R3, R0, R14, RZ ;  /* 0x0000000e00037223 */ /* 0x000fc800000000ff */
[----:B------:R-:W-:-:S04]  /*0c80*/  FFMA R12, R3, -10000, R14 ;  /* 0xc61c4000030c7823 */ /* 0x000fc8000000000e */
[----:B------:R-:W-:Y:S01]  /*0c90*/  FFMA R0, R0, R12, R3 ;  /* 0x0000000c00007223 */ /* 0x000fe20000000003 */
[----:B0-----:R-:W-:Y:S06]  /*0ca0*/  @!P0 BRA `(.L_x_783) ;  /* 0x00000000000c8947 */ /* 0x001fec0003800000 */
[----:B------:R-:W-:Y:S02]  /*0cb0*/  MOV R3, R14 ;  /* 0x0000000e00037202 */ /* 0x000fe40000000f00 */
[----:B------:R-:W-:-:S07]  /*0cc0*/  MOV R22, 0xce0 ;  /* 0x00000ce000167802 */ /* 0x000fce0000000f00 */
[----:B------:R-:W-:Y:S05]  /*0cd0*/  CALL.REL.NOINC `($__internal_8_$__cuda_sm3x_div_rn_noftz_f32_slowpath) ;  /* 0x0000000400ac7944 */ /* 0x000fea0003c00000 */
.L_x_783:
[----:B------:R-:W-:Y:S05]  /*0ce0*/  BSYNC.RECONVERGENT B0 ;  /* 0x0000000000007941 */ /* 0x000fea0003800200 */
.L_x_782:
[----:B------:R-:W0:Y:S01]  /*0cf0*/  LDCU.64 UR6, c[0x0][0x388] ;  /* 0x00007100ff0677ac */ /* 0x000e220008000a00 */
[----:B------:R-:W1:Y:S01]  /*0d00*/  LDC.64 R6, c[0x0][0x3a0] ;  /* 0x0000e800ff067b82 */ /* 0x000e620000000a00 */
[----:B0-----:R-:W-:-:S04]  /*0d10*/  IADD3 R12, P0, PT, R4, UR6, RZ ;  /* 0x00000006040c7c10 */ /* 0x001fc8000ff1e0ff */
[----:B------:R-:W-:-:S03]  /*0d20*/  IADD3.X R13, PT, PT, R2, UR7, RZ, P0, !PT ;  /* 0x00000007020d7c10 */ /* 0x000fc600087fe4ff */
[----:B------:R-:W0:Y:S02]  /*0d30*/  LDC.64 R2, c[0x0][0x3a8] ;  /* 0x0000ea00ff027b82 */ /* 0x000e240000000a00 */
[----:B------:R-:W2:Y:S01]  /*0d40*/  LDG.E.U8.CONSTANT R12, desc[UR8][R12.64] ;  /* 0x000000080c0c7981 */ /* 0x000ea2000c1e9100 */
[----:B------:R-:W-:Y:S01]  /*0d50*/  FSETP.GT.AND P0, PT, R0, 1, PT ;  /* 0x3f8000000000780b */ /* 0x000fe20003f04000 */
[----:B-1----:R-:W-:-:S05]  /*0d60*/  IMAD.WIDE R6, R4, 0x4, R6 ;  /* 0x0000000404067825 */ /* 0x002fca00078e0206 */
[----:B------:R1:W-:Y:S01]  /*0d70*/  STG.E desc[UR8][R6.64], R0 ;  /* 0x0000000006007986 */ /* 0x0003e2000c101908 */
[----:B0-----:R-:W-:Y:S01]  /*0d80*/  IMAD.WIDE R2, R4, 0x4, R2 ;  /* 0x0000000404027825 */ /* 0x001fe200078e0202 */
[----:B--2---:R-:W0:Y:S01]  /*0d90*/  I2F.U16 R14, R12 ;  /* 0x0000000c000e7306 */ /* 0x004e220000101000 */
[----:B------:R-:W-:-:S04]  /*0da0*/  ISETP.GT.U32.AND P1, PT, R12, 0x3, PT ;  /* 0x000000030c00780c */ /* 0x000fc80003f24070 */
[----:B0-----:R-:W-:Y:S02]  /*0db0*/  FSEL R14, R14, -1, !P1 ;  /* 0xbf8000000e0e7808 */ /* 0x001fe40004800000 */
[----:B------:R-:W-:Y:S02]  /*0dc0*/  FSETP.GEU.AND P1, PT, R0, -0.20000000298023223877, PT ;  /* 0xbe4ccccd0000780b */ /* 0x000fe40003f2e000 */
[----:B------:R-:W-:Y:S02]  /*0dd0*/  FSEL R14, R14, -1, !P0 ;  /* 0xbf8000000e0e7808 */ /* 0x000fe40004000000 */
[----:B------:R-:W-:Y:S02]  /*0de0*/  ISETP.NE.AND P0, PT, R11, 0x1, PT ;  /* 0x000000010b00780c */ /* 0x000fe40003f05270 */
[----:B------:R-:W-:-:S05]  /*0df0*/  FSEL R13, R14, -1, P1 ;  /* 0xbf8000000e0d7808 */ /* 0x000fca0000800000 */
[----:B------:R1:W-:Y:S06]  /*0e00*/  STG.E desc[UR8][R2.64], R13 ;  /* 0x0000000d02007986 */ /* 0x0003ec000c101908 */
[----:B------:R-:W-:Y:S05]  /*0e10*/  @!P0 BRA `(.L_x_781) ;  /* 0x0000000400488947 */ /* 0x000fea0003800000 */
[----:B------:R-:W0:Y:S01]  /*0e20*/  LDCU UR5, c[0x0][0x398] ;  /* 0x00007300ff0577ac */ /* 0x000e220008000800 */
[----:B-1----:R-:W1:Y:S01]  /*0e30*/  LDC.64 R6, c[0x0][0x380] ;  /* 0x0000e000ff067b82 */ /* 0x002e620000000a00 */
[----:B------:R-:W2:Y:S01]  /*0e40*/  LDCU.64 UR6, c[0x0][0x390] ;  /* 0x00007200ff0677ac */ /* 0x000ea20008000a00 */
[----:B0-----:R-:W-:-:S04]  /*0e50*/  VIADD R5, R5, UR5 ;  /* 0x0000000505057c36 */ /* 0x001fc80008000000 */
[----:B--2---:R-:W-:-:S04]  /*0e60*/  IMAD R4, R5, UR7, R20 ;  /* 0x0000000705047c24 */ /* 0x004fc8000f8e0214 */
[----:B------:R-:W-:-:S04]  /*0e70*/  IMAD R4, R4, UR6, R19 ;  /* 0x0000000604047c24 */ /* 0x000fc8000f8e0213 */
[----:B-1----:R-:W-:-:S06]  /*0e80*/  IMAD.WIDE R6, R4, 0x2, R6 ;  /* 0x0000000204067825 */ /* 0x002fcc00078e0206 */
[----:B------:R-:W2:Y:S01]  /*0e90*/  LDG.E.U16.CONSTANT R6, desc[UR8][R6.64] ;  /* 0x0000000806067981 */ /* 0x000ea2000c1e9500 */
        /* <DEDUP_REMOVED lines=11> */
[----:B------:R-:W-:Y:S01]  /*0f50*/  IMAD.MOV.U32 R3, RZ, RZ, R14 ;  /* 0x000000ffff037224 */ /* 0x000fe200078e000e */
[----:B------:R-:W-:-:S07]  /*0f60*/  MOV R22, 0xf80 ;  /* 0x00000f8000167802 */ /* 0x000fce0000000f00 */
[----:B------:R-:W-:Y:S05]  /*0f70*/  CALL.REL.NOINC `($__internal_8_$__cuda_sm3x_div_rn_noftz_f32_slowpath) ;  /* 0x0000000400047944 */ /* 0x000fea0003c00000 */
.L_x_785:
[----:B------:R-:W-:Y:S05]  /*0f80*/  BSYNC.RECONVERGENT B0 ;  /* 0x0000000000007941 */ /* 0x000fea0003800200 */
.L_x_784:
        /* <DEDUP_REMOVED lines=20> */
[----:B---3--:R-:W1:Y:S01]  /*10d0*/  LDC.64 R6, c[0x0][0x380] ;  /* 0x0000e000ff067b82 */ /* 0x008e620000000a00 */
        /* <DEDUP_REMOVED lines=20> */
.L_x_787:
[----:B------:R-:W-:Y:S05]  /*1220*/  BSYNC.RECONVERGENT B0 ;  /* 0x0000000000007941 */ /* 0x000fea0003800200 */
.L_x_786:
        /* <DEDUP_REMOVED lines=14> */
[----:B------:R-:W-:-:S04]  /*1310*/  FSEL R5, R5, -1, !P0 ;  /* 0xbf80000005057808 */ /* 0x000fc80004000000 */
[----:B------:R-:W-:-:S05]  /*1320*/  FSEL R5, R5, -1, P1 ;  /* 0xbf80000005057808 */ /* 0x000fca0000800000 */
[----:B------:R4:W-:Y:S02]  /*1330*/  STG.E desc[UR8][R2.64], R5 ;  /* 0x0000000502007986 */ /* 0x0009e4000c101908 */
.L_x_781:
[----:B------:R-:W2:Y:S01]  /*1340*/  LDCU UR5, c[0x0][0x398] ;  /* 0x00007300ff0577ac */ /* 0x000ea20008000800 */
[----:B------:R-:W-:-:S04]  /*1350*/  UIADD3 UR4, UPT, UPT, UR4, 0x1, URZ ;  /* 0x0000000104047890 */ /* 0x000fc8000fffe0ff */
[----:B--2---:R-:W-:-:S09]  /*1360*/  UISETP.NE.AND UP0, UPT, UR4, UR5, UPT ;  /* 0x000000050400728c */ /* 0x004fd2000bf05270 */
[----:B------:R-:W-:Y:S05]  /*1370*/  BRA.U UP0, `(.L_x_788) ;  /* 0xffffffed00847547 */ /* 0x000fea000b83ffff */
[----:B0-----:R-:W-:Y:S05]  /*1380*/  EXIT ;  /* 0x000000000000794d */ /* 0x001fea0003800000 */
        .weak           $__internal_8_$__cuda_sm3x_div_rn_noftz_f32_slowpath
        .type           $__internal_8_$__cuda_sm3x_div_rn_noftz_f32_slowpath,@function
        .size           $__internal_8_$__cuda_sm3x_div_rn_noftz_f32_slowpath,(.L_x_809 - $__internal_8_$__cuda_sm3x_div_rn_noftz_f32_slowpath)
$__internal_8_$__cuda_sm3x_div_rn_noftz_f32_slowpath:
[----:B------:R-:W-:Y:S01]  /*1390*/  SHF.R.U32.HI R21, RZ, 0x17, R8 ;  /* 0x00000017ff157819 */ /* 0x000fe20000011608 */
[----:B------:R-:W-:Y:S01]  /*13a0*/  BSSY.RECONVERGENT B1, `(.L_x_789) ;  /* 0x0000064000017945 */ /* 0x000fe20003800200 */
[----:B------:R-:W-:Y:S01]  /*13b0*/  SHF.R.U32.HI R23, RZ, 0x17, R3 ;  /* 0x00000017ff177819 */ /* 0x000fe20000011603 */
[----:B------:R-:W-:Y:S01]  /*13c0*/  IMAD.MOV.U32 R26, RZ, RZ, 0x461c4000 ;  /* 0x461c4000ff1a7424 */ /* 0x000fe200078e00ff */
[----:B------:R-:W-:Y:S02]  /*13d0*/  LOP3.LUT R21, R21, 0xff, RZ, 0xc0, !PT ;  /* 0x000000ff15157812 */ /* 0x000fe400078ec0ff */
[----:B------:R-:W-:Y:S02]  /*13e0*/  LOP3.LUT R23, R23, 0xff, RZ, 0xc0, !PT ;  /* 0x000000ff17177812 */ /* 0x000fe400078ec0ff */
[----:B------:R-:W-:-:S03]  /*13f0*/  IADD3 R24, PT, PT, R21, -0x1, RZ ;  /* 0xffffffff15187810 */ /* 0x000fc60007ffe0ff */
[----:B------:R-:W-:Y:S01]  /*1400*/  VIADD R25, R23, 0xffffffff ;  /* 0xffffffff17197836 */ /* 0x000fe20000000000 */
[----:B------:R-:W-:-:S04]  /*1410*/  ISETP.GT.U32.AND P0, PT, R24, 0xfd, PT ;  /* 0x000000fd1800780c */ /* 0x000fc80003f04070 */
[----:B------:R-:W-:-:S13]  /*1420*/  ISETP.GT.U32.OR P0, PT, R25, 0xfd, P0 ;  /* 0x000000fd1900780c */ /* 0x000fda0000704470 */
[----:B------:R-:W-:Y:S01]  /*1430*/  @!P0 IMAD.MOV.U32 R27, RZ, RZ, RZ ;  /* 0x000000ffff1b8224 */ /* 0x000fe200078e00ff */
[----:B------:R-:W-:Y:S06]  /*1440*/  @!P0 BRA `(.L_x_790) ;  /* 0x0000000000608947 */ /* 0x000fec0003800000 */
[----:B------:R-:W-:Y:S01]  /*1450*/  IMAD.MOV.U32 R0, RZ, RZ, 0x461c4000 ;  /* 0x461c4000ff007424 */ /* 0x000fe200078e00ff */
[----:B------:R-:W-:-:S04]  /*1460*/  FSETP.GTU.FTZ.AND P0, PT, |R3|, +INF , PT ;  /* 0x7f8000000300780b */ /* 0x000fc80003f1c200 */
        /* <DEDUP_REMOVED lines=17> */
[----:B------:R-:W-:Y:S02]  /*1580*/  @P0 IMAD.MOV.U32 R27, RZ, RZ, RZ ;  /* 0x000000ffff1b0224 */ /* 0x000fe400078e00ff */
[----:B------:R-:W-:Y:S01]  /*1590*/  @!P0 FFMA R3, R3, 1.84467440737095516160e+19, RZ ;  /* 0x5f80000003038823 */ /* 0x000fe200000000ff */
[----:B------:R-:W-:Y:S02]  /*15a0*/  @!P0 IMAD.MOV.U32 R27, RZ, RZ, -0x40 ;  /* 0xffffffc0ff1b8424 */ /* 0x000fe400078e00ff */
[----:B------:R-:W-:-:S03]  /*15b0*/  @!P1 FFMA R26, R0, 1.84467440737095516160e+19, RZ ;  /* 0x5f800000001a9823 */ /* 0x000fc600000000ff */
[----:B------:R-:W-:-:S07]  /*15c0*/  @!P1 IADD3 R27, PT, PT, R27, 0x40, RZ ;  /* 0x000000401b1b9810 */ /* 0x000fce0007ffe0ff */
.L_x_790:
[----:B------:R-:W-:Y:S01]  /*15d0*/  LEA R29, R21, 0xc0800000, 0x17 ;  /* 0xc0800000151d7811 */ /* 0x000fe200078eb8ff */
[----:B------:R-:W-:Y:S04]  /*15e0*/  BSSY.RECONVERGENT B2, `(.L_x_795) ;  /* 0x0000036000027945 */ /* 0x000fe80003800200 */
[----:B------:R-:W-:Y:S02]  /*15f0*/  IMAD.IADD R29, R26, 0x1, -R29 ;  /* 0x000000011a1d7824 */ /* 0x000fe400078e0a1d */
[----:B------:R-:W-:Y:S02]  /*1600*/  VIADD R26, R23, 0xffffff81 ;  /* 0xffffff81171a7836 */ /* 0x000fe40000000000 */
[----:B------:R-:W0:Y:S01]  /*1610*/  MUFU.RCP R25, R29 ;  /* 0x0000001d00197308 */ /* 0x000e220000001000 */
[----:B------:R-:W-:Y:S01]  /*1620*/  FADD.FTZ R24, -R29, -RZ ;  /* 0x800000ff1d187221 */ /* 0x000fe20000010100 */
[C---:B------:R-:W-:Y:S01]  /*1630*/  IMAD R3, R26.reuse, -0x800000, R3 ;  /* 0xff8000001a037824 */ /* 0x040fe200078e0203 */
[----:B------:R-:W-:-:S02]  /*1640*/  IADD3 R26, PT, PT, R26, 0x7f, -R21 ;  /* 0x0000007f1a1a7810 */ /* 0x000fc40007ffe815 */
[----:B0-----:R-:W-:-:S04]  /*1650*/  FFMA R0, R25, R24, 1 ;  /* 0x3f80000019007423 */ /* 0x001fc80000000018 */
[----:B------:R-:W-:-:S04]  /*1660*/  FFMA R0, R25, R0, R25 ;  /* 0x0000000019007223 */ /* 0x000fc80000000019 */
[----:B------:R-:W-:-:S04]  /*1670*/  FFMA R21, R3, R0, RZ ;  /* 0x0000000003157223 */ /* 0x000fc800000000ff */
[----:B------:R-:W-:-:S04]  /*1680*/  FFMA R23, R24, R21, R3 ;  /* 0x0000001518177223 */ /* 0x000fc80000000003 */
[----:B------:R-:W-:-:S04]  /*1690*/  FFMA R23, R0, R23, R21 ;  /* 0x0000001700177223 */ /* 0x000fc80000000015 */
[----:B------:R-:W-:Y:S01]  /*16a0*/  FFMA R21, R24, R23, R3 ;  /* 0x0000001718157223 */ /* 0x000fe20000000003 */
[----:B------:R-:W-:-:S03]  /*16b0*/  IMAD.IADD R24, R26, 0x1, R27 ;  /* 0x000000011a187824 */ /* 0x000fc600078e021b */
[----:B------:R-:W-:-:S05]  /*16c0*/  FFMA R3, R0, R21, R23 ;  /* 0x0000001500037223 */ /* 0x000fca0000000017 */
[----:B------:R-:W-:-:S04]  /*16d0*/  SHF.R.U32.HI R25, RZ, 0x17, R3 ;  /* 0x00000017ff197819 */ /* 0x000fc80000011603 */
[----:B------:R-:W-:-:S05]  /*16e0*/  LOP3.LUT R25, R25, 0xff, RZ, 0xc0, !PT ;  /* 0x000000ff19197812 */ /* 0x000fca00078ec0ff */
[----:B------:R-:W-:-:S04]  /*16f0*/  IMAD.IADD R25, R25, 0x1, R24 ;  /* 0x0000000119197824 */ /* 0x000fc800078e0218 */
        /* <DEDUP_REMOVED lines=13> */
[C---:B------:R-:W-:Y:S01]  /*17d0*/  VIADD R0, R25.reuse, 0x20 ;  /* 0x0000002019007836 */ /* 0x040fe20000000000 */
[C---:B------:R-:W-:Y:S02]  /*17e0*/  ISETP.NE.AND P2, PT, R25.reuse, RZ, PT ;  /* 0x000000ff1900720c */ /* 0x040fe40003f45270 */
[----:B------:R-:W-:Y:S02]  /*17f0*/  LOP3.LUT R23, R24, 0x7fffff, RZ, 0xc0, !PT ;  /* 0x007fffff18177812 */ /* 0x000fe400078ec0ff */
[----:B------:R-:W-:Y:S02]  /*1800*/  ISETP.NE.AND P1, PT, R25, RZ, PT ;  /* 0x000000ff1900720c */ /* 0x000fe40003f25270 */
[----:B------:R-:W-:-:S02]  /*1810*/  LOP3.LUT R23, R23, 0x800000, RZ, 0xfc, !PT ;  /* 0x0080000017177812 */ /* 0x000fc400078efcff */
[----:B------:R-:W-:Y:S02]  /*1820*/  IADD3 R25, PT, PT, -R25, RZ, RZ ;  /* 0x000000ff19197210 */ /* 0x000fe40007ffe1ff */
[----:B------:R-:W-:Y:S02]  /*1830*/  SHF.L.U32 R0, R23, R0, RZ ;  /* 0x0000000017007219 */ /* 0x000fe400000006ff */
[----:B------:R-:W-:Y:S02]  /*1840*/  FSETP.NEU.FTZ.AND P0, PT, R26, R21, PT ;  /* 0x000000151a00720b */ /* 0x000fe40003f1d000 */
        /* <DEDUP_REMOVED lines=11> */
.L_x_797:
[----:B------:R-:W-:-:S04]  /*1900*/  LOP3.LUT R3, R3, 0x80000000, RZ, 0xc0, !PT ;  /* 0x8000000003037812 */ /* 0x000fc800078ec0ff */
[----:B------:R-:W-:Y:S01]  /*1910*/  LOP3.LUT R3, R3, 0x7f800000, RZ, 0xfc, !PT ;  /* 0x7f80000003037812 */ /* 0x000fe200078efcff */
[----:B------:R-:W-:Y:S06]  /*1920*/  BRA `(.L_x_798) ;  /* 0x0000000000047947 */ /* 0x000fec0003800000 */
.L_x_796:
[----:B------:R-:W-:-:S07]  /*1930*/  IMAD R3, R24, 0x800000, R3 ;  /* 0x0080000018037824 */ /* 0x000fce00078e0203 */
.L_x_798:
[----:B------:R-:W-:Y:S05]  /*1940*/  BSYNC.RECONVERGENT B2 ;  /* 0x0000000000027941 */ /* 0x000fea0003800200 */
.L_x_795:
[----:B------:R-:W-:Y:S05]  /*1950*/  BRA `(.L_x_799) ;  /* 0x0000000000207947 */ /* 0x000fea0003800000 */
.L_x_794:
[----:B------:R-:W-:-:S04]  /*1960*/  LOP3.LUT R3, R26, 0x80000000, R3, 0x48, !PT ;  /* 0x800000001a037812 */ /* 0x000fc800078e4803 */
[----:B------:R-:W-:Y:S01]  /*1970*/  LOP3.LUT R3, R3, 0x7f800000, RZ, 0xfc, !PT ;  /* 0x7f80000003037812 */ /* 0x000fe200078efcff */
[----:B------:R-:W-:Y:S06]  /*1980*/  BRA `(.L_x_799) ;  /* 0x0000000000147947 */ /* 0x000fec0003800000 */
.L_x_793:
[----:B------:R-:W-:Y:S01]  /*1990*/  LOP3.LUT R3, R26, 0x80000000, R3, 0x48, !PT ;  /* 0x800000001a037812 */ /* 0x000fe200078e4803 */
[----:B------:R-:W-:Y:S06]  /*19a0*/  BRA `(.L_x_799) ;  /* 0x00000000000c7947 */ /* 0x000fec0003800000 */
.L_x_792:
[----:B------:R-:W0:Y:S01]  /*19b0*/  MUFU.RSQ R3, -QNAN ;  /* 0xffc0000000037908 */ /* 0x000e220000001400 */
[----:B------:R-:W-:Y:S05]  /*19c0*/  BRA `(.L_x_799) ;  /* 0x0000000000047947 */ /* 0x000fea0003800000 */
.L_x_791:
[----:B------:R-:W-:-:S07]  /*19d0*/  FADD.FTZ R3, R3, R0 ;  /* 0x0000000003037221 */ /* 0x000fce0000010000 */
.L_x_799:
[----:B------:R-:W-:Y:S05]  /*19e0*/  BSYNC.RECONVERGENT B1 ;  /* 0x0000000000017941 */ /* 0x000fea0003800200 */
.L_x_789:
[----:B------:R-:W-:Y:S02]  /*19f0*/  IMAD.MOV.U32 R23, RZ, RZ, 0x0 ;  /* 0x00000000ff177424 */ /* 0x000fe400078e00ff */
[----:B0-----:R-:W-:Y:S02]  /*1a00*/  IMAD.MOV.U32 R0, RZ, RZ, R3 ;  /* 0x000000ffff007224 */ /* 0x001fe400078e0003 */
[----:B------:R-:W-:Y:S05]  /*1a10*/  RET.REL.NODEC R22 `(_Z14Short_to_FloatPKsPKhiiiiPfS3_) ;  /* 0xffffffe416787950 */ /* 0x000fea0003c3ffff */
.L_x_800:
        /* <DEDUP_REMOVED lines=14> */
.L_x_809:


//--------------------- .nv.shared.reserved.0     --------------------------
	.section	.nv.shared.reserved.0,"aw",@nobits
	.weak		__nv_reservedSMEM_offset_0_alias
	.size		__nv_reservedSMEM_offset_0_alias, 0, 64
	.other		__nv_reservedSMEM_offset_0_alias,@"STO_CUDA_RESERVED_SHARED STV_DEFAULT"
__nv_reservedSMEM_offset_0_alias:
	.zero		0
	.zero		64


//--------------------- .nv.constant0._Z11STSG_filterPKfS0_S0_iiiiiiiiifiPfS1_S1_S1_Pi --------------------------
	.section	.nv.constant0._Z11STSG_filterPKfS0_S0_iiiiiiiiifiPfS1_S1_S1_Pi,"a",@progbits
	.sectionflags	@""
	.align	4
.nv.constant0._Z11STSG_filterPKfS0_S0_iiiiiiiiifiPfS1_S1_S1_Pi:
	.zero		1008


//--------------------- .nv.constant0._Z13Compute_d_resPKfS0_S0_iiiiiiiiiPf --------------------------
	.section	.nv.constant0._Z13Compute_d_resPKfS0_S0_iiiiiiiiiPf,"a",@progbits
	.sectionflags	@""
	.align	4
.nv.constant0._Z13Compute_d_resPKfS0_S0_iiiiiiiiiPf:
	.zero		968


//--------------------- .nv.constant0._Z23Generate_NDVI_referencefiPKfS0_iiiiPfS1_Pi --------------------------
	.section	.nv.constant0._Z23Generate_NDVI_referencefiPKfS0_iiiiPfS1_Pi,"a",@progbits
	.sectionflags	@""
	.align	4
.nv.constant0._Z23Generate_NDVI_referencefiPKfS0_iiiiPfS1_Pi:
	.zero		960


//--------------------- .nv.constant0._Z14Short_to_FloatPKsPKhiiiiPfS3_ --------------------------
	.section	.nv.constant0._Z14Short_to_FloatPKsPKhiiiiPfS3_,"a",@progbits
	.sectionflags	@""
	.align	4
.nv.constant0._Z14Short_to_FloatPKsPKhiiiiPfS3_:
	.zero		944


//--------------------- SYMBOLS --------------------------

	.type		.nv.reservedSmem.offset0,@object
	.size		.nv.reservedSmem.offset0,0x4
